def attn_fwd(
    Q,
    K,
    V,
    Out,
    Lse,
    sm_scale,
    stride_qz,
    stride_qh,
    stride_qm,
    stride_qk,
    stride_kz,
    stride_kh,
    stride_kn,
    stride_kk,
    stride_vz,
    stride_vh,
    stride_vn,
    stride_vk,
    stride_oz,
    stride_oh,
    stride_om,
    stride_ok,
    seqlen_q,
    seqlen_k,
    BLOCK_M: tl.constexpr,
    BLOCK_N: tl.constexpr,
    HEAD_DIM: tl.constexpr,
    CAUSAL: tl.constexpr,
):
    start_m = tl.program_id(0)
    off_hz = tl.program_id(1)
    q_off = off_hz * stride_qh
    k_off = off_hz * stride_kh
    v_off = off_hz * stride_vh
    offs_m = start_m * BLOCK_M + tl.arange(0, BLOCK_M)
    offs_d = tl.arange(0, HEAD_DIM)
    offs_n = tl.arange(0, BLOCK_N)
    q_ptrs = Q + q_off + offs_m[:, None] * stride_qm + offs_d[None, :] * stride_qk
    k_ptrs = K + k_off + offs_d[:, None] * stride_kk + offs_n[None, :] * stride_kn
    v_ptrs = V + v_off + offs_n[:, None] * stride_vn + offs_d[None, :] * stride_vk
    m_i = tl.full([BLOCK_M], float("-inf"), dtype=tl.float32)
    l_i = tl.zeros([BLOCK_M], dtype=tl.float32) + 1.0
    acc = tl.zeros([BLOCK_M, HEAD_DIM], dtype=tl.float32)
    q = tl.load(q_ptrs)
    acc, l_i, m_i = _attn_fwd_inner(
        acc,
        l_i,
        m_i,
        q,
        k_ptrs,
        v_ptrs,
        sm_scale,
        stride_kn,
        stride_vn,
        start_m,
        seqlen_k,
        BLOCK_M,
        BLOCK_N,
        HEAD_DIM,
        CAUSAL,
    )
    acc = acc / l_i[:, None]
    lse = m_i + tl.math.log2(l_i) / 1.4426950408889634
    o_ptrs = (
        Out
        + off_hz * stride_oh
        + offs_m[:, None] * stride_om
        + offs_d[None, :] * stride_ok
    )
    tl.store(o_ptrs, acc.to(Out.dtype.element_ty))
    tl.store(Lse + off_hz * seqlen_q + offs_m, lse)

# config = {"BLOCK_M": 128, "BLOCK_N": 128, "HEAD_DIM": 128, "arch": "sm_100", "causal": false, "dtype": "fp16", "num_stages": 2, "num_warps": 4}
# arch = sm_100


// ===== COMPILED SASS (sm_100a) =====

	.target	sm_100a

	.elftype	@"ET_EXEC"


//--------------------- .note.nv.tkinfo           --------------------------
	.section	.note.nv.tkinfo,"",@"SHT_NOTE"
	.sectionflags	@"SHF_NOTE_NV_TKINFO"
	.tkinfo
        /*0018*/ 	.word	0x00000081
        /*0030*/ 	.string	""
        /*0030*/ 	.string	"ptxas-blackwell"
        /*0030*/ 	.string	"Cuda compilation tools, release 12.9, V12.9.86"
        /*0030*/ 	.string	"Build cuda_12.9.r12.9/compiler.36037853_0"
        /*0030*/ 	.string	"-v  -suppress-debug-info  -lineinfo  -arch sm_100a "



//--------------------- .note.nv.cuver            --------------------------
	.section	.note.nv.cuver,"",@"SHT_NOTE"
	.sectionflags	@"SHF_NOTE_NV_CUVER"
        /*0018*/ 	.short	0x0001
        /*001a*/ 	.short	0x0064
        /*001c*/ 	.short	0x0001
        /*001e*/ 	.short	0x0000
        /*0020*/ 	.short	0x0001
        /*0022*/ 	.short	0x0000


//--------------------- .nv.info                  --------------------------
	.section	.nv.info,"",@"SHT_CUDA_INFO"
	.align	4


	//----- nvinfo : EIATTR_REGCOUNT
	.align		4
        /*0000*/ 	.byte	0x04, 0x2f
        /*0002*/ 	.short	(.L_5 - .L_4)
	.align		4
.L_4:
        /*0004*/ 	.word	index@(attn_fwd)
        /*0008*/ 	.word	0x000000ff


	//----- nvinfo : EIATTR_FRAME_SIZE
	.align		4
.L_5:
        /*000c*/ 	.byte	0x04, 0x11
        /*000e*/ 	.short	(.L_7 - .L_6)
	.align		4
.L_6:
        /*0010*/ 	.word	index@($__internal_2_$__cuda_sm10x_tcgen05_guardrail_trap_unallocated_columns_being_dealloced)
        /*0014*/ 	.word	0x00000850


	//----- nvinfo : EIATTR_FRAME_SIZE
	.align		4
.L_7:
        /*0018*/ 	.byte	0x04, 0x11
        /*001a*/ 	.short	(.L_9 - .L_8)
	.align		4
.L_8:
        /*001c*/ 	.word	index@($__internal_1_$__cuda_sm10x_tcgen05_guardrail_trap_phase_invalid_during_alloc)
        /*0020*/ 	.word	0x00000850


	//----- nvinfo : EIATTR_FRAME_SIZE
	.align		4
.L_9:
        /*0024*/ 	.byte	0x04, 0x11
        /*0026*/ 	.short	(.L_11 - .L_10)
	.align		4
.L_10:
        /*0028*/ 	.word	index@($__internal_0_$__cuda_sm10x_tcgen05_guardrail_trap_col_being_dealloced_not_returned_by_alloc)
        /*002c*/ 	.word	0x00000850


	//----- nvinfo : EIATTR_FRAME_SIZE
	.align		4
.L_11:
        /*0030*/ 	.byte	0x04, 0x11
        /*0032*/ 	.short	(.L_13 - .L_12)
	.align		4
.L_12:
        /*0034*/ 	.word	index@(attn_fwd)
        /*0038*/ 	.word	0x00000850


	//----- nvinfo : EIATTR_MIN_STACK_SIZE
	.align		4
.L_13:
        /*003c*/ 	.byte	0x04, 0x12
        /*003e*/ 	.short	(.L_15 - .L_14)
	.align		4
.L_14:
        /*0040*/ 	.word	index@(attn_fwd)
        /*0044*/ 	.word	0x00000850
.L_15:


//--------------------- .nv.info.attn_fwd         --------------------------
	.section	.nv.info.attn_fwd,"",@"SHT_CUDA_INFO"
	.sectionflags	@""
	.align	4


	//----- nvinfo : EIATTR_CUDA_API_VERSION
	.align		4
        /*0000*/ 	.byte	0x04, 0x37
        /*0002*/ 	.short	(.L_17 - .L_16)
.L_16:
        /*0004*/ 	.word	0x00000081


	//----- nvinfo : EIATTR_KPARAM_INFO
	.align		4
.L_17:
        /*0008*/ 	.byte	0x04, 0x17
        /*000a*/ 	.short	(.L_19 - .L_18)
.L_18:
        /*000c*/ 	.word	0x00000000
        /*0010*/ 	.short	0x0019
        /*0012*/ 	.short	0x0080
        /*0014*/ 	.byte	0x00, 0xf4, 0x21, 0x00


	//----- nvinfo : EIATTR_KPARAM_INFO
	.align		4
.L_19:
        /*0018*/ 	.byte	0x04, 0x17
        /*001a*/ 	.short	(.L_21 - .L_20)
.L_20:
        /*001c*/ 	.word	0x00000000
        /*0020*/ 	.short	0x0018
        /*0022*/ 	.short	0x0078
        /*0024*/ 	.byte	0x00, 0xf4, 0x21, 0x00


	//----- nvinfo : EIATTR_KPARAM_INFO
	.align		4
.L_21:
        /*0028*/ 	.byte	0x04, 0x17
        /*002a*/ 	.short	(.L_23 - .L_22)
.L_22:
        /*002c*/ 	.word	0x00000000
        /*0030*/ 	.short	0x0017
        /*0032*/ 	.short	0x0070
        /*0034*/ 	.byte	0x00, 0xf0, 0x11, 0x00


	//----- nvinfo : EIATTR_KPARAM_INFO
	.align		4
.L_23:
        /*0038*/ 	.byte	0x04, 0x17
        /*003a*/ 	.short	(.L_25 - .L_24)
.L_24:
        /*003c*/ 	.word	0x00000000
        /*0040*/ 	.short	0x0016
        /*0042*/ 	.short	0x006c
        /*0044*/ 	.byte	0x00, 0xf0, 0x11, 0x00


	//----- nvinfo : EIATTR_KPARAM_INFO
	.align		4
.L_25:
        /*0048*/ 	.byte	0x04, 0x17
        /*004a*/ 	.short	(.L_27 - .L_26)
.L_26:
        /*004c*/ 	.word	0x00000000
        /*0050*/ 	.short	0x0015
        /*0052*/ 	.short	0x0068
        /*0054*/ 	.byte	0x00, 0xf0, 0x11, 0x00


	//----- nvinfo : EIATTR_KPARAM_INFO
	.align		4
.L_27:
        /*0058*/ 	.byte	0x04, 0x17
        /*005a*/ 	.short	(.L_29 - .L_28)
.L_28:
        /*005c*/ 	.word	0x00000000
        /*0060*/ 	.short	0x0014
        /*0062*/ 	.short	0x0064
        /*0064*/ 	.byte	0x00, 0xf0, 0x11, 0x00


	//----- nvinfo : EIATTR_KPARAM_INFO
	.align		4
.L_29:
        /*0068*/ 	.byte	0x04, 0x17
        /*006a*/ 	.short	(.L_31 - .L_30)
.L_30:
        /*006c*/ 	.word	0x00000000
        /*0070*/ 	.short	0x0013
        /*0072*/ 	.short	0x0060
        /*0074*/ 	.byte	0x00, 0xf0, 0x11, 0x00


	//----- nvinfo : EIATTR_KPARAM_INFO
	.align		4
.L_31:
        /*0078*/ 	.byte	0x04, 0x17
        /*007a*/ 	.short	(.L_33 - .L_32)
.L_32:
        /*007c*/ 	.word	0x00000000
        /*0080*/ 	.short	0x0012
        /*0082*/ 	.short	0x005c
        /*0084*/ 	.byte	0x00, 0xf0, 0x11, 0x00


	//----- nvinfo : EIATTR_KPARAM_INFO
	.align		4
.L_33:
        /*0088*/ 	.byte	0x04, 0x17
        /*008a*/ 	.short	(.L_35 - .L_34)
.L_34:
        /*008c*/ 	.word	0x00000000
        /*0090*/ 	.short	0x0011
        /*0092*/ 	.short	0x0058
        /*0094*/ 	.byte	0x00, 0xf0, 0x11, 0x00


	//----- nvinfo : EIATTR_KPARAM_INFO
	.align		4
.L_35:
        /*0098*/ 	.byte	0x04, 0x17
        /*009a*/ 	.short	(.L_37 - .L_36)
.L_36:
        /*009c*/ 	.word	0x00000000
        /*00a0*/ 	.short	0x0010
        /*00a2*/ 	.short	0x0054
        /*00a4*/ 	.byte	0x00, 0xf0, 0x11, 0x00


	//----- nvinfo : EIATTR_KPARAM_INFO
	.align		4
.L_37:
        /*00a8*/ 	.byte	0x04, 0x17
        /*00aa*/ 	.short	(.L_39 - .L_38)
.L_38:
        /*00ac*/ 	.word	0x00000000
        /*00b0*/ 	.short	0x000f
        /*00b2*/ 	.short	0x0050
        /*00b4*/ 	.byte	0x00, 0xf0, 0x11, 0x00


	//----- nvinfo : EIATTR_KPARAM_INFO
	.align		4
.L_39:
        /*00b8*/ 	.byte	0x04, 0x17
        /*00ba*/ 	.short	(.L_41 - .L_40)
.L_40:
        /*00bc*/ 	.word	0x00000000
        /*00c0*/ 	.short	0x000e
        /*00c2*/ 	.short	0x004c
        /*00c4*/ 	.byte	0x00, 0xf0, 0x11, 0x00


	//----- nvinfo : EIATTR_KPARAM_INFO
	.align		4
.L_41:
        /*00c8*/ 	.byte	0x04, 0x17
        /*00ca*/ 	.short	(.L_43 - .L_42)
.L_42:
        /*00cc*/ 	.word	0x00000000
        /*00d0*/ 	.short	0x000d
        /*00d2*/ 	.short	0x0048
        /*00d4*/ 	.byte	0x00, 0xf0, 0x11, 0x00


	//----- nvinfo : EIATTR_KPARAM_INFO
	.align		4
.L_43:
        /*00d8*/ 	.byte	0x04, 0x17
        /*00da*/ 	.short	(.L_45 - .L_44)
.L_44:
        /*00dc*/ 	.word	0x00000000
        /*00e0*/ 	.short	0x000c
        /*00e2*/ 	.short	0x0044
        /*00e4*/ 	.byte	0x00, 0xf0, 0x11, 0x00


	//----- nvinfo : EIATTR_KPARAM_INFO
	.align		4
.L_45:
        /*00e8*/ 	.byte	0x04, 0x17
        /*00ea*/ 	.short	(.L_47 - .L_46)
.L_46:
        /*00ec*/ 	.word	0x00000000
        /*00f0*/ 	.short	0x000b
        /*00f2*/ 	.short	0x0040
        /*00f4*/ 	.byte	0x00, 0xf0, 0x11, 0x00


	//----- nvinfo : EIATTR_KPARAM_INFO
	.align		4
.L_47:
        /*00f8*/ 	.byte	0x04, 0x17
        /*00fa*/ 	.short	(.L_49 - .L_48)
.L_48:
        /*00fc*/ 	.word	0x00000000
        /*0100*/ 	.short	0x000a
        /*0102*/ 	.short	0x003c
        /*0104*/ 	.byte	0x00, 0xf0, 0x11, 0x00


	//----- nvinfo : EIATTR_KPARAM_INFO
	.align		4
.L_49:
        /*0108*/ 	.byte	0x04, 0x17
        /*010a*/ 	.short	(.L_51 - .L_50)
.L_50:
        /*010c*/ 	.word	0x00000000
        /*0110*/ 	.short	0x0009
        /*0112*/ 	.short	0x0038
        /*0114*/ 	.byte	0x00, 0xf0, 0x11, 0x00


	//----- nvinfo : EIATTR_KPARAM_INFO
	.align		4
.L_51:
        /*0118*/ 	.byte	0x04, 0x17
        /*011a*/ 	.short	(.L_53 - .L_52)
.L_52:
        /*011c*/ 	.word	0x00000000
        /*0120*/ 	.short	0x0008
        /*0122*/ 	.short	0x0034
        /*0124*/ 	.byte	0x00, 0xf0, 0x11, 0x00


	//----- nvinfo : EIATTR_KPARAM_INFO
	.align		4
.L_53:
        /*0128*/ 	.byte	0x04, 0x17
        /*012a*/ 	.short	(.L_55 - .L_54)
.L_54:
        /*012c*/ 	.word	0x00000000
        /*0130*/ 	.short	0x0007
        /*0132*/ 	.short	0x0030
        /*0134*/ 	.byte	0x00, 0xf0, 0x11, 0x00


	//----- nvinfo : EIATTR_KPARAM_INFO
	.align		4
.L_55:
        /*0138*/ 	.byte	0x04, 0x17
        /*013a*/ 	.short	(.L_57 - .L_56)
.L_56:
        /*013c*/ 	.word	0x00000000
        /*0140*/ 	.short	0x0006
        /*0142*/ 	.short	0x002c
        /*0144*/ 	.byte	0x00, 0xf0, 0x11, 0x00


	//----- nvinfo : EIATTR_KPARAM_INFO
	.align		4
.L_57:
        /*0148*/ 	.byte	0x04, 0x17
        /*014a*/ 	.short	(.L_59 - .L_58)
.L_58:
        /*014c*/ 	.word	0x00000000
        /*0150*/ 	.short	0x0005
        /*0152*/ 	.short	0x0028
        /*0154*/ 	.byte	0x00, 0xf0, 0x11, 0x00


	//----- nvinfo : EIATTR_KPARAM_INFO
	.align		4
.L_59:
        /*0158*/ 	.byte	0x04, 0x17
        /*015a*/ 	.short	(.L_61 - .L_60)
.L_60:
        /*015c*/ 	.word	0x00000000
        /*0160*/ 	.short	0x0004
        /*0162*/ 	.short	0x0020
        /*0164*/ 	.byte	0x00, 0xf4, 0x21, 0x00


	//----- nvinfo : EIATTR_KPARAM_INFO
	.align		4
.L_61:
        /*0168*/ 	.byte	0x04, 0x17
        /*016a*/ 	.short	(.L_63 - .L_62)
.L_62:
        /*016c*/ 	.word	0x00000000
        /*0170*/ 	.short	0x0003
        /*0172*/ 	.short	0x0018
        /*0174*/ 	.byte	0x00, 0xf4, 0x21, 0x00


	//----- nvinfo : EIATTR_KPARAM_INFO
	.align		4
.L_63:
        /*0178*/ 	.byte	0x04, 0x17
        /*017a*/ 	.short	(.L_65 - .L_64)
.L_64:
        /*017c*/ 	.word	0x00000000
        /*0180*/ 	.short	0x0002
        /*0182*/ 	.short	0x0010
        /*0184*/ 	.byte	0x00, 0xf4, 0x21, 0x00


	//----- nvinfo : EIATTR_KPARAM_INFO
	.align		4
.L_65:
        /*0188*/ 	.byte	0x04, 0x17
        /*018a*/ 	.short	(.L_67 - .L_66)
.L_66:
        /*018c*/ 	.word	0x00000000
        /*0190*/ 	.short	0x0001
        /*0192*/ 	.short	0x0008
        /*0194*/ 	.byte	0x00, 0xf4, 0x21, 0x00


	//----- nvinfo : EIATTR_KPARAM_INFO
	.align		4
.L_67:
        /*0198*/ 	.byte	0x04, 0x17
        /*019a*/ 	.short	(.L_69 - .L_68)
.L_68:
        /*019c*/ 	.word	0x00000000
        /*01a0*/ 	.short	0x0000
        /*01a2*/ 	.short	0x0000
        /*01a4*/ 	.byte	0x00, 0xf4, 0x21, 0x00


	//----- nvinfo : EIATTR_AT_ENTRY_FRAGMENTS
	.align		4
.L_69:
        /*01a8*/ 	.byte	0x04, 0x4f
        /*01aa*/ 	.short	(.L_71 - .L_70)


	//   ....[0]....
.L_70:
        /*01ac*/ 	.word	0x00000004


	//----- nvinfo : EIATTR_RESERVED_SMEM_USED
	.align		4
.L_71:
        /*01b0*/ 	.byte	0x01, 0x41
	.zero		2


	//----- nvinfo : EIATTR_SPARSE_MMA_MASK
	.align		4
        /*01b4*/ 	.byte	0x03, 0x50
        /*01b6*/ 	.short	0x0000


	//----- nvinfo : EIATTR_TCGEN05_1CTA_USED
	.align		4
        /*01b8*/ 	.byte	0x01, 0x51
	.zero		2


	//----- nvinfo : EIATTR_MAXREG_COUNT
	.align		4
        /*01bc*/ 	.byte	0x03, 0x1b
        /*01be*/ 	.short	0x00ff


	//----- nvinfo : EIATTR_NUM_BARRIERS
	.align		4
        /*01c0*/ 	.byte	0x02, 0x4c
        /*01c2*/ 	.byte	0x01
	.zero		1


	//----- nvinfo : EIATTR_ANNOTATIONS
	.align		4
        /*01c4*/ 	.byte	0x04, 0x55
        /*01c6*/ 	.short	(.L_73 - .L_72)


	//   ....[0]....
.L_72:
        /*01c8*/ 	.word	0x00000001
        /*01cc*/ 	.byte	0x70, 0x11, 0x00, 0x00, 0x01, 0x00, 0x00, 0x00, 0xa0, 0x11, 0x00, 0x00, 0x01, 0x00, 0x00, 0x00
        /* <DEDUP_REMOVED lines=333> */
        /*16ac*/ 	.byte	0x50, 0x7a, 0x01, 0x00, 0x01, 0x00, 0x00, 0x00, 0x60, 0x7a, 0x01, 0x00


	//----- nvinfo : EIATTR_INT_WARP_WIDE_INSTR_OFFSETS
	.align		4
.L_73:
        /*16b8*/ 	.byte	0x04, 0x31
        /*16ba*/ 	.short	(.L_75 - .L_74)


	//   ....[0]....
.L_74:
        /*16bc*/ 	.word	0x00003060


	//   ....[1]....
        /*16c0*/ 	.word	0x00003380


	//   ....[2]....
        /*16c4*/ 	.word	0x00007560


	//   ....[3]....
        /*16c8*/ 	.word	0x00007eb0


	//   ....[4]....
        /*16cc*/ 	.word	0x00013490


	//   ....[5]....
        /*16d0*/ 	.word	0x0001e1f0


	//   ....[6]....
        /*16d4*/ 	.word	0x0001e240


	//----- nvinfo : EIATTR_COOP_GROUP_MASK_REGIDS
	.align		4
.L_75:
        /*16d8*/ 	.byte	0x04, 0x29
        /*16da*/ 	.short	(.L_77 - .L_76)


	//   ....[0]....
.L_76:
        /*16dc*/ 	.word	0xffffffff


	//   ....[1]....
        /*16e0*/ 	.word	0xffffffff


	//   ....[2]....
        /*16e4*/ 	.word	0xffffffff


	//   ....[3]....
        /*16e8*/ 	.word	0xffffffff


	//----- nvinfo : EIATTR_COOP_GROUP_INSTR_OFFSETS
	.align		4
.L_77:
        /*16ec*/ 	.byte	0x04, 0x28
        /*16ee*/ 	.short	(.L_79 - .L_78)


	//   ....[0]....
.L_78:
        /*16f0*/ 	.word	0x00000060


	//   ....[1]....
        /*16f4*/ 	.word	0x00000320


	//   ....[2]....
        /*16f8*/ 	.word	0x0001e080


	//   ....[3]....
        /*16fc*/ 	.word	0x0001e2f0


	//----- nvinfo : EIATTR_VRC_CTA_INIT_COUNT
	.align		4
.L_79:
        /*1700*/ 	.byte	0x02, 0x4a
        /*1702*/ 	.byte	0x80
	.zero		1


	//----- nvinfo : EIATTR_MBARRIER_INSTR_OFFSETS
	.align		4
        /*1704*/ 	.byte	0x04, 0x39
        /*1706*/ 	.short	(.L_81 - .L_80)


	//   ....[0]....
.L_80:
        /*1708*/ 	.word	0x000044f0
        /*170c*/ 	.word	0x000000ff
        /*1710*/ 	.word	0x00000000
        /*1714*/ 	.short	0x0100
        /*1716*/ 	.byte	0x0a
	.zero		1


	//   ....[1]....
        /*1718*/ 	.word	0x000075b0
        /*171c*/ 	.word	0x000000ff
        /*1720*/ 	.word	0x00020008
        /*1724*/ 	.short	0x0100
        /*1726*/ 	.byte	0x07
	.zero		1


	//   ....[2]....
        /*1728*/ 	.word	0x00008630
        /*172c*/ 	.word	0x000000ff
        /*1730*/ 	.word	0x00010000
        /*1734*/ 	.short	0x0100
        /*1736*/ 	.byte	0x07
	.zero		1


	//   ....[3]....
        /*1738*/ 	.word	0x000089e0
        /*173c*/ 	.word	0x000000ff
        /*1740*/ 	.word	0x00010000
        /*1744*/ 	.short	0x010a
        /*1746*/ 	.byte	0x07
	.zero		1


	//   ....[4]....
        /*1748*/ 	.word	0x00008ac0
        /*174c*/ 	.word	0x000000ff
        /*1750*/ 	.word	0x00010000
        /*1754*/ 	.short	0x0108
        /*1756*/ 	.byte	0x07
	.zero		1


	//   ....[5]....
        /*1758*/ 	.word	0x00013bd0
        /*175c*/ 	.word	0x000000ff
        /*1760*/ 	.word	0x00020010
        /*1764*/ 	.short	0x0100
        /*1766*/ 	.byte	0x07
	.zero		1


	//   ....[6]....
        /*1768*/ 	.word	0x00013dd0
        /*176c*/ 	.word	0x000000ff
        /*1770*/ 	.word	0x00020010
        /*1774*/ 	.short	0x010a
        /*1776*/ 	.byte	0x07
	.zero		1


	//   ....[7]....
        /*1778*/ 	.word	0x00013e20
        /*177c*/ 	.word	0x000000ff
        /*1780*/ 	.word	0x00020010
        /*1784*/ 	.short	0x0108
        /*1786*/ 	.byte	0x07
	.zero		1


	//   ....[8]....
        /*1788*/ 	.word	0x00013e70
        /*178c*/ 	.word	0x000000ff
        /*1790*/ 	.word	0x00000000
        /*1794*/ 	.short	0x010a
        /*1796*/ 	.byte	0x0a
	.zero		1


	//   ....[9]....
        /*1798*/ 	.word	0x00019980
        /*179c*/ 	.word	0x000000ff
        /*17a0*/ 	.word	0x00000000
        /*17a4*/ 	.short	0x010a
        /*17a6*/ 	.byte	0x0a
	.zero		1


	//   ....[10]....
        /*17a8*/ 	.word	0x00019aa0
        /*17ac*/ 	.word	0x000000ff
        /*17b0*/ 	.word	0x00020000
        /*17b4*/ 	.short	0x0108
        /*17b6*/ 	.byte	0x07
	.zero		1


	//   ....[11]....
        /*17b8*/ 	.word	0x0001a620
        /*17bc*/ 	.word	0x000000ff
        /*17c0*/ 	.word	0x00020008
        /*17c4*/ 	.short	0x0108
        /*17c6*/ 	.byte	0x07
	.zero		1


	//   ....[12]....
        /*17c8*/ 	.word	0x0001e310
        /*17cc*/ 	.word	0x000000ff
        /*17d0*/ 	.word	0x00010000
        /*17d4*/ 	.short	0x010a
        /*17d6*/ 	.byte	0x07
	.zero		1


	//   ....[13]....
        /*17d8*/ 	.word	0x0001e340
        /*17dc*/ 	.word	0x000000ff
        /*17e0*/ 	.word	0x00020010
        /*17e4*/ 	.short	0x010a
        /*17e6*/ 	.byte	0x07
	.zero		1


	//   ....[14]....
        /*17e8*/ 	.word	0x0001e370
        /*17ec*/ 	.word	0x000000ff
        /*17f0*/ 	.word	0x00000000
        /*17f4*/ 	.short	0x010a
        /*17f6*/ 	.byte	0x0a
	.zero		1


	//   ....[15]....
        /*17f8*/ 	.word	0x0001e3a0
        /*17fc*/ 	.word	0x000000ff
        /*1800*/ 	.word	0x00000000
        /*1804*/ 	.short	0x010a
        /*1806*/ 	.byte	0x0a
	.zero		1


	//----- nvinfo : EIATTR_NUM_MBARRIERS
	.align		4
.L_81:
        /*1808*/ 	.byte	0x03, 0x38
        /*180a*/ 	.short	0xffff


	//----- nvinfo : EIATTR_EXIT_INSTR_OFFSETS
	.align		4
        /*180c*/ 	.byte	0x04, 0x1c
        /*180e*/ 	.short	(.L_83 - .L_82)


	//   ....[0]....
.L_82:
        /*1810*/ 	.word	0x0001e300


	//----- nvinfo : EIATTR_REQNTID
	.align		4
.L_83:
        /*1814*/ 	.byte	0x04, 0x10
        /*1816*/ 	.short	(.L_85 - .L_84)
.L_84:
        /*1818*/ 	.word	0x00000080
        /*181c*/ 	.word	0x00000001
        /*1820*/ 	.word	0x00000001


	//----- nvinfo : EIATTR_CRS_STACK_SIZE
	.align		4
.L_85:
        /*1824*/ 	.byte	0x04, 0x1e
        /*1826*/ 	.short	(.L_87 - .L_86)
.L_86:
        /*1828*/ 	.word	0x00000000


	//----- nvinfo : EIATTR_CBANK_PARAM_SIZE
	.align		4
.L_87:
        /*182c*/ 	.byte	0x03, 0x19
        /*182e*/ 	.short	0x0088


	//----- nvinfo : EIATTR_PARAM_CBANK
	.align		4
        /*1830*/ 	.byte	0x04, 0x0a
        /*1832*/ 	.short	(.L_89 - .L_88)
	.align		4
.L_88:
        /*1834*/ 	.word	index@(.nv.constant0.attn_fwd)
        /*1838*/ 	.short	0x0380
        /*183a*/ 	.short	0x0088


	//----- nvinfo : EIATTR_SW_WAR
	.align		4
.L_89:
        /*183c*/ 	.byte	0x04, 0x36
        /*183e*/ 	.short	(.L_91 - .L_90)
.L_90:
        /*1840*/ 	.word	0x00000008
.L_91:


//--------------------- .nv.compat                --------------------------
	.section	.nv.compat,"",@"SHT_CUDA_COMPAT_INFO"
	.align	4
        /*0000*/ 	.byte	0x02, 0x02, 0x02, 0x00, 0x02, 0x05, 0x05, 0x00, 0x02, 0x03, 0x00, 0x00, 0x02, 0x06, 0x01, 0x00


//--------------------- .nv.callgraph             --------------------------
	.section	.nv.callgraph,"",@"SHT_CUDA_CALLGRAPH"
	.align	4
	.sectionentsize	8
	.align		4
        /*0000*/ 	.word	0x00000000
	.align		4
        /*0004*/ 	.word	0xffffffff
	.align		4
        /*0008*/ 	.word	0x00000000
	.align		4
        /*000c*/ 	.word	0xfffffffe
	.align		4
        /*0010*/ 	.word	0x00000000
	.align		4
        /*0014*/ 	.word	0xfffffffd
	.align		4
        /*0018*/ 	.word	0x00000000
	.align		4
        /*001c*/ 	.word	0xfffffffc


//--------------------- .nv.constant4             --------------------------
	.section	.nv.constant4,"a",@progbits
	.align	8
	.align		8
.nv.constant4:
        /*0000*/ 	.dword	_$_str


//--------------------- .text.attn_fwd            --------------------------
	.section	.text.attn_fwd,"ax",@progbits
	.align	128
        .global         attn_fwd
        .type           attn_fwd,@function
        .size           attn_fwd,(.L_x_28 - attn_fwd)
        .other          attn_fwd,@"STO_CUDA_ENTRY STV_DEFAULT"
attn_fwd:
.text.attn_fwd:
[----:B------:R-:W0:Y:S01]  /*0000*/  LDC R1, c[0x0][0x37c] ;  /* 0x0000df00ff017b82 */ /* 0x000e220000000800 */
[----:B------:R-:W1:Y:S01]  /*0010*/  S2R R0, SR_TID.X ;  /* 0x0000000000007919 */ /* 0x000e620000002100 */
[----:B0-----:R-:W-:Y:S02]  /*0020*/  IADD3 R1, PT, PT, R1, -0x850, RZ ;  /* 0xfffff7b001017810 */ /* 0x001fe40007ffe0ff */
[----:B-1----:R-:W-:-:S13]  /*0030*/  ISETP.GE.U32.AND P0, PT, R0, 0x20, PT ;  /* 0x000000200000780c */ /* 0x002fda0003f06070 */
[----:B------:R-:W-:Y:S05]  /*0040*/  @P0 BRA `(.L_x_0) ;  /* 0x0000000000b80947 */ /* 0x000fea0003800000 */
[----:B------:R-:W0:Y:S01]  /*0050*/  S2UR UR6, SR_CgaCtaId ;  /* 0x00000000000679c3 */ /* 0x000e220000008800 */
[----:B------:R-:W-:Y:S01]  /*0060*/  NOP ;  /* 0x0000000000007918 */ /* 0x000fe20000000000 */
[----:B------:R-:W-:Y:S02]  /*0070*/  UMOV UR4, 0x40 ;  /* 0x0000004000047882 */ /* 0x000fe40000000000 */
[----:B0-----:R-:W-:-:S09]  /*0080*/  ULEA UR4, UR6, UR4, 0x18 ;  /* 0x0000000406047291 */ /* 0x001fd2000f8ec0ff */
[----:B------:R-:W0:Y:S01]  /*0090*/  LDS.U8 R0, [UR4] ;  /* 0x00000004ff007984 */ /* 0x000e220008000000 */
[----:B------:R-:W-:Y:S02]  /*00a0*/  UMOV UR4, 0x400 ;  /* 0x0000040000047882 */ /* 0x000fe40000000000 */
[----:B------:R-:W-:Y:S01]  /*00b0*/  ULEA UR4, UR6, UR4, 0x18 ;  /* 0x0000000406047291 */ /* 0x000fe2000f8ec0ff */
[----:B0-----:R-:W-:-:S13]  /*00c0*/  ISETP.NE.AND P1, PT, R0, RZ, PT ;  /* 0x000000ff0000720c */ /* 0x001fda0003f25270 */
[----:B------:R-:W-:Y:S05]  /*00d0*/  @P1 BRA `(.L_x_1) ;  /* 0x00000000007c1947 */ /* 0x000fea0003800000 */
[----:B------:R-:W-:-:S13]  /*00e0*/  ELECT P1, URZ, PT ;  /* 0x0000000000ff782f */ /* 0x000fda0003820000 */
[----:B------:R-:W-:Y:S05]  /*00f0*/  @!P1 BRA `(.L_x_2) ;  /* 0x0000000000849947 */ /* 0x000fea0003800000 */
[----:B------:R-:W-:Y:S01]  /*0100*/  UMOV UR5, 0x10 ;  /* 0x0000001000057882 */ /* 0x000fe20000000000 */
[----:B------:R-:W-:Y:S01]  /*0110*/  HFMA2 R4, -RZ, RZ, 0, 5.9604644775390625e-08 ;  /* 0x00000001ff047431 */ /* 0x000fe200000001ff */
[----:B------:R-:W-:-:S03]  /*0120*/  MOV R5, 0xffff ;  /* 0x0000ffff00057802 */ /* 0x000fc60000000f00 */
[----:B------:R-:W-:Y:S04]  /*0130*/  DEPBAR.LE SB0, 0x36 ;  /* 0x00008d800000791a */ /* 0x000fe80000000000 */
[----:B------:R-:W0:Y:S02]  /*0140*/  UTCATOMSWS.FIND_AND_SET.ALIGN UP0, UR5, UR5 ;  /* 0x00000005000575e3 */ /* 0x000e240008000800 */
[----:B0-----:R-:W-:-:S04]  /*0150*/  PLOP3.LUT P1, PT, PT, PT, UP0, 0x80, 0x8 ;  /* 0x000000000008781c */ /* 0x001fc80003f2f008 */
[----:B------:R-:W-:-:S04]  /*0160*/  SEL R0, RZ, 0xffffffff, !P1 ;  /* 0xffffffffff007807 */ /* 0x000fc80004800000 */
[----:B------:R-:W-:Y:S02]  /*0170*/  ISETP.NE.AND P1, PT, R0, RZ, PT ;  /* 0x000000ff0000720c */ /* 0x000fe40003f25270 */
[----:B------:R-:W-:-:S11]  /*0180*/  MOV R0, UR5 ;  /* 0x0000000500007c02 */ /* 0x000fd60008000f00 */
[----:B------:R-:W-:Y:S05]  /*0190*/  @P1 BRA `(.L_x_3) ;  /* 0x0000000000241947 */ /* 0x000fea0003800000 */
.L_x_4:
[----:B------:R-:W-:Y:S05]  /*01a0*/  NANOSLEEP 0x64 ;  /* 0x000000640000795d */ /* 0x000fea0003800000 */
[----:B------:R-:W-:-:S05]  /*01b0*/  UMOV UR5, 0x10 ;  /* 0x0000001000057882 */ /* 0x000fca0000000000 */
[----:B------:R-:W-:Y:S04]  /*01c0*/  DEPBAR.LE SB0, 0x36 ;  /* 0x00008d800000791a */ /* 0x000fe80000000000 */
[----:B------:R-:W0:Y:S02]  /*01d0*/  UTCATOMSWS.FIND_AND_SET.ALIGN UP0, UR5, UR5 ;  /* 0x00000005000575e3 */ /* 0x000e240008000800 */
[----:B0-----:R-:W-:-:S04]  /*01e0*/  PLOP3.LUT P1, PT, PT, PT, UP0, 0x80, 0x8 ;  /* 0x000000000008781c */ /* 0x001fc80003f2f008 */
[----:B------:R-:W-:-:S04]  /*01f0*/  SEL R0, RZ, 0xffffffff, !P1 ;  /* 0xffffffffff007807 */ /* 0x000fc80004800000 */
[----:B------:R-:W-:Y:S02]  /*0200*/  ISETP.NE.AND P1, PT, R0, RZ, PT ;  /* 0x000000ff0000720c */ /* 0x000fe40003f25270 */
[----:B------:R-:W-:-:S11]  /*0210*/  MOV R0, UR5 ;  /* 0x0000000500007c02 */ /* 0x000fd60008000f00 */
[----:B------:R-:W-:Y:S05]  /*0220*/  @!P1 BRA `(.L_x_4) ;  /* 0xfffffffc00dc9947 */ /* 0x000fea000383ffff */
.L_x_3:
[----:B------:R-:W-:Y:S01]  /*0230*/  IADD3 R3, PT, PT, R0, 0x10, RZ ;  /* 0x0000001000037810 */ /* 0x000fe20007ffe0ff */
[----:B------:R-:W-:Y:S01]  /*0240*/  UMOV UR5, 0x50 ;  /* 0x0000005000057882 */ /* 0x000fe20000000000 */
[----:B------:R-:W-:Y:S01]  /*0250*/  SHF.L.U32 R2, R5, R0, RZ ;  /* 0x0000000005027219 */ /* 0x000fe200000006ff */
[----:B------:R-:W-:Y:S01]  /*0260*/  ULEA UR5, UR6, UR5, 0x18 ;  /* 0x0000000506057291 */ /* 0x000fe2000f8ec0ff */
[----:B------:R-:W-:Y:S02]  /*0270*/  SHF.L.U32 R3, R4, R3, RZ ;  /* 0x0000000304037219 */ /* 0x000fe400000006ff */
[----:B------:R-:W-:Y:S02]  /*0280*/  SHF.L.U32 R0, R0, 0x5, RZ ;  /* 0x0000000500007819 */ /* 0x000fe400000006ff */
[----:B------:R-:W-:-:S05]  /*0290*/  LOP3.LUT R2, R3, R2, RZ, 0xfc, !PT ;  /* 0x0000000203027212 */ /* 0x000fca00078efcff */
[----:B------:R0:W-:Y:S04]  /*02a0*/  ATOMS.OR RZ, [UR5], R2 ;  /* 0x00000002ffff798c */ /* 0x0001e8000b000005 */
[----:B------:R0:W-:Y:S01]  /*02b0*/  STS [UR4], R0 ;  /* 0x00000000ff007988 */ /* 0x0001e20008000804 */
[----:B------:R-:W-:Y:S05]  /*02c0*/  BRA `(.L_x_2) ;  /* 0x0000000000107947 */ /* 0x000fea0003800000 */
.L_x_1:
[----:B------:R-:W-:Y:S02]  /*02d0*/  MOV R0, 0xffffffff ;  /* 0xffffffff00007802 */ /* 0x000fe40000000f00 */
[----:B------:R-:W-:-:S03]  /*02e0*/  MOV R2, 0x310 ;  /* 0x0000031000027802 */ /* 0x000fc60000000f00 */
[----:B------:R0:W-:Y:S04]  /*02f0*/  STS [UR4], R0 ;  /* 0x00000000ff007988 */ /* 0x0001e80008000804 */
[----:B0-----:R-:W-:Y:S05]  /*0300*/  CALL.REL.NOINC `($__internal_1_$__cuda_sm10x_tcgen05_guardrail_trap_phase_invalid_during_alloc) ;  /* 0x000001e0003c7944 */ /* 0x001fea0003c00000 */
.L_x_2:
[----:B------:R-:W-:Y:S05]  /*0310*/  WARPSYNC.ALL ;  /* 0x0000000000007948 */ /* 0x000fea0003800000 */
[----:B------:R-:W-:Y:S01]  /*0320*/  NOP ;  /* 0x0000000000007918 */ /* 0x000fe20000000000 */
.L_x_0:
[----:B0-----:R-:W0:Y:S01]  /*0330*/  S2R R2, SR_TID.X ;  /* 0x0000000000027919 */ /* 0x001e220000002100 */
[----:B------:R-:W1:Y:S01]  /*0340*/  S2UR UR10, SR_CTAID.Y ;  /* 0x00000000000a79c3 */ /* 0x000e620000002600 */
[----:B------:R-:W1:Y:S01]  /*0350*/  LDCU.64 UR8, c[0x0][0x3b0] ;  /* 0x00007600ff0877ac */ /* 0x000e620008000a00 */
[----:B------:R-:W2:Y:S01]  /*0360*/  S2R R0, SR_CTAID.X ;  /* 0x0000000000007919 */ /* 0x000ea20000002500 */
[----:B------:R-:W3:Y:S05]  /*0370*/  LDCU.64 UR4, c[0x0][0x3b0] ;  /* 0x00007600ff0477ac */ /* 0x000eea0008000a00 */
[----:B------:R-:W4:Y:S01]  /*0380*/  S2UR UR6, SR_CgaCtaId ;  /* 0x00000000000679c3 */ /* 0x000f220000008800 */
[----:B------:R-:W-:Y:S01]  /*0390*/  UMOV UR7, 0x400 ;  /* 0x0000040000077882 */ /* 0x000fe20000000000 */
[----:B------:R-:W0:Y:S06]  /*03a0*/  LDCU.64 UR18, c[0x0][0x358] ;  /* 0x00006b00ff1277ac */ /* 0x000e2c0008000a00 */
[----:B------:R-:W5:Y:S08]  /*03b0*/  LDC.64 R6, c[0x0][0x380] ;  /* 0x0000e000ff067b82 */ /* 0x000f700000000a00 */
[----:B------:R-:W5:Y:S01]  /*03c0*/  LDC.64 R250, c[0x0][0x380] ;  /* 0x0000e000fffa7b82 */ /* 0x000f620000000a00 */
[----:B-1----:R-:W-:-:S02]  /*03d0*/  UIMAD UR8, UR10, UR8, URZ ;  /* 0x000000080a0872a4 */ /* 0x002fc4000f8e02ff */
[----:B---3--:R-:W-:Y:S01]  /*03e0*/  UIMAD UR4, UR10, UR4, URZ ;  /* 0x000000040a0472a4 */ /* 0x008fe2000f8e02ff */
[----:B0-----:R-:W-:-:S03]  /*03f0*/  LOP3.LUT R2, R2, 0x7f, RZ, 0xc0, !PT ;  /* 0x0000007f02027812 */ /* 0x001fc600078ec0ff */
[----:B------:R-:W-:Y:S02]  /*0400*/  USHF.L.U32 UR10, UR4, 0x1, URZ ;  /* 0x00000001040a7899 */ /* 0x000fe400080006ff */
[----:B----4-:R-:W-:Y:S01]  /*0410*/  ULEA UR7, UR6, UR7, 0x18 ;  /* 0x0000000706077291 */ /* 0x010fe2000f8ec0ff */
[----:B------:R-:W-:Y:S01]  /*0420*/  BAR.SYNC.DEFER_BLOCKING 0x0 ;  /* 0x0000000000007b1d */ /* 0x000fe20000010000 */
[----:B--2---:R-:W-:-:S07]  /*0430*/  LEA R2, R0, R2, 0x7 ;  /* 0x0000000200027211 */ /* 0x004fce00078e38ff */
[----:B------:R-:W0:Y:S01]  /*0440*/  LDC R0, c[0x0][0x3b8] ;  /* 0x0000ee00ff007b82 */ /* 0x000e220000000800 */
[C---:B------:R-:W-:Y:S01]  /*0450*/  IMAD R4, R2.reuse, UR9, RZ ;  /* 0x0000000902047c24 */ /* 0x040fe2000f8e02ff */
[----:B------:R-:W-:Y:S01]  /*0460*/  USHF.L.U32 UR9, UR8, 0x1, URZ ;  /* 0x0000000108097899 */ /* 0x000fe200080006ff */
[----:B------:R-:W-:Y:S01]  /*0470*/  IMAD R3, R2, UR5, RZ ;  /* 0x0000000502037c24 */ /* 0x000fe2000f8e02ff */
[----:B------:R-:W-:Y:S02]  /*0480*/  UIMAD.WIDE UR4, UR4, 0x2, URZ ;  /* 0x00000002040478a5 */ /* 0x000fe4000f8e02ff */
[----:B------:R-:W-:-:S04]  /*0490*/  SHF.L.U32 R5, R4, 0x1, RZ ;  /* 0x0000000104057819 */ /* 0x000fc800000006ff */
[----:B-----5:R-:W-:Y:S01]  /*04a0*/  IADD3 R2, P4, P3, R5, UR9, R6 ;  /* 0x0000000905027c10 */ /* 0x020fe2000fb9e006 */
[----:B------:R-:W-:Y:S01]  /*04b0*/  UIMAD.WIDE UR8, UR8, 0x2, URZ ;  /* 0x00000002080878a5 */ /* 0x000fe2000f8e02ff */
[----:B------:R-:W-:Y:S01]  /*04c0*/  SHF.L.U32 R5, R3, 0x1, RZ ;  /* 0x0000000103057819 */ /* 0x000fe200000006ff */
[----:B------:R-:W-:-:S03]  /*04d0*/  IMAD.HI R6, R4, 0x2, RZ ;  /* 0x0000000204067827 */ /* 0x000fc600078e02ff */
[----:B------:R-:W-:Y:S01]  /*04e0*/  IADD3 R250, P1, P2, R5, UR10, R250 ;  /* 0x0000000a05fa7c10 */ /* 0x000fe2000fa3e0fa */
[----:B------:R-:W-:Y:S01]  /*04f0*/  IMAD.HI R4, R3, 0x2, RZ ;  /* 0x0000000203047827 */ /* 0x000fe200078e02ff */
[----:B------:R-:W1:Y:S01]  /*0500*/  LDS R252, [UR7] ;  /* 0x00000007fffc7984 */ /* 0x000e620008000800 */
[----:B------:R-:W-:-:S03]  /*0510*/  IADD3.X R3, PT, PT, R6, UR9, R7, P4, P3 ;  /* 0x0000000906037c10 */ /* 0x000fc6000a7e6407 */
[----:B------:R-:W-:Y:S02]  /*0520*/  IADD3.X R251, PT, PT, R4, UR5, R251, P1, P2 ;  /* 0x0000000504fb7c10 */ /* 0x000fe40008fe44fb */
[----:B0-----:R-:W-:Y:S01]  /*0530*/  SHF.L.U32 R14, R0, 0x3, RZ ;  /* 0x00000003000e7819 */ /* 0x001fe200000006ff */
[----:B------:R-:W-:Y:S06]  /*0540*/  BAR.SYNC.DEFER_BLOCKING 0x0 ;  /* 0x0000000000007b1d */ /* 0x000fec0000010000 */
[----:B------:R-:W-:Y:S05]  /*0550*/  @P0 BRA `(.L_x_5) ;  /* 0x0000000000180947 */ /* 0x000fea0003800000 */
[----:B------:R-:W-:Y:S01]  /*0560*/  ELECT P1, URZ, PT ;  /* 0x0000000000ff782f */ /* 0x000fe20003820000 */
[----:B------:R-:W-:Y:S01]  /*0570*/  HFMA2 R4, -RZ, RZ, 0, 5.9604644775390625e-08 ;  /* 0x00000001ff047431 */ /* 0x000fe200000001ff */
[----:B------:R-:W-:Y:S01]  /*0580*/  UMOV UR4, 0x40 ;  /* 0x0000004000047882 */ /* 0x000fe20000000000 */
[----:B------:R-:W-:Y:S01]  /*0590*/  UVIRTCOUNT.DEALLOC.SMPOOL 0x80 ;  /* 0x000000800000784c */ /* 0x000fe20000000000 */
[----:B------:R-:W-:-:S09]  /*05a0*/  ULEA UR4, UR6, UR4, 0x18 ;  /* 0x0000000406047291 */ /* 0x000fd2000f8ec0ff */
[----:B------:R0:W-:Y:S03]  /*05b0*/  @P1 STS.U8 [UR4], R4 ;  /* 0x00000004ff001988 */ /* 0x0001e60008000004 */
.L_x_5:
[----:B------:R2:W3:Y:S01]  /*05c0*/  LDG.E.U16 R2, desc[UR18][R2.64] ;  /* 0x0000001202027981 */ /* 0x0004e2000c1e1500 */
[C---:B------:R-:W-:Y:S01]  /*05d0*/  IMAD R11, R0.reuse, 0xb0, RZ ;  /* 0x000000b0000b7824 */ /* 0x040fe200078e02ff */
[C---:B------:R-:W-:Y:S01]  /*05e0*/  SHF.L.U32 R16, R0.reuse, 0x4, RZ ;  /* 0x0000000400107819 */ /* 0x040fe200000006ff */
[C---:B------:R-:W-:Y:S01]  /*05f0*/  IMAD R9, R0.reuse, 0x12, RZ ;  /* 0x0000001200097824 */ /* 0x040fe200078e02ff */
[CC--:B------:R-:W-:Y:S01]  /*0600*/  LEA R10, P4, R0.reuse, R250.reuse, 0x5 ;  /* 0x000000fa000a7211 */ /* 0x0c0fe200078828ff */
[C---:B------:R-:W-:Y:S01]  /*0610*/  IMAD R7, R0.reuse, 0x90, RZ ;  /* 0x0000009000077824 */ /* 0x040fe200078e02ff */
[C---:B------:R-:W-:Y:S01]  /*0620*/  SHF.L.U32 R18, R0.reuse, 0x5, RZ ;  /* 0x0000000500127819 */ /* 0x040fe200000006ff */
[C---:B------:R-:W-:Y:S01]  /*0630*/  IMAD R21, R0.reuse, 0x24, RZ ;  /* 0x0000002400157824 */ /* 0x040fe200078e02ff */
[CC--:B------:R-:W-:Y:S01]  /*0640*/  LEA R12, P1, R0.reuse, R250.reuse, 0x6 ;  /* 0x000000fa000c7211 */ /* 0x0c0fe200078230ff */
[C---:B------:R-:W-:Y:S01]  /*0650*/  IMAD R19, R0.reuse, 0xc0, RZ ;  /* 0x000000c000137824 */ /* 0x040fe200078e02ff */
[CC--:B------:R-:W-:Y:S01]  /*0660*/  LEA R6, P5, R0.reuse, R250.reuse, 0x4 ;  /* 0x000000fa00067211 */ /* 0x0c0fe200078a20ff */
[C---:B------:R-:W-:Y:S01]  /*0670*/  IMAD R5, R0.reuse, 0xa, RZ ;  /* 0x0000000a00057824 */ /* 0x040fe200078e02ff */
[----:B------:R-:W-:Y:S01]  /*0680*/  IADD3 R8, P6, PT, R11, R250, RZ ;  /* 0x000000fa0b087210 */ /* 0x000fe20007fde0ff */
[----:B------:R-:W-:Y:S01]  /*0690*/  IMAD R25, R0, 0x48, RZ ;  /* 0x0000004800197824 */ /* 0x000fe200078e02ff */
[-C--:B------:R-:W-:Y:S01]  /*06a0*/  LEA.HI.X.SX32 R11, R16, R251.reuse, 0x1, P4 ;  /* 0x000000fb100b7211 */ /* 0x080fe200020f0eff */
[C---:B--2---:R-:W-:Y:S01]  /*06b0*/  IMAD R3, R0.reuse, 0xa0, RZ ;  /* 0x000000a000037824 */ /* 0x044fe200078e02ff */
[C---:B------:R-:W-:Y:S01]  /*06c0*/  LEA R22, R0.reuse, R0, 0x3 ;  /* 0x0000000000167211 */ /* 0x040fe200078e18ff */
[C---:B------:R-:W-:Y:S01]  /*06d0*/  IMAD R37, R0.reuse, 0x50, RZ ;  /* 0x0000005000257824 */ /* 0x040fe200078e02ff */
[-C--:B------:R-:W-:Y:S01]  /*06e0*/  IADD3 R16, P4, PT, R9, R250.reuse, RZ ;  /* 0x000000fa09107210 */ /* 0x080fe20007f9e0ff */
[----:B------:R-:W-:Y:S01]  /*06f0*/  IMAD R23, R0, 0x14, RZ ;  /* 0x0000001400177824 */ /* 0x000fe200078e02ff */
[-C--:B------:R-:W-:Y:S01]  /*0700*/  LEA.HI.X.SX32 R13, R18, R251.reuse, 0x1, P1 ;  /* 0x000000fb120d7211 */ /* 0x080fe200008f0eff */
[C---:B------:R-:W-:Y:S01]  /*0710*/  IMAD R31, R0.reuse, 0x28, RZ ;  /* 0x00000028001f7824 */ /* 0x040fe200078e02ff */
[-C--:B------:R-:W-:Y:S01]  /*0720*/  IADD3 R18, P1, PT, R21, R250.reuse, RZ ;  /* 0x000000fa15127210 */ /* 0x080fe20007f3e0ff */
[C---:B------:R-:W-:Y:S01]  /*0730*/  IMAD R33, R0.reuse, 0x30, RZ ;  /* 0x0000003000217824 */ /* 0x040fe200078e02ff */
[C---:B------:R-:W-:Y:S01]  /*0740*/  SHF.L.U32 R20, R0.reuse, 0x6, RZ ;  /* 0x0000000600147819 */ /* 0x040fe200000006ff */
[----:B------:R-:W-:Y:S01]  /*0750*/  IMAD R41, R0, 0x60, RZ ;  /* 0x0000006000297824 */ /* 0x000fe200078e02ff */
[-C--:B------:R-:W-:Y:S01]  /*0760*/  LEA.HI.X.SX32 R17, R22, R251.reuse, 0x1, P4 ;  /* 0x000000fb16117211 */ /* 0x080fe200020f0eff */
[C---:B------:R-:W-:Y:S01]  /*0770*/  IMAD R122, R0.reuse, 0x18, RZ ;  /* 0x00000018007a7824 */ /* 0x040fe200078e02ff */
[----:B------:R-:W-:Y:S01]  /*0780*/  IADD3 R22, P4, PT, R19, R250, RZ ;  /* 0x000000fa13167210 */ /* 0x000fe20007f9e0ff */
[C---:B------:R-:W-:Y:S01]  /*0790*/  IMAD R39, R0.reuse, 0x82, RZ ;  /* 0x0000008200277824 */ /* 0x040fe200078e02ff */
[-C--:B------:R-:W-:Y:S01]  /*07a0*/  LEA.HI.X.SX32 R19, R9, R251.reuse, 0x1, P1 ;  /* 0x000000fb09137211 */ /* 0x080fe200008f0eff */
[C---:B------:R-:W-:Y:S01]  /*07b0*/  IMAD R29, R0.reuse, 0xd0, RZ ;  /* 0x000000d0001d7824 */ /* 0x040fe200078e02ff */
[C---:B------:R-:W-:Y:S01]  /*07c0*/  LEA R30, R0.reuse, R0, 0x2 ;  /* 0x00000000001e7211 */ /* 0x040fe200078e10ff */
[C---:B------:R-:W-:Y:S01]  /*07d0*/  IMAD R35, R0.reuse, 0x38, RZ ;  /* 0x0000003800237824 */ /* 0x040fe200078e02ff */
[-C--:B------:R-:W-:Y:S01]  /*07e0*/  IADD3 R24, P1, PT, R5, R250.reuse, RZ ;  /* 0x000000fa05187210 */ /* 0x080fe20007f3e0ff */
[C---:B------:R-:W-:Y:S01]  /*07f0*/  IMAD R43, R0.reuse, 0x70, RZ ;  /* 0x00000070002b7824 */ /* 0x040fe200078e02ff */
[----:B0-----:R-:W-:Y:S01]  /*0800*/  IADD3 R4, P3, PT, R3, R250, RZ ;  /* 0x000000fa03047210 */ /* 0x001fe20007f7e0ff */
[C---:B------:R-:W-:Y:S01]  /*0810*/  IMAD R45, R0.reuse, 0xe0, RZ ;  /* 0x000000e0002d7824 */ /* 0x040fe200078e02ff */
[CC--:B------:R-:W-:Y:S01]  /*0820*/  LEA R74, R0.reuse, R0.reuse, 0x4 ;  /* 0x00000000004a7211 */ /* 0x0c0fe200078e20ff */
[C---:B------:R-:W-:Y:S01]  /*0830*/  IMAD R124, R0.reuse, 0x58, RZ ;  /* 0x00000058007c7824 */ /* 0x040fe200078e02ff */
[C---:B------:R-:W-:Y:S01]  /*0840*/  SHF.L.U32 R90, R0.reuse, 0x1, RZ ;  /* 0x00000001005a7819 */ /* 0x040fe200000006ff */
[C---:B------:R-:W-:Y:S01]  /*0850*/  IMAD R170, R0.reuse, 0x1c, RZ ;  /* 0x0000001c00aa7824 */ /* 0x040fe200078e02ff */
[CC--:B------:R-:W-:Y:S01]  /*0860*/  LEA R58, R0.reuse, R0.reuse, 0x6 ;  /* 0x00000000003a7211 */ /* 0x0c0fe200078e30ff */
[----:B------:R-:W-:Y:S01]  /*0870*/  IMAD R47, R0, 0xf0, RZ ;  /* 0x000000f0002f7824 */ /* 0x000fe200078e02ff */
[----:B------:R-:W-:Y:S01]  /*0880*/  LEA.HI.X.SX32 R9, R124, R251, 0x1, P6 ;  /* 0x000000fb7c097211 */ /* 0x000fe200030f0eff */
[C---:B------:R-:W-:Y:S01]  /*0890*/  IMAD R51, R0.reuse, 0xa2, RZ ;  /* 0x000000a200337824 */ /* 0x040fe200078e02ff */
[C---:B------:R-:W-:Y:S01]  /*08a0*/  LEA R78, R0.reuse, R0, 0x5 ;  /* 0x00000000004e7211 */ /* 0x040fe200078e28ff */
[C---:B------:R-:W-:Y:S01]  /*08b0*/  IMAD R59, R0.reuse, 0xb2, RZ ;  /* 0x000000b2003b7824 */ /* 0x040fe200078e02ff */
[----:B------:R-:W-:Y:S01]  /*08c0*/  IADD3 R40, P6, PT, R47, R250, RZ ;  /* 0x000000fa2f287210 */ /* 0x000fe20007fde0ff */
[C---:B------:R-:W-:Y:S01]  /*08d0*/  IMAD R62, R0.reuse, 0x51, RZ ;  /* 0x00000051003e7824 */ /* 0x040fe200078e02ff */
[CC--:B------:R-:W-:Y:S01]  /*08e0*/  LEA R134, R0.reuse, R0.reuse, 0x1 ;  /* 0x0000000000867211 */ /* 0x0c0fe200078e08ff */
[C---:B------:R-:W-:Y:S01]  /*08f0*/  IMAD R61, R0.reuse, 0xc2, RZ ;  /* 0x000000c2003d7824 */ /* 0x040fe200078e02ff */
[C---:B------:R-:W-:Y:S01]  /*0900*/  SHF.L.U32 R160, R0.reuse, 0x2, RZ ;  /* 0x0000000200a07819 */ /* 0x040fe200000006ff */
[C---:B------:R-:W-:Y:S01]  /*0910*/  IMAD R53, R0.reuse, 0x68, RZ ;  /* 0x0000006800357824 */ /* 0x040fe200078e02ff */
[CC--:B------:R-:W-:Y:S01]  /*0920*/  LEA R179, R0.reuse, -R0.reuse, 0x3 ;  /* 0x8000000000b37211 */ /* 0x0c0fe200078e18ff */
[C---:B------:R-:W-:Y:S01]  /*0930*/  IMAD R126, R0.reuse, 0x78, RZ ;  /* 0x00000078007e7824 */ /* 0x040fe200078e02ff */
[CC--:B------:R-:W-:Y:S01]  /*0940*/  LEA R185, R0.reuse, -R0.reuse, 0x7 ;  /* 0x8000000000b97211 */ /* 0x0c0fe200078e38ff */
[C---:B------:R-:W-:Y:S01]  /*0950*/  IMAD R64, R0.reuse, 0x59, RZ ;  /* 0x0000005900407824 */ /* 0x040fe200078e02ff */
[CC--:B------:R-:W-:Y:S01]  /*0960*/  LEA R195, R0.reuse, -R0.reuse, 0x4 ;  /* 0x8000000000c37211 */ /* 0x0c0fe200078e20ff */
[C---:B------:R-:W-:Y:S01]  /*0970*/  IMAD R69, R0.reuse, 0xd2, RZ ;  /* 0x000000d200457824 */ /* 0x040fe200078e02ff */
[CC--:B------:R-:W-:Y:S01]  /*0980*/  LEA R211, R0.reuse, -R0.reuse, 0x5 ;  /* 0x8000000000d37211 */ /* 0x0c0fe200078e28ff */
[C---:B------:R-:W-:Y:S01]  /*0990*/  IMAD R55, R0.reuse, 0x84, RZ ;  /* 0x0000008400377824 */ /* 0x040fe200078e02ff */
[C---:B------:R-:W-:Y:S01]  /*09a0*/  LEA R237, R0.reuse, -R0, 0x6 ;  /* 0x8000000000ed7211 */ /* 0x040fe200078e30ff */
[C---:B------:R-:W-:Y:S01]  /*09b0*/  IMAD R66, R0.reuse, 0x61, RZ ;  /* 0x0000006100427824 */ /* 0x040fe200078e02ff */
[----:B------:R-:W2:Y:S01]  /*09c0*/  LDG.E.U16 R10, desc[UR18][R10.64] ;  /* 0x000000120a0a7981 */ /* 0x000ea2000c1e1500 */
[----:B------:R-:W-:-:S02]  /*09d0*/  IMAD R57, R0, 0x94, RZ ;  /* 0x0000009400397824 */ /* 0x000fc400078e02ff */
[C---:B------:R-:W-:Y:S01]  /*09e0*/  IMAD R68, R0.reuse, 0x69, RZ ;  /* 0x0000006900447824 */ /* 0x040fe200078e02ff */
[----:B------:R-:W4:Y:S01]  /*09f0*/  LDG.E.U16 R12, desc[UR18][R12.64] ;  /* 0x000000120c0c7981 */ /* 0x000f22000c1e1500 */
[C---:B------:R-:W-:Y:S02]  /*0a00*/  IMAD R101, R0.reuse, 0x22, RZ ;  /* 0x0000002200657824 */ /* 0x040fe400078e02ff */
[C---:B------:R-:W-:Y:S01]  /*0a10*/  IMAD R85, R0.reuse, 0x52, RZ ;  /* 0x0000005200557824 */ /* 0x040fe200078e02ff */
[----:B------:R-:W5:Y:S01]  /*0a20*/  LDG.E.U16 R8, desc[UR18][R8.64] ;  /* 0x0000001208087981 */ /* 0x000f62000c1e1500 */
[C---:B------:R-:W-:Y:S02]  /*0a30*/  IMAD R84, R0.reuse, 0x29, RZ ;  /* 0x0000002900547824 */ /* 0x040fe400078e02ff */
[C---:B------:R-:W-:Y:S01]  /*0a40*/  IMAD R109, R0.reuse, 0xb4, RZ ;  /* 0x000000b4006d7824 */ /* 0x040fe200078e02ff */
[----:B------:R-:W2:Y:S01]  /*0a50*/  LDG.E.U16 R16, desc[UR18][R16.64] ;  /* 0x0000001210107981 */ /* 0x000ea2000c1e1500 */
[----:B------:R-:W-:-:S02]  /*0a60*/  IMAD R71, R0, 0xe2, RZ ;  /* 0x000000e200477824 */ /* 0x000fc400078e02ff */
[C---:B------:R-:W-:Y:S01]  /*0a70*/  IMAD R70, R0.reuse, 0x71, RZ ;  /* 0x0000007100467824 */ /* 0x040fe200078e02ff */
[----:B------:R-:W2:Y:S01]  /*0a80*/  LDG.E.U16 R18, desc[UR18][R18.64] ;  /* 0x0000001212127981 */ /* 0x000ea2000c1e1500 */
[C---:B------:R-:W-:Y:S02]  /*0a90*/  IMAD R97, R0.reuse, 0x32, RZ ;  /* 0x0000003200617824 */ /* 0x040fe400078e02ff */
[C---:B------:R-:W-:Y:S02]  /*0aa0*/  IMAD R76, R0.reuse, 0x19, RZ ;  /* 0x00000019004c7824 */ /* 0x040fe400078e02ff */
[C---:B------:R-:W-:Y:S02]  /*0ab0*/  IMAD R89, R0.reuse, 0x62, RZ ;  /* 0x0000006200597824 */ /* 0x040fe400078e02ff */
[C---:B------:R-:W-:Y:S02]  /*0ac0*/  IMAD R80, R0.reuse, 0x31, RZ ;  /* 0x0000003100507824 */ /* 0x040fe400078e02ff */
[----:B------:R-:W-:-:S02]  /*0ad0*/  IMAD R83, R0, 0x1a, RZ ;  /* 0x0000001a00537824 */ /* 0x000fc400078e02ff */
[C---:B------:R-:W-:Y:S02]  /*0ae0*/  IMAD R81, R0.reuse, 0xa4, RZ ;  /* 0x000000a400517824 */ /* 0x040fe400078e02ff */
        /* <DEDUP_REMOVED lines=103> */
[C---:B------:R-:W-:Y:S01]  /*1160*/  IMAD R227, R0.reuse, 0x6e, RZ ;  /* 0x0000006e00e37824 */ /* 0x040fe200078e02ff */
[----:B---3--:R0:W-:Y:S01]  /*1170*/  STL [R1+0x10], R2 ;  /* 0x0000100201007387 */ /* 0x0081e20000100800 */
[C---:B------:R-:W-:Y:S02]  /*1180*/  IMAD R220, R0.reuse, 0xbc, RZ ;  /* 0x000000bc00dc7824 */ /* 0x040fe400078e02ff */
[C---:B------:R-:W-:Y:S01]  /*1190*/  IMAD R213, R0.reuse, 0x7d, RZ ;  /* 0x0000007d00d57824 */ /* 0x040fe200078e02ff */
[----:B------:R3:W-:Y:S01]  /*11a0*/  STL [R1+0x848], R109 ;  /* 0x0008486d01007387 */ /* 0x0007e20000100800 */
[----:B------:R-:W-:-:S02]  /*11b0*/  IMAD R235, R0, 0x37, RZ ;  /* 0x0000003700eb7824 */ /* 0x000fc400078e02ff */
[C---:B------:R-:W-:Y:S02]  /*11c0*/  IMAD R224, R0.reuse, 0xcc, RZ ;  /* 0x000000cc00e07824 */ /* 0x040fe400078e02ff */
[C---:B------:R-:W-:Y:S01]  /*11d0*/  IMAD R226, R0.reuse, 0xdc, RZ ;  /* 0x000000dc00e27824 */ /* 0x040fe200078e02ff */
[-C--:B0-----:R-:W-:Y:S01]  /*11e0*/  IADD3 R2, P2, PT, R7, R250.reuse, RZ ;  /* 0x000000fa07027210 */ /* 0x081fe20007f5e0ff */
[----:B------:R-:W-:Y:S01]  /*11f0*/  IMAD R230, R0, 0xec, RZ ;  /* 0x000000ec00e67824 */ /* 0x000fe200078e02ff */
[-C--:B------:R-:W-:Y:S01]  /*1200*/  LEA.HI.X.SX32 R7, R14, R251.reuse, 0x1, P5 ;  /* 0x000000fb0e077211 */ /* 0x080fe200028f0eff */
[C---:B------:R-:W-:Y:S01]  /*1210*/  IMAD R233, R0.reuse, 0x7e, RZ ;  /* 0x0000007e00e97824 */ /* 0x040fe200078e02ff */
[CC--:B------:R-:W-:Y:S01]  /*1220*/  LEA R14, P5, R0.reuse, R250.reuse, 0x7 ;  /* 0x000000fa000e7211 */ /* 0x0c0fe200078a38ff */
[C---:B------:R-:W-:Y:S01]  /*1230*/  IMAD R232, R0.reuse, 0xfc, RZ ;  /* 0x000000fc00e87824 */ /* 0x040fe200078e02ff */
[CC--:B------:R-:W-:Y:S01]  /*1240*/  LEA.HI.X.SX32 R3, R25.reuse, R251.reuse, 0x1, P2 ;  /* 0x000000fb19037211 */ /* 0x0c0fe200010f0eff */
[----:B------:R-:W-:Y:S01]  /*1250*/  IMAD R236, R0, 0x8e, RZ ;  /* 0x0000008e00ec7824 */ /* 0x000fe200078e02ff */
[-C--:B------:R-:W-:Y:S01]  /*1260*/  LEA.HI.X.SX32 R15, R20, R251.reuse, 0x1, P5 ;  /* 0x000000fb140f7211 */ /* 0x080fe200028f0eff */
[C---:B------:R-:W-:Y:S01]  /*1270*/  IMAD R243, R0.reuse, 0x47, RZ ;  /* 0x0000004700f37824 */ /* 0x040fe200078e02ff */
[-C--:B------:R-:W-:Y:S01]  /*1280*/  IADD3 R20, P5, PT, R25, R250.reuse, RZ ;  /* 0x000000fa19147210 */ /* 0x080fe20007fbe0ff */
[----:B------:R-:W-:Y:S01]  /*1290*/  IMAD R238, R0, 0x9e, RZ ;  /* 0x0000009e00ee7824 */ /* 0x000fe200078e02ff */
[-C--:B------:R-:W-:Y:S01]  /*12a0*/  LEA.HI.X.SX32 R25, R30, R251.reuse, 0x1, P1 ;  /* 0x000000fb1e197211 */ /* 0x080fe200008f0eff */
[C---:B------:R-:W-:Y:S01]  /*12b0*/  IMAD R242, R0.reuse, 0xae, RZ ;  /* 0x000000ae00f27824 */ /* 0x040fe200078e02ff */
[-C--:B------:R-:W-:Y:S01]  /*12c0*/  LEA.HI.X.SX32 R21, R21, R251.reuse, 0x1, P5 ;  /* 0x000000fb15157211 */ /* 0x080fe200028f0eff */
[C---:B------:R-:W-:Y:S01]  /*12d0*/  IMAD R244, R0.reuse, 0xbe, RZ ;  /* 0x000000be00f47824 */ /* 0x040fe200078e02ff */
[-C--:B------:R-:W-:Y:S01]  /*12e0*/  IADD3 R30, P1, PT, R37, R250.reuse, RZ ;  /* 0x000000fa251e7210 */ /* 0x080fe20007f3e0ff */
[C---:B------:R-:W-:Y:S01]  /*12f0*/  IMAD R246, R0.reuse, 0xce, RZ ;  /* 0x000000ce00f67824 */ /* 0x040fe200078e02ff */
[-C--:B------:R-:W-:Y:S01]  /*1300*/  IADD3 R26, P5, PT, R23, R250.reuse, RZ ;  /* 0x000000fa171a7210 */ /* 0x080fe20007fbe0ff */
[C---:B------:R-:W-:Y:S01]  /*1310*/  IMAD R248, R0.reuse, 0xde, RZ ;  /* 0x000000de00f87824 */ /* 0x040fe200078e02ff */
[CC--:B------:R-:W-:Y:S01]  /*1320*/  IADD3 R28, P2, PT, R31.reuse, R250.reuse, RZ ;  /* 0x000000fa1f1c7210 */ /* 0x0c0fe20007f5e0ff */
[C---:B------:R-:W-:Y:S01]  /*1330*/  IMAD R239, R0.reuse, 0xee, RZ ;  /* 0x000000ee00ef7824 */ /* 0x040fe200078e02ff */
[-C--:B------:R-:W-:Y:S01]  /*1340*/  LEA.HI.X.SX32 R31, R31, R251.reuse, 0x1, P1 ;  /* 0x000000fb1f1f7211 */ /* 0x080fe200008f0eff */
[----:B------:R-:W-:Y:S01]  /*1350*/  IMAD R249, R0, 0x6f, RZ ;  /* 0x0000006f00f97824 */ /* 0x000fe200078e02ff */
[-C--:B------:R-:W-:Y:S01]  /*1360*/  LEA.HI.X.SX32 R27, R5, R251.reuse, 0x1, P5 ;  /* 0x000000fb051b7211 */ /* 0x080fe200028f0eff */
[----:B------:R-:W2:Y:S01]  /*1370*/  LDG.E.U16 R2, desc[UR18][R2.64] ;  /* 0x0000001202027981 */ /* 0x000ea2000c1e1500 */
[-C--:B------:R-:W-:Y:S01]  /*1380*/  IADD3 R36, P1, PT, R33, R250.reuse, RZ ;  /* 0x000000fa21247210 */ /* 0x080fe20007f3e0ff */
[----:B------:R-:W0:Y:S01]  /*1390*/  S2UR UR11, SR_CTAID.Y ;  /* 0x00000000000b79c3 */ /* 0x000e220000002600 */
[-C--:B------:R-:W-:Y:S01]  /*13a0*/  LEA.HI.X.SX32 R5, R37, R251.reuse, 0x1, P3 ;  /* 0x000000fb25057211 */ /* 0x080fe200018f0eff */
[----:B------:R-:W2:Y:S01]  /*13b0*/  LDG.E.U16 R6, desc[UR18][R6.64] ;  /* 0x0000001206067981 */ /* 0x000ea2000c1e1500 */
[-C--:B------:R-:W-:Y:S01]  /*13c0*/  IADD3 R38, P3, PT, R41, R250.reuse, RZ ;  /* 0x000000fa29267210 */ /* 0x080fe20007f7e0ff */
[----:B------:R-:W1:Y:S01]  /*13d0*/  LDCU UR4, c[0x0][0x3c8] ;  /* 0x00007900ff0477ac */ /* 0x000e620008000800 */
[-C--:B------:R-:W-:Y:S01]  /*13e0*/  LEA.HI.X.SX32 R37, R122, R251.reuse, 0x1, P1 ;  /* 0x000000fb7a257211 */ /* 0x080fe200008f0eff */
[----:B------:R0:W2:Y:S01]  /*13f0*/  LDG.E.U16 R14, desc[UR18][R14.64] ;  /* 0x000000120e0e7981 */ /* 0x0000a2000c1e1500 */
[-C--:B------:R-:W-:Y:S01]  /*1400*/  IADD3 R42, P1, PT, R39, R250.reuse, RZ ;  /* 0x000000fa272a7210 */ /* 0x080fe20007f3e0ff */
[----:B------:R-:W1:Y:S01]  /*1410*/  LDCU UR5, c[0x0][0x3f0] ;  /* 0x00007e00ff0577ac */ /* 0x000e620008000800 */
[----:B------:R-:W-:Y:S01]  /*1420*/  IADD3 R32, P5, PT, R29, R250, RZ ;  /* 0x000000fa1d207210 */ /* 0x000fe20007fbe0ff */
[----:B------:R-:W2:Y:S01]  /*1430*/  LDG.E.U16 R30, desc[UR18][R30.64] ;  /* 0x000000121e1e7981 */ /* 0x000ea2000c1e1500 */
[----:B------:R-:W-:-:S02]  /*1440*/  LEA.HI.X.SX32 R39, R33, R251, 0x1, P3 ;  /* 0x000000fb21277211 */ /* 0x000fc400018f0eff */
[----:B-1----:R-:W-:Y:S01]  /*1450*/  R2UR UR8, R252 ;  /* 0x00000000fc0872ca */ /* 0x002fe200000e0000 */
[----:B------:R-:W2:Y:S01]  /*1460*/  LDG.E.U16 R4, desc[UR18][R4.64] ;  /* 0x0000001204047981 */ /* 0x000ea2000c1e1500 */
[-C--:B------:R-:W-:Y:S01]  /*1470*/  LEA.HI.X.SX32 R29, R23, R251.reuse, 0x1, P2 ;  /* 0x000000fb171d7211 */ /* 0x080fe200010f0eff */
[----:B------:R-:W-:Y:S01]  /*1480*/  UMOV UR6, 0x1 ;  /* 0x0000000100067882 */ /* 0x000fe20000000000 */
[-C--:B------:R-:W-:Y:S01]  /*1490*/  IADD3 R44, P3, PT, R35, R250.reuse, RZ ;  /* 0x000000fa232c7210 */ /* 0x080fe20007f7e0ff */
[----:B------:R-:W2:Y:S01]  /*14a0*/  LDG.E.U16 R36, desc[UR18][R36.64] ;  /* 0x0000001224247981 */ /* 0x000ea2000c1e1500 */
[-C--:B------:R-:W-:Y:S01]  /*14b0*/  LEA.HI.X.SX32 R23, R41, R251.reuse, 0x1, P4 ;  /* 0x000000fb29177211 */ /* 0x080fe200020f0eff */
[----:B------:R-:W-:Y:S01]  /*14c0*/  UIADD3 UR10, UPT, UPT, UR7, 0x20000, URZ ;  /* 0x00020000070a7890 */ /* 0x000fe2000fffe0ff */
[-C--:B------:R-:W-:Y:S01]  /*14d0*/  IADD3 R46, P4, PT, R43, R250.reuse, RZ ;  /* 0x000000fa2b2e7210 */ /* 0x080fe20007f9e0ff */
[----:B------:R-:W2:Y:S01]  /*14e0*/  LDG.E.U16 R38, desc[UR18][R38.64] ;  /* 0x0000001226267981 */ /* 0x000ea2000c1e1500 */
[-C--:B------:R-:W-:Y:S01]  /*14f0*/  IADD3 R34, P2, PT, R45, R250.reuse, RZ ;  /* 0x000000fa2d227210 */ /* 0x080fe20007f5e0ff */
[----:B0-----:R-:W0:Y:S01]  /*1500*/  LDC R15, c[0x0][0x3c4] ;  /* 0x0000f100ff0f7b82 */ /* 0x001e220000000800 */
[----:B------:R-:W-:Y:S01]  /*1510*/  LEA.HI.X.SX32 R45, R170, R251, 0x1, P3 ;  /* 0x000000fbaa2d7211 */ /* 0x000fe200018f0eff */
[----:B------:R1:W2:Y:S01]  /*1520*/  LDG.E.U16 R22, desc[UR18][R22.64] ;  /* 0x0000001216167981 */ /* 0x0002a2000c1e1500 */
[----:B------:R-:W-:-:S02]  /*1530*/  IADD3 R50, P3, PT, R51, R250, RZ ;  /* 0x000000fa33327210 */ /* 0x000fc40007f7e0ff */
[-C--:B------:R-:W-:Y:S01]  /*1540*/  LEA.HI.X.SX32 R47, R35, R251.reuse, 0x1, P4 ;  /* 0x000000fb232f7211 */ /* 0x080fe200020f0eff */
[----:B------:R-:W2:Y:S01]  /*1550*/  LDG.E.U16 R26, desc[UR18][R26.64] ;  /* 0x000000121a1a7981 */ /* 0x000ea2000c1e1500 */
[-C--:B------:R-:W-:Y:S01]  /*1560*/  IADD3 R52, P4, PT, R59, R250.reuse, RZ ;  /* 0x000000fa3b347210 */ /* 0x080fe20007f9e0ff */
[----:B------:R-:W0:Y:S01]  /*1570*/  LDC R19, c[0x0][0x3c4] ;  /* 0x0000f100ff137b82 */ /* 0x000e220000000800 */
[-C--:B------:R-:W-:Y:S01]  /*1580*/  LEA.HI.X.SX32 R35, R43, R251.reuse, 0x1, P2 ;  /* 0x000000fb2b237211 */ /* 0x080fe200010f0eff */
[----:B------:R-:W2:Y:S01]  /*1590*/  LDG.E.U16 R46, desc[UR18][R46.64] ;  /* 0x000000122e2e7981 */ /* 0x000ea2000c1e1500 */
[-C--:B------:R-:W-:Y:S02]  /*15a0*/  IADD3 R54, P2, PT, R61, R250.reuse, RZ ;  /* 0x000000fa3d367210 */ /* 0x080fe40007f5e0ff */
[-C--:B------:R-:W-:Y:S01]  /*15b0*/  LEA.HI.X.SX32 R51, R62, R251.reuse, 0x1, P3 ;  /* 0x000000fb3e337211 */ /* 0x080fe200018f0eff */
[----:B------:R-:W2:Y:S01]  /*15c0*/  LDG.E.U16 R34, desc[UR18][R34.64] ;  /* 0x0000001222227981 */ /* 0x000ea2000c1e1500 */
[CC--:B------:R-:W-:Y:S01]  /*15d0*/  LEA.HI.X.SX32 R33, R53.reuse, R251.reuse, 0x1, P5 ;  /* 0x000000fb35217211 */ /* 0x0c0fe200028f0eff */
[----:B-1----:R-:W1:Y:S01]  /*15e0*/  LDC R23, c[0x0][0x3c4] ;  /* 0x0000f100ff177b82 */ /* 0x002e620000000800 */
[----:B------:R-:W-:Y:S01]  /*15f0*/  LEA.HI.X.SX32 R41, R126, R251, 0x1, P6 ;  /* 0x000000fb7e297211 */ /* 0x000fe200030f0eff */
[----:B------:R-:W2:Y:S01]  /*1600*/  LDG.E.U16 R50, desc[UR18][R50.64] ;  /* 0x0000001232327981 */ /* 0x000ea2000c1e1500 */
[----:B------:R-:W-:-:S02]  /*1610*/  IADD3 R62, P3, PT, R53, R250, RZ ;  /* 0x000000fa353e7210 */ /* 0x000fc40007f7e0ff */
[-C--:B------:R-:W-:Y:S01]  /*1620*/  IADD3 R56, P6, PT, R69, R250.reuse, RZ ;  /* 0x000000fa45387210 */ /* 0x080fe20007fde0ff */
[----:B------:R-:W2:Y:S01]  /*1630*/  LDG.E.U16 R32, desc[UR18][R32.64] ;  /* 0x0000001220207981 */ /* 0x000ea2000c1e1500 */
[-C--:B------:R-:W-:Y:S01]  /*1640*/  LEA.HI.X.SX32 R53, R64, R251.reuse, 0x1, P4 ;  /* 0x000000fb40357211 */ /* 0x080fe200020f0eff */
[----:B------:R-:W0:Y:S01]  /*1650*/  LDC R252, c[0x0][0x3c4] ;  /* 0x0000f100fffc7b82 */ /* 0x000e220000000800 */
[-C--:B------:R-:W-:Y:S01]  /*1660*/  IADD3 R64, P4, PT, R55, R250.reuse, RZ ;  /* 0x000000fa37407210 */ /* 0x080fe20007f9e0ff */
[----:B------:R-:W2:Y:S01]  /*1670*/  LDG.E.U16 R40, desc[UR18][R40.64] ;  /* 0x0000001228287981 */ /* 0x000ea2000c1e1500 */
[-C--:B------:R-:W-:Y:S02]  /*1680*/  LEA.HI.X.SX32 R55, R66, R251.reuse, 0x1, P2 ;  /* 0x000000fb42377211 */ /* 0x080fe400010f0eff */
[----:B------:R-:W-:Y:S01]  /*1690*/  IADD3 R66, P2, PT, R57, R250, RZ ;  /* 0x000000fa39427210 */ /* 0x000fe20007f5e0ff */
[----:B------:R-:W2:Y:S01]  /*16a0*/  LDG.E.U16 R52, desc[UR18][R52.64] ;  /* 0x0000001234347981 */ /* 0x000ea2000c1e1500 */
[----:B------:R-:W-:-:S02]  /*16b0*/  LEA.HI.X.SX32 R57, R68, R251, 0x1, P6 ;  /* 0x000000fb44397211 */ /* 0x000fc400030f0eff */
[-C--:B------:R-:W-:Y:S01]  /*16c0*/  IADD3 R68, P6, PT, R101, R250.reuse, RZ ;  /* 0x000000fa65447210 */ /* 0x080fe20007fde0ff */
[----:B------:R-:W2:Y:S01]  /*16d0*/  LDG.E.U16 R54, desc[UR18][R54.64] ;  /* 0x0000001236367981 */ /* 0x000ea2000c1e1500 */
[-C--:B------:R-:W-:Y:S02]  /*16e0*/  LEA.HI.X.SX32 R43, R58, R251.reuse, 0x1, P1 ;  /* 0x000000fb3a2b7211 */ /* 0x080fe400008f0eff */
[-C--:B------:R-:W-:Y:S01]  /*16f0*/  LEA.HI.X.SX32 R69, R74, R251.reuse, 0x1, P6 ;  /* 0x000000fb4a457211 */ /* 0x080fe200030f0eff */
[----:B------:R-:W2:Y:S01]  /*1700*/  LDG.E.U16 R56, desc[UR18][R56.64] ;  /* 0x0000001238387981 */ /* 0x000ea2000c1e1500 */
[-C--:B------:R-:W-:Y:S02]  /*1710*/  IADD3 R74, P6, PT, R85, R250.reuse, RZ ;  /* 0x000000fa554a7210 */ /* 0x080fe40007fde0ff */
[----:B------:R-:W-:Y:S01]  /*1720*/  IADD3 R58, P1, PT, R71, R250, RZ ;  /* 0x000000fa473a7210 */ /* 0x000fe20007f3e0ff */
[----:B------:R-:W2:Y:S01]  /*1730*/  LDG.E.U16 R42, desc[UR18][R42.64] ;  /* 0x000000122a2a7981 */ /* 0x000ea2000c1e1500 */
[----:B------:R-:W-:-:S02]  /*1740*/  LEA.HI.X.SX32 R75, R84, R251, 0x1, P6 ;  /* 0x000000fb544b7211 */ /* 0x000fc400030f0eff */
[-C--:B------:R-:W-:Y:S01]  /*1750*/  IADD3 R108, P6, PT, R90, R250.reuse, RZ ;  /* 0x000000fa5a6c7210 */ /* 0x080fe20007fde0ff */
[----:B------:R-:W2:Y:S01]  /*1760*/  LDG.E.U16 R68, desc[UR18][R68.64] ;  /* 0x0000001244447981 */ /* 0x000ea2000c1e1500 */
[-C--:B------:R-:W-:Y:S02]  /*1770*/  LEA.HI.X.SX32 R59, R70, R251.reuse, 0x1, P1 ;  /* 0x000000fb463b7211 */ /* 0x080fe400008f0eff */
[-C--:B---3--:R-:W-:Y:S01]  /*1780*/  LEA.HI.X.SX32 R109, R0, R251.reuse, 0x1, P6 ;  /* 0x000000fb006d7211 */ /* 0x088fe200030f0eff */
[----:B------:R-:W3:Y:S01]  /*1790*/  LDG.E.U16 R74, desc[UR18][R74.64] ;  /* 0x000000124a4a7981 */ /* 0x000ee2000c1e1500 */
[-C--:B------:R-:W-:Y:S02]  /*17a0*/  IADD3 R70, P1, PT, R97, R250.reuse, RZ ;  /* 0x000000fa61467210 */ /* 0x080fe40007f3e0ff */
[----:B------:R-:W-:Y:S01]  /*17b0*/  IADD3 R48, P5, PT, R49, R250, RZ ;  /* 0x000000fa31307210 */ /* 0x000fe20007fbe0ff */
[----:B------:R1:W-:Y:S01]  /*17c0*/  STL.64 [R1+0x8], R108 ;  /* 0x0000086c01007387 */ /* 0x0003e20000100a00 */
[----:B------:R-:W-:-:S02]  /*17d0*/  LEA.HI.X.SX32 R71, R76, R251, 0x1, P1 ;  /* 0x000000fb4c477211 */ /* 0x000fc400008f0eff */
[-C--:B------:R-:W-:Y:S01]  /*17e0*/  IADD3 R76, P1, PT, R89, R250.reuse, RZ ;  /* 0x000000fa594c7210 */ /* 0x080fe20007f3e0ff */
[----:B------:R-:W2:Y:S01]  /*17f0*/  LDG.E.U16 R58, desc[UR18][R58.64] ;  /* 0x000000123a3a7981 */ /* 0x000ea2000c1e1500 */
[-C--:B------:R-:W-:Y:S02]  /*1800*/  IADD3 R84, P6, PT, R81, R250.reuse, RZ ;  /* 0x000000fa51547210 */ /* 0x080fe40007fde0ff */
[-C--:B------:R-:W-:Y:S01]  /*1810*/  LEA.HI.X.SX32 R77, R80, R251.reuse, 0x1, P1 ;  /* 0x000000fb504d7211 */ /* 0x080fe200008f0eff */
[----:B------:R-:W2:Y:S01]  /*1820*/  LDG.E.U16 R70, desc[UR18][R70.64] ;  /* 0x0000001246467981 */ /* 0x000ea2000c1e1500 */
[----:B------:R-:W-:Y:S02]  /*1830*/  IADD3 R80, P1, PT, R83, R250, RZ ;  /* 0x000000fa53507210 */ /* 0x000fe40007f3e0ff */
[-C--:B------:R-:W-:Y:S01]  /*1840*/  LEA.HI.X.SX32 R49, R60, R251.reuse, 0x1, P5 ;  /* 0x000000fb3c317211 */ /* 0x080fe200028f0eff */
[----:B-1----:R-:W2:Y:S01]  /*1850*/  LDL.LU R109, [R1+0x848] ;  /* 0x00084800016d7983 */ /* 0x002ea20000300800 */
[----:B------:R-:W-:-:S02]  /*1860*/  LEA.HI.X.SX32 R81, R86, R251, 0x1, P1 ;  /* 0x000000fb56517211 */ /* 0x000fc400008f0eff */
[-C--:B------:R-:W-:Y:S01]  /*1870*/  IADD3 R60, P5, PT, R73, R250.reuse, RZ ;  /* 0x000000fa493c7210 */ /* 0x080fe20007fbe0ff */
[----:B------:R-:W3:Y:S03]  /*1880*/  LDG.E.U16 R48, desc[UR18][R48.64] ;  /* 0x0000001230307981 */ /* 0x000ee6000c1e1500 */
[-C--:B------:R-:W-:Y:S01]  /*1890*/  LEA.HI.X.SX32 R61, R72, R251.reuse, 0x1, P5 ;  /* 0x000000fb483d7211 */ /* 0x080fe200028f0eff */
[----:B------:R1:W-:Y:S01]  /*18a0*/  STL.64 [R1+0x840], R80 ;  /* 0x0008405001007387 */ /* 0x0003e20000100a00 */
[C---:B------:R-:W-:Y:S02]  /*18b0*/  IADD3 R72, P5, PT, R65.reuse, R250, RZ ;  /* 0x000000fa41487210 */ /* 0x040fe40007fbe0ff */
[-C--:B------:R-:W-:Y:S01]  /*18c0*/  LEA.HI.X.SX32 R65, R65, R251.reuse, 0x1, P4 ;  /* 0x000000fb41417211 */ /* 0x080fe200020f0eff */
[----:B------:R-:W3:Y:S01]  /*18d0*/  LDG.E.U16 R60, desc[UR18][R60.64] ;  /* 0x000000123c3c7981 */ /* 0x000ee2000c1e1500 */
[----:B------:R-:W-:-:S02]  /*18e0*/  LEA.HI.X.SX32 R73, R78, R251, 0x1, P5 ;  /* 0x000000fb4e497211 */ /* 0x000fc400028f0eff */
[-C--:B------:R-:W-:Y:S01]  /*18f0*/  IADD3 R78, P5, PT, R93, R250.reuse, RZ ;  /* 0x000000fa5d4e7210 */ /* 0x080fe20007fbe0ff */
[----:B------:R-:W3:Y:S03]  /*1900*/  LDG.E.U16 R76, desc[UR18][R76.64] ;  /* 0x000000124c4c7981 */ /* 0x000ee6000c1e1500 */
[-C--:B------:R-:W-:Y:S01]  /*1910*/  LEA.HI.X.SX32 R79, R82, R251.reuse, 0x1, P5 ;  /* 0x000000fb524f7211 */ /* 0x080fe200028f0eff */
[----:B------:R-:W3:Y:S01]  /*1920*/  LDG.E.U16 R72, desc[UR18][R72.64] ;  /* 0x0000001248487981 */ /* 0x000ee2000c1e1500 */
[-C--:B-1----:R-:W-:Y:S02]  /*1930*/  LEA R80, P1, R0, R250.reuse, 0x2 ;  /* 0x000000fa00507211 */ /* 0x082fe400078210ff */
[----:B------:R-:W-:Y:S01]  /*1940*/  IADD3 R82, P5, PT, R63, R250, RZ ;  /* 0x000000fa3f527210 */ /* 0x000fe20007fbe0ff */
[----:B------:R-:W3:Y:S01]  /*1950*/  LDG.E.U16 R78, desc[UR18][R78.64] ;  /* 0x000000124e4e7981 */ /* 0x000ee2000c1e1500 */
[----:B------:R-:W-:-:S03]  /*1960*/  LEA.HI.X.SX32 R81, R90, R251, 0x1, P1 ;  /* 0x000000fb5a517211 */ /* 0x000fc600008f0eff */
[----:B------:R-:W3:Y:S04]  /*1970*/  LDG.E.U16 R45, desc[UR18][R44.64] ;  /* 0x000000122c2d7981 */ /* 0x000ee8000c1e1500 */
[----:B------:R1:W-:Y:S04]  /*1980*/  STL.64 [R1], R80 ;  /* 0x0000005001007387 */ /* 0x0003e80000100a00 */
[----:B------:R0:W3:Y:S04]  /*1990*/  LDG.E.U16 R20, desc[UR18][R20.64] ;  /* 0x0000001214147981 */ /* 0x0000e8000c1e1500 */
[----:B------:R-:W3:Y:S04]  /*19a0*/  LDG.E.U16 R28, desc[UR18][R28.64] ;  /* 0x000000121c1c7981 */ /* 0x000ee8000c1e1500 */
[----:B-1----:R-:W3:Y:S01]  /*19b0*/  LDL.LU.64 R80, [R1+0x8] ;  /* 0x0000080001507983 */ /* 0x002ee20000300a00 */
[----:B------:R-:W-:Y:S01]  /*19c0*/  LEA.HI.X.SX32 R63, R63, R251, 0x1, P3 ;  /* 0x000000fb3f3f7211 */ /* 0x000fe200018f0eff */
[----:B0-----:R-:W0:Y:S02]  /*19d0*/  LDC R21, c[0x0][0x3c4] ;  /* 0x0000f100ff157b82 */ /* 0x001e240000000800 */
[----:B------:R1:W-:Y:S01]  /*19e0*/  STL.64 [R1+0x838], R64 ;  /* 0x0008384001007387 */ /* 0x0003e20000100a00 */
[----:B------:R-:W-:-:S02]  /*19f0*/  IADD3 R88, P3, PT, R107, R250, RZ ;  /* 0x000000fa6b587210 */ /* 0x000fc40007f7e0ff */
[-C--:B------:R-:W-:Y:S01]  /*1a00*/  IADD3 R92, P4, PT, R67, R250.reuse, RZ ;  /* 0x000000fa435c7210 */ /* 0x080fe20007f9e0ff */
[----:B------:R-:W3:Y:S04]  /*1a10*/  LDG.E.U16 R63, desc[UR18][R62.64] ;  /* 0x000000123e3f7981 */ /* 0x000ee8000c1e1500 */
[----:B------:R-:W3:Y:S04]  /*1a20*/  LDG.E.U16 R24, desc[UR18][R24.64] ;  /* 0x0000001218187981 */ /* 0x000ee8000c1e1500 */
[----:B-1----:R-:W3:Y:S01]  /*1a30*/  LDL.LU.64 R64, [R1] ;  /* 0x0000000001407983 */ /* 0x002ee20000300a00 */
[----:B------:R-:W-:-:S02]  /*1a40*/  IADD3 R90, P1, PT, R105, R250, RZ ;  /* 0x000000fa695a7210 */ /* 0x000fc40007f3e0ff */
[-C--:B------:R-:W-:Y:S02]  /*1a50*/  LEA.HI.X.SX32 R89, R89, R251.reuse, 0x1, P3 ;  /* 0x000000fb59597211 */ /* 0x080fe400018f0eff */
[-C--:B------:R-:W-:Y:S02]  /*1a60*/  IADD3 R100, P3, PT, R91, R250.reuse, RZ ;  /* 0x000000fa5b647210 */ /* 0x080fe40007f7e0ff */
[-C--:B------:R-:W-:Y:S02]  /*1a70*/  LEA.HI.X.SX32 R93, R93, R251.reuse, 0x1, P4 ;  /* 0x000000fb5d5d7211 */ /* 0x080fe400020f0eff */
[-C--:B------:R-:W-:Y:S01]  /*1a80*/  LEA.HI.X.SX32 R91, R180, R251.reuse, 0x1, P1 ;  /* 0x000000fbb45b7211 */ /* 0x080fe200008f0eff */
[----:B------:R-:W4:Y:S01]  /*1a90*/  LDG.E.U16 R89, desc[UR18][R88.64] ;  /* 0x0000001258597981 */ /* 0x000f22000c1e1500 */
[-C--:B------:R-:W-:Y:S02]  /*1aa0*/  IADD3 R104, P4, PT, R99, R250.reuse, RZ ;  /* 0x000000fa63687210 */ /* 0x080fe40007f9e0ff */
[----:B------:R-:W-:Y:S01]  /*1ab0*/  IADD3 R102, P1, PT, R147, R250, RZ ;  /* 0x000000fa93667210 */ /* 0x000fe20007f3e0ff */
[----:B------:R-:W4:Y:S01]  /*1ac0*/  LDG.E.U16 R93, desc[UR18][R92.64] ;  /* 0x000000125c5d7981 */ /* 0x000f22000c1e1500 */
[----:B------:R-:W-:-:S02]  /*1ad0*/  LEA.HI.X.SX32 R67, R174, R251, 0x1, P2 ;  /* 0x000000fbae437211 */ /* 0x000fc400010f0eff */
[-C--:B------:R-:W-:Y:S01]  /*1ae0*/  IADD3 R94, P2, PT, R103, R250.reuse, RZ ;  /* 0x000000fa675e7210 */ /* 0x080fe20007f5e0ff */
[----:B------:R-:W4:Y:S01]  /*1af0*/  LDG.E.U16 R91, desc[UR18][R90.64] ;  /* 0x000000125a5b7981 */ /* 0x000f22000c1e1500 */
[-C--:B------:R-:W-:Y:S02]  /*1b00*/  LEA.HI.X.SX32 R105, R110, R251.reuse, 0x1, P4 ;  /* 0x000000fb6e697211 */ /* 0x080fe400020f0eff */
[-C--:B------:R-:W-:Y:S01]  /*1b10*/  LEA.HI.X.SX32 R103, R101, R251.reuse, 0x1, P1 ;  /* 0x000000fb65677211 */ /* 0x080fe200008f0eff */
[----:B------:R-:W4:Y:S01]  /*1b20*/  LDG.E.U16 R67, desc[UR18][R66.64] ;  /* 0x0000001242437981 */ /* 0x000f22000c1e1500 */
[-C--:B------:R-:W-:Y:S02]  /*1b30*/  IADD3 R110, P4, PT, R165, R250.reuse, RZ ;  /* 0x000000faa56e7210 */ /* 0x080fe40007f9e0ff */
[----:B------:R-:W-:Y:S01]  /*1b40*/  LEA.HI.X.SX32 R85, R85, R251, 0x1, P6 ;  /* 0x000000fb55557211 */ /* 0x000fe200030f0eff */
[----:B------:R-:W4:Y:S01]  /*1b50*/  LDG.E.U16 R104, desc[UR18][R104.64] ;  /* 0x0000001268687981 */ /* 0x000f22000c1e1500 */
[----:B------:R-:W-:-:S02]  /*1b60*/  IADD3 R108, P1, PT, R161, R250, RZ ;  /* 0x000000faa16c7210 */ /* 0x000fc40007f3e0ff */
[-C--:B------:R-:W-:Y:S01]  /*1b70*/  IADD3 R96, P6, PT, R87, R250.reuse, RZ ;  /* 0x000000fa57607210 */ /* 0x080fe20007fde0ff */
[----:B------:R-:W4:Y:S01]  /*1b80*/  LDG.E.U16 R103, desc[UR18][R102.64] ;  /* 0x0000001266677981 */ /* 0x000f22000c1e1500 */
[-C--:B------:R-:W-:Y:S02]  /*1b90*/  LEA.HI.X.SX32 R83, R83, R251.reuse, 0x1, P5 ;  /* 0x000000fb53537211 */ /* 0x080fe400028f0eff */
[-C--:B------:R-:W-:Y:S01]  /*1ba0*/  LEA.HI.X.SX32 R111, R172, R251.reuse, 0x1, P4 ;  /* 0x000000fbac6f7211 */ /* 0x080fe200020f0eff */
[----:B------:R-:W4:Y:S01]  /*1bb0*/  LDG.E.U16 R85, desc[UR18][R84.64] ;  /* 0x0000001254557981 */ /* 0x000f22000c1e1500 */
[----:B------:R-:W-:Y:S02]  /*1bc0*/  IADD3 R116, P4, PT, R117, R250, RZ ;  /* 0x000000fa75747210 */ /* 0x000fe40007f9e0ff */
[-C--:B------:R-:W-:Y:S01]  /*1bd0*/  LEA.HI.X.SX32 R101, R154, R251.reuse, 0x1, P3 ;  /* 0x000000fb9a657211 */ /* 0x080fe200018f0eff */
[----:B------:R-:W4:Y:S01]  /*1be0*/  LDG.E.U16 R83, desc[UR18][R82.64] ;  /* 0x0000001252537981 */ /* 0x000f22000c1e1500 */
[----:B------:R-:W-:-:S02]  /*1bf0*/  LEA.HI.X.SX32 R117, R128, R251, 0x1, P4 ;  /* 0x000000fb80757211 */ /* 0x000fc400020f0eff */
[-C--:B------:R-:W-:Y:S01]  /*1c00*/  IADD3 R128, P4, PT, R145, R250.reuse, RZ ;  /* 0x000000fa91807210 */ /* 0x080fe20007f9e0ff */
[----:B------:R-:W4:Y:S03]  /*1c10*/  LDG.E.U16 R111, desc[UR18][R110.64] ;  /* 0x000000126e6f7981 */ /* 0x000f26000c1e1500 */
[-C--:B------:R-:W-:Y:S01]  /*1c20*/  LEA.HI.X.SX32 R129, R134, R251.reuse, 0x1, P4 ;  /* 0x000000fb86817211 */ /* 0x080fe200020f0eff */
[----:B------:R-:W4:Y:S01]  /*1c30*/  LDG.E.U16 R100, desc[UR18][R100.64] ;  /* 0x0000001264647981 */ /* 0x000f22000c1e1500 */
[-C--:B------:R-:W-:Y:S02]  /*1c40*/  IADD3 R134, P4, PT, R167, R250.reuse, RZ ;  /* 0x000000faa7867210 */ /* 0x080fe40007f9e0ff */
[----:B------:R-:W-:Y:S01]  /*1c50*/  IADD3 R122, P3, PT, R122, R250, RZ ;  /* 0x000000fa7a7a7210 */ /* 0x000fe20007f7e0ff */
[----:B------:R-:W4:Y:S01]  /*1c60*/  LDG.E.U16 R116, desc[UR18][R116.64] ;  /* 0x0000001274747981 */ /* 0x000f22000c1e1500 */
[----:B------:R-:W-:-:S02]  /*1c70*/  LEA.HI.X.SX32 R135, R140, R251, 0x1, P4 ;  /* 0x000000fb8c877211 */ /* 0x000fc400020f0eff */
[-C--:B------:R-:W-:Y:S01]  /*1c80*/  IADD3 R140, P4, PT, R225, R250.reuse, RZ ;  /* 0x000000fae18c7210 */ /* 0x080fe20007f9e0ff */
[----:B------:R-:W4:Y:S03]  /*1c90*/  LDG.E.U16 R128, desc[UR18][R128.64] ;  /* 0x0000001280807981 */ /* 0x000f26000c1e1500 */
[----:B------:R-:W-:Y:S01]  /*1ca0*/  LEA.HI.X.SX32 R141, R146, R251, 0x1, P4 ;  /* 0x000000fb928d7211 */ /* 0x000fe200020f0eff */
[----:B------:R1:W4:Y:S01]  /*1cb0*/  LDG.E.U16 R62, desc[UR18][R134.64] ;  /* 0x00000012863e7981 */ /* 0x000322000c1e1500 */
[----:B------:R-:W-:-:S03]  /*1cc0*/  IADD3 R146, P4, PT, R143, R250, RZ ;  /* 0x000000fa8f927210 */ /* 0x000fc60007f9e0ff */
[----:B------:R-:W4:Y:S01]  /*1cd0*/  LDG.E.U16 R140, desc[UR18][R140.64] ;  /* 0x000000128c8c7981 */ /* 0x000f22000c1e1500 */
[-C--:B------:R-:W-:Y:S02]  /*1ce0*/  LEA.HI.X.SX32 R147, R147, R251.reuse, 0x1, P4 ;  /* 0x000000fb93937211 */ /* 0x080fe400020f0eff */
[-C--:B------:R-:W-:Y:S01]  /*1cf0*/  IADD3 R162, P4, PT, R241, R250.reuse, RZ ;  /* 0x000000faf1a27210 */ /* 0x080fe20007f9e0ff */
[----:B------:R-:W0:Y:S01]  /*1d00*/  S2R R5, SR_TID.X ;  /* 0x0000000000057919 */ /* 0x000e220000002100 */
[----:B-1----:R-:W1:Y:S02]  /*1d10*/  LDC.64 R134, c[0x0][0x388] ;  /* 0x0000e200ff867b82 */ /* 0x002e640000000a00 */
[----:B------:R0:W4:Y:S01]  /*1d20*/  LDG.E.U16 R147, desc[UR18][R146.64] ;  /* 0x0000001292937981 */ /* 0x000122000c1e1500 */
[----:B--2---:R-:W-:Y:S01]  /*1d30*/  IADD3 R86, P5, PT, R109, R250, RZ ;  /* 0x000000fa6d567210 */ /* 0x004fe20007fbe0ff */
[----:B------:R-:W2:Y:S01]  /*1d40*/  S2R R13, SR_TID.X ;  /* 0x00000000000d7919 */ /* 0x000ea20000002100 */
[----:B------:R-:W-:-:S03]  /*1d50*/  LEA.HI.X.SX32 R109, R97, R251, 0x1, P1 ;  /* 0x000000fb616d7211 */ /* 0x000fc600008f0eff */
[----:B0-----:R-:W0:Y:S01]  /*1d60*/  LDC R146, c[0x0][0x3c4] ;  /* 0x0000f100ff927b82 */ /* 0x001e220000000800 */
[-C--:B------:R-:W-:Y:S02]  /*1d70*/  LEA.HI.X.SX32 R97, R118, R251.reuse, 0x1, P6 ;  /* 0x000000fb76617211 */ /* 0x080fe400030f0eff */
[-C--:B------:R-:W-:Y:S02]  /*1d80*/  IADD3 R118, P6, PT, R119, R250.reuse, RZ ;  /* 0x000000fa77767210 */ /* 0x080fe40007fde0ff */
[-C--:B------:R-:W-:Y:S01]  /*1d90*/  LEA.HI.X.SX32 R87, R176, R251.reuse, 0x1, P5 ;  /* 0x000000fbb0577211 */ /* 0x080fe200028f0eff */
[----:B------:R-:W2:Y:S01]  /*1da0*/  LDG.E.U16 R109, desc[UR18][R108.64] ;  /* 0x000000126c6d7981 */ /* 0x000ea2000c1e1500 */
[----:B------:R-:W-:Y:S01]  /*1db0*/  LEA.HI.X.SX32 R119, R130, R251, 0x1, P6 ;  /* 0x000000fb82777211 */ /* 0x000fe200030f0eff */
[----:B------:R-:W0:Y:S01]  /*1dc0*/  LDC R141, c[0x0][0x3c4] ;  /* 0x0000f100ff8d7b82 */ /* 0x000e220000000800 */
[-C--:B------:R-:W-:Y:S01]  /*1dd0*/  IADD3 R98, P5, PT, R95, R250.reuse, RZ ;  /* 0x000000fa5f627210 */ /* 0x080fe20007fbe0ff */
[----:B------:R-:W2:Y:S01]  /*1de0*/  LDG.E.U16 R96, desc[UR18][R96.64] ;  /* 0x0000001260607981 */ /* 0x000ea2000c1e1500 */
[----:B------:R-:W-:-:S02]  /*1df0*/  IADD3 R130, P6, PT, R149, R250, RZ ;  /* 0x000000fa95827210 */ /* 0x000fc40007fde0ff */
[-C--:B------:R-:W-:Y:S01]  /*1e00*/  LEA.HI.X.SX32 R95, R182, R251.reuse, 0x1, P2 ;  /* 0x000000fbb65f7211 */ /* 0x080fe200010f0eff */
[----:B------:R-:W2:Y:S01]  /*1e10*/  LDG.E.U16 R87, desc[UR18][R86.64] ;  /* 0x0000001256577981 */ /* 0x000ea2000c1e1500 */
[-C--:B------:R-:W-:Y:S02]  /*1e20*/  IADD3 R106, P2, PT, R153, R250.reuse, RZ ;  /* 0x000000fa996a7210 */ /* 0x080fe40007f5e0ff */
[-C--:B------:R-:W-:Y:S01]  /*1e30*/  LEA.HI.X.SX32 R131, R136, R251.reuse, 0x1, P6 ;  /* 0x000000fb88837211 */ /* 0x080fe200030f0eff */
[----:B------:R-:W2:Y:S01]  /*1e40*/  LDG.E.U16 R118, desc[UR18][R118.64] ;  /* 0x0000001276767981 */ /* 0x000ea2000c1e1500 */
[-C--:B------:R-:W-:Y:S02]  /*1e50*/  IADD3 R136, P6, PT, R215, R250.reuse, RZ ;  /* 0x000000fad7887210 */ /* 0x080fe40007fde0ff */
[----:B------:R-:W-:Y:S01]  /*1e60*/  LEA.HI.X.SX32 R107, R99, R251, 0x1, P2 ;  /* 0x000000fb636b7211 */ /* 0x000fe200010f0eff */
[----:B------:R-:W2:Y:S01]  /*1e70*/  LDG.E.U16 R95, desc[UR18][R94.64] ;  /* 0x000000125e5f7981 */ /* 0x000ea2000c1e1500 */
[----:B------:R-:W-:-:S02]  /*1e80*/  IADD3 R112, P2, PT, R113, R250, RZ ;  /* 0x000000fa71707210 */ /* 0x000fc40007f5e0ff */
[-C--:B------:R-:W-:Y:S01]  /*1e90*/  IADD3 R114, P1, PT, R115, R250.reuse, RZ ;  /* 0x000000fa73727210 */ /* 0x080fe20007f3e0ff */
[----:B------:R1:W2:Y:S01]  /*1ea0*/  LDG.E.U16 R44, desc[UR18][R130.64] ;  /* 0x00000012822c7981 */ /* 0x0002a2000c1e1500 */
[-C--:B------:R-:W-:Y:S02]  /*1eb0*/  LEA.HI.X.SX32 R99, R120, R251.reuse, 0x1, P5 ;  /* 0x000000fb78637211 */ /* 0x080fe400028f0eff */
[-C--:B------:R-:W-:Y:S01]  /*1ec0*/  LEA.HI.X.SX32 R137, R142, R251.reuse, 0x1, P6 ;  /* 0x000000fb8e897211 */ /* 0x080fe200030f0eff */
[----:B------:R-:W2:Y:S01]  /*1ed0*/  LDG.E.U16 R107, desc[UR18][R106.64] ;  /* 0x000000126a6b7981 */ /* 0x000ea2000c1e1500 */
[-C--:B------:R-:W-:Y:S02]  /*1ee0*/  IADD3 R120, P5, PT, R121, R250.reuse, RZ ;  /* 0x000000fa79787210 */ /* 0x080fe40007fbe0ff */
[-C--:B------:R-:W-:Y:S01]  /*1ef0*/  IADD3 R142, P6, PT, R231, R250.reuse, RZ ;  /* 0x000000fae78e7210 */ /* 0x080fe20007fde0ff */
[----:B------:R-:W2:Y:S01]  /*1f00*/  LDG.E.U16 R98, desc[UR18][R98.64] ;  /* 0x0000001262627981 */ /* 0x000ea2000c1e1500 */
[-C--:B------:R-:W-:Y:S01]  /*1f10*/  LEA.HI.X.SX32 R113, R152, R251.reuse, 0x1, P2 ;  /* 0x000000fb98717211 */ /* 0x080fe200010f0eff */
[----:B-1----:R-:W1:Y:S01]  /*1f20*/  LDC.64 R130, c[0x0][0x3c0] ;  /* 0x0000f000ff827b82 */ /* 0x002e620000000a00 */
[----:B------:R-:W-:Y:S01]  /*1f30*/  IADD3 R124, P2, PT, R124, R250, RZ ;  /* 0x000000fa7c7c7210 */ /* 0x000fe20007f5e0ff */
[----:B------:R5:W4:Y:S01]  /*1f40*/  LDG.E.U16 R136, desc[UR18][R136.64] ;  /* 0x0000001288887981 */ /* 0x000b22000c1e1500 */
[----:B------:R-:W-:-:S02]  /*1f50*/  LEA.HI.X.SX32 R115, R150, R251, 0x1, P1 ;  /* 0x000000fb96737211 */ /* 0x000fc400008f0eff */
[-C--:B------:R-:W-:Y:S01]  /*1f60*/  IADD3 R126, P1, PT, R126, R250.reuse, RZ ;  /* 0x000000fa7e7e7210 */ /* 0x080fe20007f3e0ff */
[----:B------:R-:W4:Y:S01]  /*1f70*/  LDG.E.U16 R112, desc[UR18][R112.64] ;  /* 0x0000001270707981 */ /* 0x000f22000c1e1500 */
[-C--:B------:R-:W-:Y:S02]  /*1f80*/  LEA.HI.X.SX32 R121, R132, R251.reuse, 0x1, P5 ;  /* 0x000000fb84797211 */ /* 0x080fe400028f0eff */
[-C--:B------:R-:W-:Y:S01]  /*1f90*/  LEA.HI.X.SX32 R143, R148, R251.reuse, 0x1, P6 ;  /* 0x000000fb948f7211 */ /* 0x080fe200030f0eff */
[----:B------:R-:W4:Y:S01]  /*1fa0*/  LDG.E.U16 R114, desc[UR18][R114.64] ;  /* 0x0000001272727981 */ /* 0x000f22000c1e1500 */
[-C--:B------:R-:W-:Y:S01]  /*1fb0*/  IADD3 R132, P5, PT, R159, R250.reuse, RZ ;  /* 0x000000fa9f847210 */ /* 0x080fe20007fbe0ff */
[----:B-----5:R-:W5:Y:S01]  /*1fc0*/  LDC R137, c[0x0][0x3c4] ;  /* 0x0000f100ff897b82 */ /* 0x020f620000000800 */
[C---:B------:R-:W-:Y:S01]  /*1fd0*/  IADD3 R148, P6, PT, R125.reuse, R250, RZ ;  /* 0x000000fa7d947210 */ /* 0x040fe20007fde0ff */
[----:B------:R-:W4:Y:S01]  /*1fe0*/  LDG.E.U16 R120, desc[UR18][R120.64] ;  /* 0x0000001278787981 */ /* 0x000f22000c1e1500 */
[----:B------:R-:W-:-:S02]  /*1ff0*/  LEA.HI.X.SX32 R125, R125, R251, 0x1, P2 ;  /* 0x000000fb7d7d7211 */ /* 0x000fc400010f0eff */
[-C--:B------:R-:W-:Y:S01]  /*2000*/  IADD3 R156, P2, PT, R127, R250.reuse, RZ ;  /* 0x000000fa7f9c7210 */ /* 0x080fe20007f5e0ff */
[----:B------:R-:W4:Y:S01]  /*2010*/  LDG.E.U16 R142, desc[UR18][R142.64] ;  /* 0x000000128e8e7981 */ /* 0x000f22000c1e1500 */
[-C--:B------:R-:W-:Y:S02]  /*2020*/  LEA.HI.X.SX32 R127, R186, R251.reuse, 0x1, P1 ;  /* 0x000000fbba7f7211 */ /* 0x080fe400008f0eff */
[-C--:B------:R-:W-:Y:S01]  /*2030*/  LEA.HI.X.SX32 R133, R138, R251.reuse, 0x1, P5 ;  /* 0x000000fb8a857211 */ /* 0x080fe200028f0eff */
[----:B---3--:R-:W3:Y:S01]  /*2040*/  LDG.E.U16 R3, desc[UR18][R64.64] ;  /* 0x0000001240037981 */ /* 0x008ee2000c1e1500 */
[-C--:B------:R-:W-:Y:S02]  /*2050*/  IADD3 R158, P1, PT, R151, R250.reuse, RZ ;  /* 0x000000fa979e7210 */ /* 0x080fe40007f3e0ff */
[----:B------:R-:W-:Y:S01]  /*2060*/  IADD3 R138, P5, PT, R219, R250, RZ ;  /* 0x000000fadb8a7210 */ /* 0x000fe20007fbe0ff */
[----:B------:R-:W3:Y:S01]  /*2070*/  LDG.E.U16 R132, desc[UR18][R132.64] ;  /* 0x0000001284847981 */ /* 0x000ee2000c1e1500 */
[----:B------:R-:W-:-:S02]  /*2080*/  LEA.HI.X.SX32 R159, R159, R251, 0x1, P1 ;  /* 0x000000fb9f9f7211 */ /* 0x000fc400008f0eff */
[----:B------:R-:W-:Y:S01]  /*2090*/  LOP3.LUT R7, R5, 0x7f, RZ, 0xc0, !PT ;  /* 0x0000007f05077812 */ /* 0x000fe200078ec0ff */
[----:B------:R-:W3:Y:S01]  /*20a0*/  LDG.E.U16 R125, desc[UR18][R124.64] ;  /* 0x000000127c7d7981 */ /* 0x000ee2000c1e1500 */
[-C--:B------:R-:W-:Y:S01]  /*20b0*/  LEA.HI.X.SX32 R139, R144, R251.reuse, 0x1, P5 ;  /* 0x000000fb908b7211 */ /* 0x080fe200028f0eff */
[----:B-1----:R-:W-:Y:S01]  /*20c0*/  IMAD R130, R130, UR11, RZ ;  /* 0x0000000b82827c24 */ /* 0x002fe2000f8e02ff */
[-C--:B------:R-:W-:Y:S01]  /*20d0*/  IADD3 R164, P1, PT, R169, R250.reuse, RZ ;  /* 0x000000faa9a47210 */ /* 0x080fe20007f3e0ff */
[----:B------:R-:W3:Y:S01]  /*20e0*/  LDG.E.U16 R127, desc[UR18][R126.64] ;  /* 0x000000127e7f7981 */ /* 0x000ee2000c1e1500 */
[----:B------:R-:W-:Y:S02]  /*20f0*/  IADD3 R144, P5, PT, R123, R250, RZ ;  /* 0x000000fa7b907210 */ /* 0x000fe40007fbe0ff */
[----:B------:R-:W-:Y:S01]  /*2100*/  PRMT R94, RZ, 0x7610, R94 ;  /* 0x00007610ff5e7816 */ /* 0x000fe2000000005e */
[----:B------:R-:W3:Y:S01]  /*2110*/  LDG.E.U16 R138, desc[UR18][R138.64] ;  /* 0x000000128a8a7981 */ /* 0x000ee2000c1e1500 */
[----:B------:R-:W-:-:S02]  /*2120*/  LEA.HI.X.SX32 R149, R149, R251, 0x1, P6 ;  /* 0x000000fb95957211 */ /* 0x000fc400030f0eff */
[----:B------:R-:W-:Y:S01]  /*2130*/  PRMT R92, RZ, 0x7610, R92 ;  /* 0x00007610ff5c7816 */ /* 0x000fe2000000005c */
[----:B------:R-:W3:Y:S01]  /*2140*/  LDG.E.U16 R159, desc[UR18][R158.64] ;  /* 0x000000129e9f7981 */ /* 0x000ee2000c1e1500 */
[-C--:B------:R-:W-:Y:S02]  /*2150*/  LEA.HI.X.SX32 R165, R165, R251.reuse, 0x1, P1 ;  /* 0x000000fba5a57211 */ /* 0x080fe400008f0eff */
[----:B------:R-:W-:Y:S01]  /*2160*/  PRMT R90, RZ, 0x7610, R90 ;  /* 0x00007610ff5a7816 */ /* 0x000fe2000000005a */
[----:B------:R-:W3:Y:S01]  /*2170*/  LDG.E.U16 R149, desc[UR18][R148.64] ;  /* 0x0000001294957981 */ /* 0x000ee2000c1e1500 */
[----:B------:R-:W-:Y:S01]  /*2180*/  LEA.HI.X.SX32 R145, R145, R251, 0x1, P5 ;  /* 0x000000fb91917211 */ /* 0x000fe200028f0eff */
[----:B------:R-:W-:Y:S01]  /*2190*/  IMAD R7, R7, UR4, RZ ;  /* 0x0000000407077c24 */ /* 0x000fe2000f8e02ff */
[-C--:B------:R-:W-:Y:S01]  /*21a0*/  LEA R154, P6, R0, R250.reuse, 0x3 ;  /* 0x000000fa009a7211 */ /* 0x080fe200078c18ff */
[----:B------:R1:W3:Y:S01]  /*21b0*/  LDG.E.U16 R165, desc[UR18][R164.64] ;  /* 0x00000012a4a57981 */ /* 0x0002e2000c1e1500 */
[----:B------:R-:W-:-:S02]  /*21c0*/  IADD3 R178, P1, PT, R171, R250, RZ ;  /* 0x000000faabb27210 */ /* 0x000fc40007f3e0ff */
[----:B------:R-:W-:Y:S01]  /*21d0*/  PRMT R84, RZ, 0x7610, R84 ;  /* 0x00007610ff547816 */ /* 0x000fe20000000054 */
[----:B------:R-:W3:Y:S01]  /*21e0*/  LDG.E.U16 R145, desc[UR18][R144.64] ;  /* 0x0000001290917981 */ /* 0x000ee2000c1e1500 */
[-C--:B------:R-:W-:Y:S02]  /*21f0*/  IADD3 R150, P5, PT, R247, R250.reuse, RZ ;  /* 0x000000faf7967210 */ /* 0x080fe40007fbe0ff */
[----:B------:R-:W-:Y:S02]  /*2200*/  PRMT R88, RZ, 0x7610, R88 ;  /* 0x00007610ff587816 */ /* 0x000fe40000000058 */
[----:B------:R-:W-:Y:S01]  /*2210*/  PRMT R77, RZ, 0x7610, R77 ;  /* 0x00007610ff4d7816 */ /* 0x000fe2000000004d */
[----:B-1----:R-:W1:Y:S01]  /*2220*/  LDC R164, c[0x0][0x3c4] ;  /* 0x0000f100ffa47b82 */ /* 0x002e620000000800 */
[----:B------:R-:W-:Y:S02]  /*2230*/  LEA.HI.X.SX32 R123, R123, R251, 0x1, P3 ;  /* 0x000000fb7b7b7211 */ /* 0x000fe400018f0eff */
[----:B------:R-:W-:-:S02]  /*2240*/  IADD3 R152, P3, PT, R155, R250, RZ ;  /* 0x000000fa9b987210 */ /* 0x000fc40007f7e0ff */
[-C--:B------:R-:W-:Y:S02]  /*2250*/  LEA.HI.X.SX32 R155, R160, R251.reuse, 0x1, P6 ;  /* 0x000000fba09b7211 */ /* 0x080fe400030f0eff */
[-C--:B------:R-:W-:Y:S01]  /*2260*/  LEA.HI.X.SX32 R179, R179, R251.reuse, 0x1, P1 ;  /* 0x000000fbb3b37211 */ /* 0x080fe200008f0eff */
[----:B------:R-:W-:Y:S01]  /*2270*/  IMAD R247, R0, 0x67, RZ ;  /* 0x0000006700f77824 */ /* 0x000fe200078e02ff */
[-C--:B------:R-:W-:Y:S01]  /*2280*/  IADD3 R160, P6, PT, R245, R250.reuse, RZ ;  /* 0x000000faf5a07210 */ /* 0x080fe20007fde0ff */
[----:B------:R-:W3:Y:S01]  /*2290*/  LDG.E.U16 R123, desc[UR18][R122.64] ;  /* 0x000000127a7b7981 */ /* 0x000ee2000c1e1500 */
[----:B------:R-:W-:Y:S02]  /*22a0*/  LEA.HI.X.SX32 R151, R151, R251, 0x1, P5 ;  /* 0x000000fb97977211 */ /* 0x000fe400028f0eff */
[----:B------:R-:W-:Y:S01]  /*22b0*/  PRMT R71, RZ, 0x7610, R71 ;  /* 0x00007610ff477816 */ /* 0x000fe20000000047 */
[----:B------:R-:W3:Y:S01]  /*22c0*/  LDG.E.U16 R155, desc[UR18][R154.64] ;  /* 0x000000129a9b7981 */ /* 0x000ee2000c1e1500 */
[----:B------:R-:W-:-:S02]  /*22d0*/  IADD3 R184, P1, PT, R184, R250, RZ ;  /* 0x000000fab8b87210 */ /* 0x000fc40007f3e0ff */
[----:B------:R-:W-:Y:S02]  /*22e0*/  PRMT R59, RZ, 0x7610, R59 ;  /* 0x00007610ff3b7816 */ /* 0x000fe4000000003b */
[----:B------:R-:W-:Y:S02]  /*22f0*/  PRMT R25, RZ, 0x7610, R25 ;  /* 0x00007610ff197816 */ /* 0x000fe40000000019 */
[----:B------:R-:W-:Y:S02]  /*2300*/  PRMT R27, RZ, 0x7610, R27 ;  /* 0x00007610ff1b7816 */ /* 0x000fe4000000001b */
[----:B------:R-:W-:Y:S02]  /*2310*/  PRMT R29, RZ, 0x7610, R29 ;  /* 0x00007610ff1d7816 */ /* 0x000fe4000000001d */
[----:B------:R-:W-:Y:S02]  /*2320*/  PRMT R31, RZ, 0x7610, R31 ;  /* 0x00007610ff1f7816 */ /* 0x000fe4000000001f */
[----:B------:R-:W-:-:S02]  /*2330*/  PRMT R33, RZ, 0x7610, R33 ;  /* 0x00007610ff217816 */ /* 0x000fc40000000021 */
        /* <DEDUP_REMOVED lines=26> */
[----:B------:R-:W-:Y:S01]  /*24e0*/  PRMT R113, RZ, 0x7610, R113 ;  /* 0x00007610ff717816 */ /* 0x000fe20000000071 */
[----:B-----5:R-:W-:Y:S01]  /*24f0*/  IMAD R137, R137, 0x58, RZ ;  /* 0x0000005889897824 */ /* 0x020fe200078e02ff */
[-C--:B------:R-:W-:Y:S01]  /*2500*/  IADD3 R166, P5, PT, R157, R250.reuse, RZ ;  /* 0x000000fa9da67210 */ /* 0x080fe20007fbe0ff */
[----:B------:R-:W5:Y:S01]  /*2510*/  LDC R148, c[0x0][0x3c4] ;  /* 0x0000f100ff947b82 */ /* 0x000f620000000800 */
[-C--:B------:R-:W-:Y:S01]  /*2520*/  LEA.HI.X.SX32 R153, R153, R251.reuse, 0x1, P3 ;  /* 0x000000fb99997211 */ /* 0x080fe200018f0eff */
[----:B------:R-:W-:Y:S01]  /*2530*/  IMAD R245, R0, 0x5f, RZ ;  /* 0x0000005f00f57824 */ /* 0x000fe200078e02ff */
[----:B------:R-:W-:Y:S01]  /*2540*/  IADD3 R168, P3, PT, R163, R250, RZ ;  /* 0x000000faa3a87210 */ /* 0x000fe20007f7e0ff */
[----:B------:R0:W3:Y:S01]  /*2550*/  LDG.E.U16 R151, desc[UR18][R150.64] ;  /* 0x0000001296977981 */ /* 0x0000e2000c1e1500 */
[----:B------:R-:W-:-:S02]  /*2560*/  LEA.HI.X.SX32 R157, R198, R251, 0x1, P2 ;  /* 0x000000fbc69d7211 */ /* 0x000fc400010f0eff */
[-C--:B------:R-:W-:Y:S01]  /*2570*/  IADD3 R170, P2, PT, R170, R250.reuse, RZ ;  /* 0x000000faaaaa7210 */ /* 0x080fe20007f5e0ff */
[----:B------:R-:W3:Y:S01]  /*2580*/  LDG.E.U16 R153, desc[UR18][R152.64] ;  /* 0x0000001298997981 */ /* 0x000ee2000c1e1500 */
[-C--:B------:R-:W-:Y:S01]  /*2590*/  LEA.HI.X.SX32 R161, R161, R251.reuse, 0x1, P6 ;  /* 0x000000fba1a17211 */ /* 0x080fe200030f0eff */
[----:B------:R-:W1:Y:S01]  /*25a0*/  LDC R139, c[0x0][0x3c4] ;  /* 0x0000f100ff8b7b82 */ /* 0x000e620000000800 */
[-C--:B------:R-:W-:Y:S01]  /*25b0*/  LEA.HI.X.SX32 R185, R185, R251.reuse, 0x1, P1 ;  /* 0x000000fbb9b97211 */ /* 0x080fe200008f0eff */
[----:B------:R0:W3:Y:S01]  /*25c0*/  LDG.E.U16 R157, desc[UR18][R156.64] ;  /* 0x000000129c9d7981 */ /* 0x0000e2000c1e1500 */
[-C--:B------:R-:W-:Y:S02]  /*25d0*/  IADD3 R172, P6, PT, R172, R250.reuse, RZ ;  /* 0x000000faacac7210 */ /* 0x080fe40007fde0ff */
[----:B------:R-:W-:Y:S01]  /*25e0*/  IADD3 R196, P1, PT, R196, R250, RZ ;  /* 0x000000fac4c47210 */ /* 0x000fe20007f3e0ff */
[----:B------:R-:W3:Y:S01]  /*25f0*/  LDG.E.U16 R161, desc[UR18][R160.64] ;  /* 0x00000012a0a17981 */ /* 0x000ee2000c1e1500 */
[-C--:B------:R-:W-:Y:S01]  /*2600*/  LEA.HI.X.SX32 R169, R167, R251.reuse, 0x1, P3 ;  /* 0x000000fba7a97211 */ /* 0x080fe200018f0eff */
[----:B0-----:R-:W0:Y:S01]  /*2610*/  LDC R150, c[0x0][0x3c4] ;  /* 0x0000f100ff967b82 */ /* 0x001e220000000800 */
[-C--:B------:R-:W-:Y:S01]  /*2620*/  LEA.HI.X.SX32 R167, R200, R251.reuse, 0x1, P5 ;  /* 0x000000fbc8a77211 */ /* 0x080fe200028f0eff */
[----:B------:R5:W3:Y:S01]  /*2630*/  LDG.E.U16 R178, desc[UR18][R178.64] ;  /* 0x00000012b2b27981 */ /* 0x000ae2000c1e1500 */
[----:B------:R-:W-:-:S02]  /*2640*/  LEA.HI.X.SX32 R171, R171, R251, 0x1, P2 ;  /* 0x000000fbabab7211 */ /* 0x000fc400010f0eff */
[-C--:B------:R-:W-:Y:S01]  /*2650*/  IADD3 R180, P5, PT, R180, R250.reuse, RZ ;  /* 0x000000fab4b47210 */ /* 0x080fe20007fbe0ff */
[----:B------:R-:W3:Y:S01]  /*2660*/  LDG.E.U16 R169, desc[UR18][R168.64] ;  /* 0x00000012a8a97981 */ /* 0x000ee2000c1e1500 */
[-C--:B------:R-:W-:Y:S01]  /*2670*/  IADD3 R182, P2, PT, R182, R250.reuse, RZ ;  /* 0x000000fab6b67210 */ /* 0x080fe20007f5e0ff */
[----:B------:R-:W0:Y:S01]  /*2680*/  LDC R156, c[0x0][0x3c4] ;  /* 0x0000f100ff9c7b82 */ /* 0x000e220000000800 */
[-C--:B------:R-:W-:Y:S01]  /*2690*/  LEA.HI.X.SX32 R173, R173, R251.reuse, 0x1, P6 ;  /* 0x000000fbadad7211 */ /* 0x080fe200030f0eff */
[----:B------:R-:W3:Y:S01]  /*26a0*/  LDG.E.U16 R167, desc[UR18][R166.64] ;  /* 0x00000012a6a77981 */ /* 0x000ee2000c1e1500 */
[-C--:B------:R-:W-:Y:S02]  /*26b0*/  LEA.HI.X.SX32 R197, R197, R251.reuse, 0x1, P1 ;  /* 0x000000fbc5c57211 */ /* 0x080fe400008f0eff */
[-C--:B------:R-:W-:Y:S01]  /*26c0*/  IADD3 R174, P3, PT, R174, R250.reuse, RZ ;  /* 0x000000faaeae7210 */ /* 0x080fe20007f7e0ff */
[----:B------:R5:W3:Y:S01]  /*26d0*/  LDG.E.U16 R172, desc[UR18][R172.64] ;  /* 0x00000012acac7981 */ /* 0x000ae2000c1e1500 */
[----:B------:R-:W-:Y:S01]  /*26e0*/  LEA.HI.X.SX32 R163, R163, R251, 0x1, P4 ;  /* 0x000000fba3a37211 */ /* 0x000fe200020f0eff */
[----:B-----5:R-:W5:Y:S01]  /*26f0*/  LDC R179, c[0x0][0x3c4] ;  /* 0x0000f100ffb37b82 */ /* 0x020f620000000800 */
[-C--:B------:R-:W-:Y:S01]  /*2700*/  IADD3 R186, P6, PT, R186, R250.reuse, RZ ;  /* 0x000000fababa7210 */ /* 0x080fe20007fde0ff */
[----:B------:R-:W3:Y:S01]  /*2710*/  LDG.E.U16 R196, desc[UR18][R196.64] ;  /* 0x00000012c4c47981 */ /* 0x000ee2000c1e1500 */
[----:B------:R-:W-:-:S02]  /*2720*/  IADD3 R208, P1, PT, R208, R250, RZ ;  /* 0x000000fad0d07210 */ /* 0x000fc40007f3e0ff */
[-C--:B------:R-:W-:Y:S01]  /*2730*/  IADD3 R176, P4, PT, R176, R250.reuse, RZ ;  /* 0x000000fab0b07210 */ /* 0x080fe20007f9e0ff */
[----:B------:R1:W3:Y:S01]  /*2740*/  LDG.E.U16 R163, desc[UR18][R162.64] ;  /* 0x00000012a2a37981 */ /* 0x0002e2000c1e1500 */
[-C--:B------:R-:W-:Y:S01]  /*2750*/  LEA.HI.X.SX32 R181, R181, R251.reuse, 0x1, P5 ;  /* 0x000000fbb5b57211 */ /* 0x080fe200028f0eff */
[----:B------:R-:W0:Y:S01]  /*2760*/  LDC R173, c[0x0][0x3c4] ;  /* 0x0000f100ffad7b82 */ /* 0x000e220000000800 */
[-C--:B------:R-:W-:Y:S01]  /*2770*/  LEA.HI.X.SX32 R183, R183, R251.reuse, 0x1, P2 ;  /* 0x000000fbb7b77211 */ /* 0x080fe200010f0eff */
[----:B------:R1:W3:Y:S01]  /*2780*/  LDG.E.U16 R171, desc[UR18][R170.64] ;  /* 0x00000012aaab7981 */ /* 0x0002e2000c1e1500 */
[-C--:B------:R-:W-:Y:S02]  /*2790*/  IADD3 R192, P5, PT, R192, R250.reuse, RZ ;  /* 0x000000fac0c07210 */ /* 0x080fe40007fbe0ff */
[----:B------:R-:W-:Y:S01]  /*27a0*/  IADD3 R194, P2, PT, R187, R250, RZ ;  /* 0x000000fabbc27210 */ /* 0x000fe20007f5e0ff */
[----:B------:R-:W3:Y:S01]  /*27b0*/  LDG.E.U16 R180, desc[UR18][R180.64] ;  /* 0x00000012b4b47981 */ /* 0x000ee2000c1e1500 */
[-C--:B------:R-:W-:Y:S01]  /*27c0*/  LEA.HI.X.SX32 R175, R175, R251.reuse, 0x1, P3 ;  /* 0x000000fbafaf7211 */ /* 0x080fe200018f0eff */
[----:B-1----:R-:W1:Y:S01]  /*27d0*/  LDC R162, c[0x0][0x3c4] ;  /* 0x0000f100ffa27b82 */ /* 0x002e620000000800 */
[-C--:B------:R-:W-:Y:S01]  /*27e0*/  LEA.HI.X.SX32 R187, R187, R251.reuse, 0x1, P6 ;  /* 0x000000fbbbbb7211 */ /* 0x080fe200030f0eff */
[----:B------:R5:W3:Y:S01]  /*27f0*/  LDG.E.U16 R182, desc[UR18][R182.64] ;  /* 0x00000012b6b67981 */ /* 0x000ae2000c1e1500 */
[----:B------:R-:W-:-:S02]  /*2800*/  LEA.HI.X.SX32 R209, R209, R251, 0x1, P1 ;  /* 0x000000fbd1d17211 */ /* 0x000fc400008f0eff */
[-C--:B------:R-:W-:Y:S01]  /*2810*/  IADD3 R188, P3, PT, R188, R250.reuse, RZ ;  /* 0x000000fabcbc7210 */ /* 0x080fe20007f7e0ff */
[----:B------:R-:W3:Y:S01]  /*2820*/  LDG.E.U16 R174, desc[UR18][R174.64] ;  /* 0x00000012aeae7981 */ /* 0x000ee2000c1e1500 */
[-C--:B------:R-:W-:Y:S01]  /*2830*/  LEA.HI.X.SX32 R177, R177, R251.reuse, 0x1, P4 ;  /* 0x000000fbb1b17211 */ /* 0x080fe200020f0eff */
[----:B------:R-:W0:Y:S01]  /*2840*/  LDC R170, c[0x0][0x3c4] ;  /* 0x0000f100ffaa7b82 */ /* 0x000e220000000800 */
[-C--:B------:R-:W-:Y:S01]  /*2850*/  IADD3 R198, P6, PT, R198, R250.reuse, RZ ;  /* 0x000000fac6c67210 */ /* 0x080fe20007fde0ff */
[----:B------:R-:W3:Y:S01]  /*2860*/  LDG.E.U16 R208, desc[UR18][R208.64] ;  /* 0x00000012d0d07981 */ /* 0x000ee2000c1e1500 */
[-C--:B------:R-:W-:Y:S02]  /*2870*/  IADD3 R222, P1, PT, R217, R250.reuse, RZ ;  /* 0x000000fad9de7210 */ /* 0x080fe40007f3e0ff */
[-C--:B------:R-:W-:Y:S01]  /*2880*/  IADD3 R190, P4, PT, R190, R250.reuse, RZ ;  /* 0x000000fabebe7210 */ /* 0x080fe20007f9e0ff */
[----:B------:R-:W3:Y:S01]  /*2890*/  LDG.E.U16 R176, desc[UR18][R176.64] ;  /* 0x00000012b0b07981 */ /* 0x000ee2000c1e1500 */
[-C--:B------:R-:W-:Y:S01]  /*28a0*/  LEA.HI.X.SX32 R193, R193, R251.reuse, 0x1, P5 ;  /* 0x000000fbc1c17211 */ /* 0x080fe200028f0eff */
[----:B-----5:R-:W5:Y:S01]  /*28b0*/  LDC R183, c[0x0][0x3c4] ;  /* 0x0000f100ffb77b82 */ /* 0x020f620000000800 */
[----:B------:R-:W-:Y:S01]  /*28c0*/  IADD3 R206, P5, PT, R199, R250, RZ ;  /* 0x000000fac7ce7210 */ /* 0x000fe20007fbe0ff */
[----:B------:R-:W3:Y:S01]  /*28d0*/  LDG.E.U16 R187, desc[UR18][R186.64] ;  /* 0x00000012babb7981 */ /* 0x000ee2000c1e1500 */
[----:B------:R-:W-:-:S02]  /*28e0*/  LEA.HI.X.SX32 R195, R195, R251, 0x1, P2 ;  /* 0x000000fbc3c37211 */ /* 0x000fc400010f0eff */
[-C--:B------:R-:W-:Y:S01]  /*28f0*/  LEA.HI.X.SX32 R189, R189, R251.reuse, 0x1, P3 ;  /* 0x000000fbbdbd7211 */ /* 0x080fe200018f0eff */
[----:B------:R-:W3:Y:S01]  /*2900*/  LDG.E.U16 R192, desc[UR18][R192.64] ;  /* 0x00000012c0c07981 */ /* 0x000ee2000c1e1500 */
[-C--:B------:R-:W-:Y:S01]  /*2910*/  LEA.HI.X.SX32 R199, R199, R251.reuse, 0x1, P6 ;  /* 0x000000fbc7c77211 */ /* 0x080fe200030f0eff */
[----:B------:R-:W0:Y:S01]  /*2920*/  LDC R181, c[0x0][0x3c4] ;  /* 0x0000f100ffb57b82 */ /* 0x000e220000000800 */
[-C--:B------:R-:W-:Y:S01]  /*2930*/  LEA.HI.X.SX32 R223, R223, R251.reuse, 0x1, P1 ;  /* 0x000000fbdfdf7211 */ /* 0x080fe200008f0eff */
[----:B------:R-:W3:Y:S01]  /*2940*/  LDG.E.U16 R188, desc[UR18][R188.64] ;  /* 0x00000012bcbc7981 */ /* 0x000ee2000c1e1500 */
[-C--:B------:R-:W-:Y:S02]  /*2950*/  IADD3 R200, P2, PT, R200, R250.reuse, RZ ;  /* 0x000000fac8c87210 */ /* 0x080fe40007f5e0ff */
[-C--:B------:R-:W-:Y:S01]  /*2960*/  IADD3 R202, P3, PT, R202, R250.reuse, RZ ;  /* 0x000000facaca7210 */ /* 0x080fe20007f7e0ff */
[----:B------:R-:W3:Y:S01]  /*2970*/  LDG.E.U16 R199, desc[UR18][R198.64] ;  /* 0x00000012c6c77981 */ /* 0x000ee2000c1e1500 */
[----:B------:R-:W-:Y:S01]  /*2980*/  LEA.HI.X.SX32 R191, R191, R251, 0x1, P4 ;  /* 0x000000fbbfbf7211 */ /* 0x000fe200020f0eff */
[----:B------:R-:W0:Y:S01]  /*2990*/  LDC R154, c[0x0][0x3c4] ;  /* 0x0000f100ff9a7b82 */ /* 0x000e220000000800 */
[-C--:B------:R-:W-:Y:S01]  /*29a0*/  IADD3 R210, P6, PT, R201, R250.reuse, RZ ;  /* 0x000000fac9d27210 */ /* 0x080fe20007fde0ff */
[----:B------:R1:W3:Y:S01]  /*29b0*/  LDG.E.U16 R184, desc[UR18][R184.64] ;  /* 0x00000012b8b87981 */ /* 0x0002e2000c1e1500 */
[----:B------:R-:W-:-:S02]  /*29c0*/  IADD3 R228, P1, PT, R221, R250, RZ ;  /* 0x000000fadde47210 */ /* 0x000fc40007f3e0ff */
[-C--:B------:R-:W-:Y:S01]  /*29d0*/  IADD3 R204, P4, PT, R204, R250.reuse, RZ ;  /* 0x000000facccc7210 */ /* 0x080fe20007f9e0ff */
[----:B------:R-:W3:Y:S01]  /*29e0*/  LDG.E.U16 R190, desc[UR18][R190.64] ;  /* 0x00000012bebe7981 */ /* 0x000ee2000c1e1500 */
[-C--:B------:R-:W-:Y:S01]  /*29f0*/  LEA.HI.X.SX32 R207, R207, R251.reuse, 0x1, P5 ;  /* 0x000000fbcfcf7211 */ /* 0x080fe200028f0eff */
[----:B------:R-:W0:Y:S01]  /*2a00*/  LDC R143, c[0x0][0x3c4] ;  /* 0x0000f100ff8f7b82 */ /* 0x000e220000000800 */
[-C--:B------:R-:W-:Y:S01]  /*2a10*/  LEA.HI.X.SX32 R201, R201, R251.reuse, 0x1, P2 ;  /* 0x000000fbc9c97211 */ /* 0x080fe200010f0eff */
[----:B------:R-:W3:Y:S01]  /*2a20*/  LDG.E.U16 R194, desc[UR18][R194.64] ;  /* 0x00000012c2c27981 */ /* 0x000ee2000c1e1500 */
[-C--:B------:R-:W-:Y:S02]  /*2a30*/  LEA.HI.X.SX32 R211, R211, R251.reuse, 0x1, P6 ;  /* 0x000000fbd3d37211 */ /* 0x080fe400030f0eff */
[-C--:B------:R-:W-:Y:S01]  /*2a40*/  LEA.HI.X.SX32 R203, R203, R251.reuse, 0x1, P3 ;  /* 0x000000fbcbcb7211 */ /* 0x080fe200018f0eff */
[----:B------:R-:W3:Y:S01]  /*2a50*/  LDG.E.U16 R206, desc[UR18][R206.64] ;  /* 0x00000012cece7981 */ /* 0x000ee2000c1e1500 */
[----:B------:R-:W-:Y:S01]  /*2a60*/  LEA.HI.X.SX32 R229, R229, R251, 0x1, P1 ;  /* 0x000000fbe5e57211 */ /* 0x000fe200008f0eff */
[----:B-1----:R-:W1:Y:S01]  /*2a70*/  LDC R185, c[0x0][0x3c4] ;  /* 0x0000f100ffb97b82 */ /* 0x002e620000000800 */
[-C--:B------:R-:W-:Y:S01]  /*2a80*/  IADD3 R212, P5, PT, R212, R250.reuse, RZ ;  /* 0x000000fad4d47210 */ /* 0x080fe20007fbe0ff */
[----:B------:R-:W3:Y:S01]  /*2a90*/  LDG.E.U16 R202, desc[UR18][R202.64] ;  /* 0x00000012caca7981 */ /* 0x000ee2000c1e1500 */
[----:B------:R-:W-:-:S02]  /*2aa0*/  IADD3 R214, P2, PT, R214, R250, RZ ;  /* 0x000000fad6d67210 */ /* 0x000fc40007f5e0ff */
[-C--:B------:R-:W-:Y:S01]  /*2ab0*/  IADD3 R216, P6, PT, R216, R250.reuse, RZ ;  /* 0x000000fad8d87210 */ /* 0x080fe20007fde0ff */
[----:B------:R-:W3:Y:S01]  /*2ac0*/  LDG.E.U16 R201, desc[UR18][R200.64] ;  /* 0x00000012c8c97981 */ /* 0x000ee2000c1e1500 */
[-C--:B------:R-:W-:Y:S01]  /*2ad0*/  IADD3 R218, P3, PT, R218, R250.reuse, RZ ;  /* 0x000000fadada7210 */ /* 0x080fe20007f7e0ff */
[----:B------:R-:W0:Y:S01]  /*2ae0*/  LDC R144, c[0x0][0x3c4] ;  /* 0x0000f100ff907b82 */ /* 0x000e220000000800 */
[-C--:B------:R-:W-:Y:S01]  /*2af0*/  LEA.HI.X.SX32 R205, R205, R251.reuse, 0x1, P4 ;  /* 0x000000fbcdcd7211 */ /* 0x080fe200020f0eff */
[----:B------:R-:W3:Y:S01]  /*2b00*/  LDG.E.U16 R210, desc[UR18][R210.64] ;  /* 0x00000012d2d27981 */ /* 0x000ee2000c1e1500 */
[-C--:B------:R-:W-:Y:S02]  /*2b10*/  IADD3 R234, P1, PT, R227, R250.reuse, RZ ;  /* 0x000000fae3ea7210 */ /* 0x080fe40007f3e0ff */
[----:B------:R-:W-:Y:S01]  /*2b20*/  IADD3 R220, P4, PT, R220, R250, RZ ;  /* 0x000000fadcdc7210 */ /* 0x000fe20007f9e0ff */
[----:B------:R-:W3:Y:S01]  /*2b30*/  LDG.E.U16 R204, desc[UR18][R204.64] ;  /* 0x00000012cccc7981 */ /* 0x000ee2000c1e1500 */
[-C--:B------:R-:W-:Y:S01]  /*2b40*/  LEA.HI.X.SX32 R213, R213, R251.reuse, 0x1, P5 ;  /* 0x000000fbd5d57211 */ /* 0x080fe200028f0eff */
[----:B------:R-:W0:Y:S01]  /*2b50*/  LDC R158, c[0x0][0x3c4] ;  /* 0x0000f100ff9e7b82 */ /* 0x000e220000000800 */
[-C--:B------:R-:W-:Y:S01]  /*2b60*/  LEA.HI.X.SX32 R215, R215, R251.reuse, 0x1, P2 ;  /* 0x000000fbd7d77211 */ /* 0x080fe200010f0eff */
[----:B------:R5:W3:Y:S01]  /*2b70*/  LDG.E.U16 R222, desc[UR18][R222.64] ;  /* 0x00000012dede7981 */ /* 0x000ae2000c1e1500 */
[----:B------:R-:W-:-:S02]  /*2b80*/  LEA.HI.X.SX32 R217, R217, R251, 0x1, P6 ;  /* 0x000000fbd9d97211 */ /* 0x000fc400030f0eff */
[-C--:B------:R-:W-:Y:S01]  /*2b90*/  LEA.HI.X.SX32 R219, R219, R251.reuse, 0x1, P3 ;  /* 0x000000fbdbdb7211 */ /* 0x080fe200018f0eff */
[----:B------:R-:W3:Y:S01]  /*2ba0*/  LDG.E.U16 R212, desc[UR18][R212.64] ;  /* 0x00000012d4d47981 */ /* 0x000ee2000c1e1500 */
[----:B------:R-:W-:Y:S02]  /*2bb0*/  LEA.HI.X.SX32 R235, R235, R251, 0x1, P1 ;  /* 0x000000fbebeb7211 */ /* 0x000fe400008f0eff */
[----:B------:R-:W-:Y:S01]  /*2bc0*/  SHF.L.U32 R9, R7, 0x1, RZ ;  /* 0x0000000107097819 */ /* 0x000fe200000006ff */
[----:B------:R-:W3:Y:S01]  /*2bd0*/  LDG.E.U16 R215, desc[UR18][R214.64] ;  /* 0x00000012d6d77981 */ /* 0x000ee2000c1e1500 */
[-C--:B------:R-:W-:Y:S01]  /*2be0*/  IADD3 R224, P5, PT, R224, R250.reuse, RZ ;  /* 0x000000fae0e07210 */ /* 0x080fe20007fbe0ff */
[----:B-----5:R-:W5:Y:S01]  /*2bf0*/  LDC R223, c[0x0][0x3c4] ;  /* 0x0000f100ffdf7b82 */ /* 0x020f620000000800 */
[-C--:B------:R-:W-:Y:S01]  /*2c00*/  IADD3 R226, P2, PT, R226, R250.reuse, RZ ;  /* 0x000000fae2e27210 */ /* 0x080fe20007f5e0ff */
[----:B------:R1:W3:Y:S01]  /*2c10*/  LDG.E.U16 R217, desc[UR18][R216.64] ;  /* 0x00000012d8d97981 */ /* 0x0002e2000c1e1500 */
[----:B------:R-:W-:-:S02]  /*2c20*/  IADD3 R230, P6, PT, R230, R250, RZ ;  /* 0x000000fae6e67210 */ /* 0x000fc40007fde0ff */
[-C--:B------:R-:W-:Y:S01]  /*2c30*/  IADD3 R232, P3, PT, R232, R250.reuse, RZ ;  /* 0x000000fae8e87210 */ /* 0x080fe20007f7e0ff */
[----:B------:R-:W3:Y:S01]  /*2c40*/  LDG.E.U16 R219, desc[UR18][R218.64] ;  /* 0x00000012dadb7981 */ /* 0x000ee2000c1e1500 */
[----:B------:R-:W-:Y:S02]  /*2c50*/  LEA.HI.X.SX32 R221, R221, R251, 0x1, P4 ;  /* 0x000000fbdddd7211 */ /* 0x000fe400020f0eff */
[----:B------:R-:W-:Y:S01]  /*2c60*/  SHF.L.U32 R5, R130, 0x1, RZ ;  /* 0x0000000182057819 */ /* 0x000fe200000006ff */
[----:B------:R-:W3:Y:S01]  /*2c70*/  LDG.E.U16 R228, desc[UR18][R228.64] ;  /* 0x00000012e4e47981 */ /* 0x000ee2000c1e1500 */
[-C--:B------:R-:W-:Y:S02]  /*2c80*/  IADD3 R240, P1, PT, R233, R250.reuse, RZ ;  /* 0x000000fae9f07210 */ /* 0x080fe40007f3e0ff */
[----:B--2---:R-:W-:Y:S01]  /*2c90*/  LEA R133, R13, R13, 0x7 ;  /* 0x0000000d0d857211 */ /* 0x004fe200078e38ff */
[----:B------:R-:W2:Y:S01]  /*2ca0*/  LDG.E.U16 R221, desc[UR18][R220.64] ;  /* 0x00000012dcdd7981 */ /* 0x000ea2000c1e1500 */
[----:B------:R-:W-:-:S02]  /*2cb0*/  IADD3 R236, P4, PT, R236, R250, RZ ;  /* 0x000000faecec7210 */ /* 0x000fc40007f9e0ff */
[----:B------:R-:W-:Y:S01]  /*2cc0*/  PRMT R126, RZ, 0x7610, R126 ;  /* 0x00007610ff7e7816 */ /* 0x000fe2000000007e */
[----:B------:R-:W2:Y:S01]  /*2cd0*/  LDG.E.U16 R234, desc[UR18][R234.64] ;  /* 0x00000012eaea7981 */ /* 0x000ea2000c1e1500 */
[-C--:B------:R-:W-:Y:S01]  /*2ce0*/  LEA.HI.X.SX32 R225, R225, R251.reuse, 0x1, P5 ;  /* 0x000000fbe1e17211 */ /* 0x080fe200028f0eff */
[----:B------:R-:W-:Y:S01]  /*2cf0*/  IMAD.HI R7, R7, 0x2, RZ ;  /* 0x0000000207077827 */ /* 0x000fe200078e02ff */
[-C--:B------:R-:W-:Y:S01]  /*2d00*/  LEA.HI.X.SX32 R227, R227, R251.reuse, 0x1, P2 ;  /* 0x000000fbe3e37211 */ /* 0x080fe200010f0eff */
[----:B-1----:R-:W1:Y:S01]  /*2d10*/  LDC R216, c[0x0][0x3c4] ;  /* 0x0000f100ffd87b82 */ /* 0x002e620000000800 */
[-C--:B------:R-:W-:Y:S02]  /*2d20*/  LEA.HI.X.SX32 R231, R231, R251.reuse, 0x1, P6 ;  /* 0x000000fbe7e77211 */ /* 0x080fe400030f0eff */
[-C--:B------:R-:W-:Y:S01]  /*2d30*/  LEA.HI.X.SX32 R241, R237, R251.reuse, 0x1, P1 ;  /* 0x000000fbedf17211 */ /* 0x080fe200008f0eff */
[----:B------:R0:W2:Y:S01]  /*2d40*/  LDG.E.U16 R225, desc[UR18][R224.64] ;  /* 0x00000012e0e17981 */ /* 0x0000a2000c1e1500 */
[----:B------:R-:W-:-:S02]  /*2d50*/  LEA.HI.X.SX32 R233, R233, R251, 0x1, P3 ;  /* 0x000000fbe9e97211 */ /* 0x000fc400018f0eff */
[-C--:B------:R-:W-:Y:S01]  /*2d60*/  IADD3 R238, P5, PT, R238, R250.reuse, RZ ;  /* 0x000000faeeee7210 */ /* 0x080fe20007fbe0ff */
[----:B------:R-:W2:Y:S01]  /*2d70*/  LDG.E.U16 R227, desc[UR18][R226.64] ;  /* 0x00000012e2e37981 */ /* 0x000ea2000c1e1500 */
[-C--:B------:R-:W-:Y:S01]  /*2d80*/  IADD3 R242, P2, PT, R242, R250.reuse, RZ ;  /* 0x000000faf2f27210 */ /* 0x080fe20007f5e0ff */
[----:B------:R-:W-:Y:S01]  /*2d90*/  IMAD.HI R130, R130, 0x2, RZ ;  /* 0x0000000282827827 */ /* 0x000fe200078e02ff */
[-C--:B------:R-:W-:Y:S01]  /*2da0*/  IADD3 R244, P6, PT, R244, R250.reuse, RZ ;  /* 0x000000faf4f47210 */ /* 0x080fe20007fde0ff */
[----:B------:R4:W2:Y:S01]  /*2db0*/  LDG.E.U16 R231, desc[UR18][R230.64] ;  /* 0x00000012e6e77981 */ /* 0x0008a2000c1e1500 */
[-C--:B------:R-:W-:Y:S01]  /*2dc0*/  IADD3 R246, P1, PT, R246, R250.reuse, RZ ;  /* 0x000000faf6f67210 */ /* 0x080fe20007f3e0ff */
[----:B0-----:R-:W0:Y:S01]  /*2dd0*/  LDC R224, c[0x0][0x3c4] ;  /* 0x0000f100ffe07b82 */ /* 0x001e220000000800 */
[-C--:B------:R-:W-:Y:S01]  /*2de0*/  IADD3 R248, P3, PT, R248, R250.reuse, RZ ;  /* 0x000000faf8f87210 */ /* 0x080fe20007f7e0ff */
[----:B------:R5:W2:Y:S01]  /*2df0*/  LDG.E.U16 R233, desc[UR18][R232.64] ;  /* 0x00000012e8e97981 */ /* 0x000aa2000c1e1500 */
[-C--:B------:R-:W-:Y:S01]  /*2e00*/  LEA.HI.X.SX32 R237, R243, R251.reuse, 0x1, P4 ;  /* 0x000000fbf3ed7211 */ /* 0x080fe200020f0eff */
[C---:B------:R-:W-:Y:S01]  /*2e10*/  IMAD R243, R0.reuse, 0x57, RZ ;  /* 0x0000005700f37824 */ /* 0x040fe200078e02ff */
[----:B------:R-:W-:Y:S01]  /*2e20*/  IADD3 R250, P4, PT, R239, R250, RZ ;  /* 0x000000faeffa7210 */ /* 0x000fe20007f9e0ff */
[C---:B------:R-:W-:Y:S01]  /*2e30*/  IMAD R239, R0.reuse, 0x4f, RZ ;  /* 0x0000004f00ef7824 */ /* 0x040fe200078e02ff */
[----:B------:R-:W2:Y:S01]  /*2e40*/  LDG.E.U16 R240, desc[UR18][R240.64] ;  /* 0x00000012f0f07981 */ /* 0x000ea2000c1e1500 */
[----:B------:R-:W-:Y:S01]  /*2e50*/  IMAD R0, R0, 0x77, RZ ;  /* 0x0000007700007824 */ /* 0x000fe200078e02ff */
[-C--:B------:R-:W-:Y:S01]  /*2e60*/  LEA.HI.X.SX32 R243, R243, R251.reuse, 0x1, P2 ;  /* 0x000000fbf3f37211 */ /* 0x080fe200010f0eff */
[----:B----4-:R-:W4:Y:S01]  /*2e70*/  LDC R230, c[0x0][0x3c4] ;  /* 0x0000f100ffe67b82 */ /* 0x010f220000000800 */
[-C--:B------:R-:W-:Y:S01]  /*2e80*/  LEA.HI.X.SX32 R239, R239, R251.reuse, 0x1, P5 ;  /* 0x000000fbefef7211 */ /* 0x080fe200028f0eff */
[----:B------:R-:W2:Y:S01]  /*2e90*/  LDG.E.U16 R236, desc[UR18][R236.64] ;  /* 0x00000012ecec7981 */ /* 0x000ea2000c1e1500 */
[----:B------:R-:W-:-:S02]  /*2ea0*/  LEA.HI.X.SX32 R245, R245, R251, 0x1, P6 ;  /* 0x000000fbf5f57211 */ /* 0x000fc400030f0eff */
[-C--:B------:R-:W-:Y:S01]  /*2eb0*/  LEA.HI.X.SX32 R247, R247, R251.reuse, 0x1, P1 ;  /* 0x000000fbf7f77211 */ /* 0x080fe200008f0eff */
[----:B------:R0:W2:Y:S01]  /*2ec0*/  LDG.E.U16 R238, desc[UR18][R238.64] ;  /* 0x00000012eeee7981 */ /* 0x0000a2000c1e1500 */
[-C--:B------:R-:W-:Y:S01]  /*2ed0*/  LEA.HI.X.SX32 R249, R249, R251.reuse, 0x1, P3 ;  /* 0x000000fbf9f97211 */ /* 0x080fe200018f0eff */
[----:B-----5:R-:W5:Y:S01]  /*2ee0*/  LDC R232, c[0x0][0x3c4] ;  /* 0x0000f100ffe87b82 */ /* 0x020f620000000800 */
[----:B------:R-:W-:Y:S01]  /*2ef0*/  LEA.HI.X.SX32 R251, R0, R251, 0x1, P4 ;  /* 0x000000fb00fb7211 */ /* 0x000fe200020f0eff */
[----:B------:R-:W2:Y:S04]  /*2f00*/  LDG.E.U16 R66, desc[UR18][R244.64] ;  /* 0x00000012f4427981 */ /* 0x000ea8000c1e1500 */
[----:B------:R-:W2:Y:S01]  /*2f10*/  LDG.E.U16 R0, desc[UR18][R80.64] ;  /* 0x0000001250007981 */ /* 0x000ea2000c1e1500 */
[----:B------:R-:W-:Y:S01]  /*2f20*/  SHF.L.U32 R133, R133, 0x1, RZ ;  /* 0x0000000185857819 */ /* 0x000fe200000006ff */
[----:B------:R-:W4:Y:S02]  /*2f30*/  LDC R226, c[0x0][0x3c4] ;  /* 0x0000f100ffe27b82 */ /* 0x000f240000000800 */
[----:B------:R-:W2:Y:S04]  /*2f40*/  LDG.E.U16 R82, desc[UR18][R246.64] ;  /* 0x00000012f6527981 */ /* 0x000ea8000c1e1500 */
[----:B------:R0:W2:Y:S01]  /*2f50*/  LDG.E.U16 R248, desc[UR18][R248.64] ;  /* 0x00000012f8f87981 */ /* 0x0000a2000c1e1500 */
[----:B------:R-:W-:Y:S01]  /*2f60*/  LOP3.LUT P1, RZ, R13, 0x7f, RZ, 0xc0, !PT ;  /* 0x0000007f0dff7812 */ /* 0x000fe2000782c0ff */
[----:B------:R-:W2:Y:S02]  /*2f70*/  LDC R220, c[0x0][0x3c4] ;  /* 0x0000f100ffdc7b82 */ /* 0x000ea40000000800 */
[----:B------:R-:W2:Y:S04]  /*2f80*/  LDL.LU.64 R80, [R1+0x840] ;  /* 0x0008400001507983 */ /* 0x000ea80000300a00 */
[----:B------:R-:W3:Y:S01]  /*2f90*/  LDL.LU.64 R64, [R1+0x838] ;  /* 0x0008380001407983 */ /* 0x000ee20000300a00 */
[----:B------:R-:W-:-:S02]  /*2fa0*/  PRMT R124, RZ, 0x7610, R124 ;  /* 0x00007610ff7c7816 */ /* 0x000fc4000000007c */
[----:B------:R-:W-:Y:S01]  /*2fb0*/  PRMT R122, RZ, 0x7610, R122 ;  /* 0x00007610ff7a7816 */ /* 0x000fe2000000007a */
[----:B------:R-:W3:Y:S01]  /*2fc0*/  LDL.LU R11, [R1+0x10] ;  /* 0x00001000010b7983 */ /* 0x000ee20000300800 */
[----:B------:R-:W-:Y:S01]  /*2fd0*/  PRMT R121, RZ, 0x7610, R121 ;  /* 0x00007610ff797816 */ /* 0x000fe20000000079 */
[----:B0-----:R-:W-:Y:S01]  /*2fe0*/  IMAD R224, R224, 0x50, RZ ;  /* 0x00000050e0e07824 */ /* 0x001fe200078e02ff */
[----:B------:R-:W0:Y:S01]  /*2ff0*/  LDC R203, c[0x0][0x3c4] ;  /* 0x0000f100ffcb7b82 */ /* 0x000e220000000800 */
[----:B------:R0:W3:Y:S01]  /*3000*/  LDG.E.U16 R250, desc[UR18][R250.64] ;  /* 0x00000012fafa7981 */ /* 0x0000e2000c1e1500 */
[----:B------:R-:W-:Y:S02]  /*3010*/  IADD3 R134, P2, P3, R9, R134, R5 ;  /* 0x0000008609867210 */ /* 0x000fe40007b5e005 */
[----:B------:R-:W-:-:S04]  /*3020*/  SHF.R.U32.HI R5, RZ, 0x5, R13 ;  /* 0x00000005ff057819 */ /* 0x000fc8000001160d */
[----:B------:R-:W-:Y:S01]  /*3030*/  R2UR UR62, R5 ;  /* 0x00000000053e72ca */ /* 0x000fe200000e0000 */
[----:B------:R-:W-:Y:S01]  /*3040*/  IMAD R183, R183, 0x28, RZ ;  /* 0x00000028b7b77824 */ /* 0x000fe200078e02ff */
[----:B------:R-:W-:Y:S01]  /*3050*/  LOP3.LUT R133, R133, 0x407e, RZ, 0xc0, !PT ;  /* 0x0000407e85857812 */ /* 0x000fe200078ec0ff */
[----:B------:R-:W-:Y:S01]  /*3060*/  VOTEU.ALL UP0, P1 ;  /* 0x0000000000ff7886 */ /* 0x000fe20000800000 */
[----:B-----5:R-:W-:Y:S01]  /*3070*/  IMAD R232, R232, 0x30, RZ ;  /* 0x00000030e8e87824 */ /* 0x020fe200078e02ff */
[----:B------:R-:W5:Y:S01]  /*3080*/  LDC R198, c[0x0][0x3c4] ;  /* 0x0000f100ffc67b82 */ /* 0x000f620000000800 */
[----:B-1----:R-:W-:Y:S02]  /*3090*/  IMAD R216, R216, 0x70, RZ ;  /* 0x00000070d8d87824 */ /* 0x002fe400078e02ff */
[----:B----4-:R-:W-:Y:S02]  /*30a0*/  IMAD R230, R230, 0xa0, RZ ;  /* 0x000000a0e6e67824 */ /* 0x010fe400078e02ff */
[----:B------:R-:W-:-:S02]  /*30b0*/  IMAD R185, R185, 0x48, RZ ;  /* 0x00000048b9b97824 */ /* 0x000fc400078e02ff */
[----:B------:R-:W-:Y:S01]  /*30c0*/  IMAD R226, R226, 0xc0, RZ ;  /* 0x000000c0e2e27824 */ /* 0x000fe200078e02ff */
[----:B------:R-:W1:Y:S01]  /*30d0*/  LDC R195, c[0x0][0x3c4] ;  /* 0x0000f100ffc37b82 */ /* 0x000e620000000800 */
[----:B------:R-:W-:Y:S02]  /*30e0*/  IMAD R223, R223, 0xd0, RZ ;  /* 0x000000d0dfdf7824 */ /* 0x000fe400078e02ff */
[----:B------:R-:W-:Y:S02]  /*30f0*/  IMAD R179, R179, 0x68, RZ ;  /* 0x00000068b3b37824 */ /* 0x000fe400078e02ff */
[----:B------:R-:W-:-:S03]  /*3100*/  IMAD R181, R181, 0x12, RZ ;  /* 0x00000012b5b57824 */ /* 0x000fc600078e02ff */
[----:B------:R-:W4:Y:S08]  /*3110*/  LDC R191, c[0x0][0x3c4] ;  /* 0x0000f100ffbf7b82 */ /* 0x000f300000000800 */
[----:B------:R-:W0:Y:S08]  /*3120*/  LDC R189, c[0x0][0x3c4] ;  /* 0x0000f100ffbd7b82 */ /* 0x000e300000000800 */
[----:B------:R-:W0:Y:S08]  /*3130*/  LDC R200, c[0x0][0x3c4] ;  /* 0x0000f100ffc87b82 */ /* 0x000e300000000800 */
[----:B------:R-:W0:Y:S08]  /*3140*/  LDC R186, c[0x0][0x3c4] ;  /* 0x0000f100ffba7b82 */ /* 0x000e300000000800 */
[----:B------:R-:W0:Y:S08]  /*3150*/  LDC R193, c[0x0][0x3c4] ;  /* 0x0000f100ffc17b82 */ /* 0x000e300000000800 */
[----:B------:R-:W0:Y:S08]  /*3160*/  LDC R177, c[0x0][0x3c4] ;  /* 0x0000f100ffb17b82 */ /* 0x000e300000000800 */
[----:B------:R-:W0:Y:S08]  /*3170*/  LDC R205, c[0x0][0x3c4] ;  /* 0x0000f100ffcd7b82 */ /* 0x000e300000000800 */
[----:B------:R-:W0:Y:S08]  /*3180*/  LDC R207, c[0x0][0x3c4] ;  /* 0x0000f100ffcf7b82 */ /* 0x000e300000000800 */
[----:B------:R-:W0:Y:S08]  /*3190*/  LDC R211, c[0x0][0x3c4] ;  /* 0x0000f100ffd37b82 */ /* 0x000e300000000800 */
[----:B------:R-:W0:Y:S01]  /*31a0*/  LDC R213, c[0x0][0x3c4] ;  /* 0x0000f100ffd57b82 */ /* 0x000e220000000800 */
[----:B------:R-:W-:-:S02]  /*31b0*/  IMAD R173, R173, 0x34, RZ ;  /* 0x00000034adad7824 */ /* 0x000fc400078e02ff */
[----:B------:R-:W-:-:S05]  /*31c0*/  IMAD R148, R148, 0x54, RZ ;  /* 0x0000005494947824 */ /* 0x000fca00078e02ff */
[----:B------:R-:W0:Y:S01]  /*31d0*/  LDC R152, c[0x0][0x3c4] ;  /* 0x0000f100ff987b82 */ /* 0x000e220000000800 */
[----:B------:R-:W-:-:S07]  /*31e0*/  IMAD R150, R150, 0x64, RZ ;  /* 0x0000006496967824 */ /* 0x000fce00078e02ff */
[----:B------:R-:W0:Y:S01]  /*31f0*/  LDC R209, c[0x0][0x3c4] ;  /* 0x0000f100ffd17b82 */ /* 0x000e220000000800 */
[----:B------:R-:W-:-:S07]  /*3200*/  IMAD R139, R139, 0x2a, RZ ;  /* 0x0000002a8b8b7824 */ /* 0x000fce00078e02ff */
[----:B------:R-:W0:Y:S08]  /*3210*/  LDC R218, c[0x0][0x3c4] ;  /* 0x0000f100ffda7b82 */ /* 0x000e300000000800 */
[----:B------:R-:W0:Y:S01]  /*3220*/  LDC R214, c[0x0][0x3c4] ;  /* 0x0000f100ffd67b82 */ /* 0x000e220000000800 */
[----:B------:R-:W-:-:S07]  /*3230*/  IMAD R175, R131, 0xa, RZ ;  /* 0x0000000a83af7824 */ /* 0x000fce00078e02ff */
[----:B------:R-:W0:Y:S01]  /*3240*/  LDC R168, c[0x0][0x3c4] ;  /* 0x0000f100ffa87b82 */ /* 0x000e220000000800 */
[----:B------:R-:W-:-:S07]  /*3250*/  IMAD R146, R146, 0x44, RZ ;  /* 0x0000004492927824 */ /* 0x000fce00078e02ff */
[----:B------:R-:W0:Y:S08]  /*3260*/  LDC R235, c[0x0][0x3c4] ;  /* 0x0000f100ffeb7b82 */ /* 0x000e300000000800 */
[----:B------:R-:W0:Y:S01]  /*3270*/  LDC R229, c[0x0][0x3c4] ;  /* 0x0000f100ffe57b82 */ /* 0x000e220000000800 */
[----:B------:R-:W-:Y:S02]  /*3280*/  IMAD R156, R156, 0x5a, RZ ;  /* 0x0000005a9c9c7824 */ /* 0x000fe400078e02ff */
[----:B------:R-:W-:-:S05]  /*3290*/  IMAD R154, R154, 0x74, RZ ;  /* 0x000000749a9a7824 */ /* 0x000fca00078e02ff */
[----:B------:R-:W0:Y:S08]  /*32a0*/  LDC R166, c[0x0][0x3c4] ;  /* 0x0000f100ffa67b82 */ /* 0x000e300000000800 */
[----:B------:R-:W0:Y:S08]  /*32b0*/  LDC R239, c[0x0][0x3c4] ;  /* 0x0000f100ffef7b82 */ /* 0x000e300000000800 */
[----:B------:R-:W0:Y:S01]  /*32c0*/  LDC R241, c[0x0][0x3c4] ;  /* 0x0000f100fff17b82 */ /* 0x000e220000000800 */
[----:B------:R-:W-:-:S02]  /*32d0*/  IMAD R143, R143, 0x26, RZ ;  /* 0x000000268f8f7824 */ /* 0x000fc400078e02ff */
[----:B------:R-:W-:Y:S02]  /*32e0*/  IMAD R144, R144, 0x36, RZ ;  /* 0x0000003690907824 */ /* 0x000fe400078e02ff */
[----:B------:R-:W-:-:S03]  /*32f0*/  IMAD R158, R158, 0x6a, RZ ;  /* 0x0000006a9e9e7824 */ /* 0x000fc600078e02ff */
[----:B------:R-:W0:Y:S01]  /*3300*/  LDC R237, c[0x0][0x3c4] ;  /* 0x0000f100ffed7b82 */ /* 0x000e220000000800 */
[----:B------:R-:W-:-:S07]  /*3310*/  IMAD R141, R141, 0x16, RZ ;  /* 0x000000168d8d7824 */ /* 0x000fce00078e02ff */
[----:B------:R-:W0:Y:S01]  /*3320*/  LDC R160, c[0x0][0x3c4] ;  /* 0x0000f100ffa07b82 */ /* 0x000e220000000800 */
[----:B------:R-:W-:-:S07]  /*3330*/  IMAD R252, R252, 0x5b, RZ ;  /* 0x0000005bfcfc7824 */ /* 0x000fce00078e02ff */
[----:B------:R-:W0:Y:S01]  /*3340*/  LDC R249, c[0x0][0x3c4] ;  /* 0x0000f100fff97b82 */ /* 0x000e220000000800 */
[----:B--2---:R-:W2:Y:S04]  /*3350*/  LDG.E.U16 R80, desc[UR18][R80.64] ;  /* 0x0000001250507981 */ /* 0x004ea8000c1e1500 */
[----:B---3--:R-:W3:Y:S01]  /*3360*/  LDG.E.U16 R65, desc[UR18][R64.64] ;  /* 0x0000001240417981 */ /* 0x008ee2000c1e1500 */
[----:B------:R-:W-:Y:S01]  /*3370*/  IADD3.X R135, PT, PT, R7, R135, R130, P2, P3 ;  /* 0x0000008707877210 */ /* 0x000fe200017e6482 */
[----:B------:R-:W-:Y:S01]  /*3380*/  VOTEU.ALL UP1, P1 ;  /* 0x0000000000ff7886 */ /* 0x000fe20000820000 */
[----:B------:R-:W1:Y:S01]  /*3390*/  LDC R13, c[0x0][0x3c4] ;  /* 0x0000f100ff0d7b82 */ /* 0x000e620000000800 */
[----:B------:R4:W2:Y:S01]  /*33a0*/  LDG.E.U16 R64, desc[UR18][R242.64] ;  /* 0x00000012f2407981 */ /* 0x0008a2000c1e1500 */
[----:B------:R-:W-:Y:S01]  /*33b0*/  USHF.L.U32 UR4, UR62, 0x15, URZ ;  /* 0x000000153e047899 */ /* 0x000fe200080006ff */
[----:B------:R-:W-:Y:S01]  /*33c0*/  LOP3.LUT R247, R133, 0x10, RZ, 0x3c, !PT ;  /* 0x0000001085f77812 */ /* 0x000fe200078e3cff */
[----:B------:R-:W-:-:S04]  /*33d0*/  IMAD R220, R220, 0xf0, RZ ;  /* 0x000000f0dcdc7824 */ /* 0x000fc800078e02ff */
[----:B0-----:R-:W0:Y:S01]  /*33e0*/  LDC R251, c[0x0][0x3c4] ;  /* 0x0000f100fffb7b82 */ /* 0x001e220000000800 */
[----:B------:R-:W-:Y:S01]  /*33f0*/  ULOP3.LUT UR4, UR4, 0x600000, URZ, 0xc0, !UPT ;  /* 0x0060000004047892 */ /* 0x000fe2000f8ec0ff */
[C---:B------:R-:W-:Y:S02]  /*3400*/  LOP3.LUT R246, R133.reuse, 0x20, RZ, 0x3c, !PT ;  /* 0x0000002085f67812 */ /* 0x040fe400078e3cff */
[C---:B------:R-:W-:Y:S01]  /*3410*/  LOP3.LUT R245, R133.reuse, 0x30, RZ, 0x3c, !PT ;  /* 0x0000003085f57812 */ /* 0x040fe200078e3cff */
[----:B------:R-:W-:Y:S01]  /*3420*/  UIADD3 UR9, UPT, UPT, UR8, UR4, URZ ;  /* 0x0000000408097290 */ /* 0x000fe2000fffe0ff */
[C---:B------:R-:W-:Y:S01]  /*3430*/  LOP3.LUT R244, R133.reuse, 0x40, RZ, 0x3c, !PT ;  /* 0x0000004085f47812 */ /* 0x040fe200078e3cff */
[----:B------:R-:W-:Y:S01]  /*3440*/  STS.U16 [R133+UR7], R11 ;  /* 0x0000000b85007988 */ /* 0x000fe20008000407 */
[C---:B----4-:R-:W-:Y:S02]  /*3450*/  LOP3.LUT R243, R133.reuse, 0x50, RZ, 0x3c, !PT ;  /* 0x0000005085f37812 */ /* 0x050fe400078e3cff */
[C---:B------:R-:W-:Y:S01]  /*3460*/  LOP3.LUT R242, R133.reuse, 0x60, RZ, 0x3c, !PT ;  /* 0x0000006085f27812 */ /* 0x040fe200078e3cff */
[----:B------:R-:W-:Y:S01]  /*3470*/  STS.U16 [R133+UR7+0x400], R6 ;  /* 0x0004000685007988 */ /* 0x000fe20008000407 */
[----:B------:R-:W-:-:S03]  /*3480*/  LOP3.LUT R197, R133, 0x70, RZ, 0x3c, !PT ;  /* 0x0000007085c57812 */ /* 0x000fc600078e3cff */
[----:B------:R-:W-:Y:S04]  /*3490*/  STS.U16 [R133+UR7+0x800], R10 ;  /* 0x0008000a85007988 */ /* 0x000fe80008000407 */
[----:B------:R4:W-:Y:S04]  /*34a0*/  STS.U16 [R133+UR7+0x1000], R12 ;  /* 0x0010000c85007988 */ /* 0x0009e80008000407 */
[----:B------:R0:W-:Y:S04]  /*34b0*/  STS.U16 [R133+UR7+0x2000], R14 ;  /* 0x0020000e85007988 */ /* 0x0001e80008000407 */
[----:B------:R-:W-:Y:S04]  /*34c0*/  STS.U16 [R133+UR7+0x2400], R2 ;  /* 0x0024000285007988 */ /* 0x000fe80008000407 */
[----:B------:R-:W-:Y:S01]  /*34d0*/  STS.U16 [R133+UR7+0x1400], R30 ;  /* 0x0014001e85007988 */ /* 0x000fe20008000407 */
[----:B----4-:R-:W4:Y:S03]  /*34e0*/  LDC R12, c[0x0][0x3c4] ;  /* 0x0000f100ff0c7b82 */ /* 0x010f260000000800 */
[----:B------:R-:W-:Y:S04]  /*34f0*/  STS.U16 [R133+UR7+0x2800], R4 ;  /* 0x0028000485007988 */ /* 0x000fe80008000407 */
[----:B------:R-:W-:Y:S04]  /*3500*/  STS.U16 [R133+UR7+0x2c00], R8 ;  /* 0x002c000885007988 */ /* 0x000fe80008000407 */
[----:B------:R-:W-:Y:S04]  /*3510*/  STS.U16 [R133+UR7+0xc00], R36 ;  /* 0x000c002485007988 */ /* 0x000fe80008000407 */
[----:B------:R-:W-:Y:S04]  /*3520*/  STS.U16 [R133+UR7+0x1800], R38 ;  /* 0x0018002685007988 */ /* 0x000fe80008000407 */
[----:B------:R-:W-:Y:S04]  /*3530*/  STS.U16 [R133+UR7+0x3000], R22 ;  /* 0x0030001685007988 */ /* 0x000fe80008000407 */
[----:B------:R-:W-:Y:S04]  /*3540*/  STS.U16 [R133+UR7+0x3400], R32 ;  /* 0x0034002085007988 */ /* 0x000fe80008000407 */
[----:B------:R-:W-:Y:S04]  /*3550*/  STS.U16 [R133+UR7+0x1c00], R46 ;  /* 0x001c002e85007988 */ /* 0x000fe80008000407 */
[----:B------:R-:W-:Y:S04]  /*3560*/  STS.U16 [R133+UR7+0x3800], R34 ;  /* 0x0038002285007988 */ /* 0x000fe80008000407 */
[----:B------:R-:W-:Y:S01]  /*3570*/  STS.U16 [R133+UR7+0x3c00], R40 ;  /* 0x003c002885007988 */ /* 0x000fe20008000407 */
[----:B------:R-:W-:Y:S01]  /*3580*/  ISETP.LT.AND P2, PT, RZ, UR5, PT ;  /* 0x00000005ff007c0c */ /* 0x000fe2000bf41270 */
[----:B------:R-:W1:Y:S02]  /*3590*/  LDC R11, c[0x0][0x3c4] ;  /* 0x0000f100ff0b7b82 */ /* 0x000e640000000800 */
[----:B------:R-:W-:Y:S04]  /*35a0*/  STS.U16 [R247+UR7+0x480], R16 ;  /* 0x00048010f7007988 */ /* 0x000fe80008000407 */
[----:B------:R-:W-:Y:S01]  /*35b0*/  STS.U16 [R247+UR7+0x2080], R42 ;  /* 0x0020802af7007988 */ /* 0x000fe20008000407 */
[----:B------:R-:W-:Y:S03]  /*35c0*/  STTM.x128 tmem[UR9], RZ ;  /* 0x000000ff000079ed */ /* 0x000fe600083c0009 */
[----:B------:R-:W-:Y:S01]  /*35d0*/  STS.U16 [R247+UR7+0x2480], R48 ;  /* 0x00248030f7007988 */ /* 0x000fe20008000407 */
[----:B------:R-:W-:Y:S01]  /*35e0*/  LEA R10, P5, R19, R134, 0x3 ;  /* 0x00000086130a7211 */ /* 0x000fe200078a18ff */
[----:B0-----:R-:W0:Y:S02]  /*35f0*/  LDC R14, c[0x0][0x3c4] ;  /* 0x0000f100ff0e7b82 */ /* 0x001e240000000800 */
        /* <DEDUP_REMOVED lines=12> */
[----:B------:R0:W-:Y:S04]  /*36c0*/  STS.U16 [R247+UR7+0x80], R0 ;  /* 0x00008000f7007988 */ /* 0x0001e80008000407 */
[----:B------:R-:W-:Y:S04]  /*36d0*/  STS.U16 [R246+UR7+0x500], R26 ;  /* 0x0005001af6007988 */ /* 0x000fe80008000407 */
[----:B------:R-:W-:Y:S01]  /*36e0*/  STS.U16 [R246+UR7+0x900], R18 ;  /* 0x00090012f6007988 */ /* 0x000fe20008000407 */
[----:B------:R-:W-:-:S04]  /*36f0*/  @!UP0 UIADD3 UR4, UPT, UPT, -UR6, 0x100000, URZ ;  /* 0x0010000006048890 */ /* 0x000fc8000fffe1ff */
[----:B------:R-:W-:Y:S02]  /*3700*/  @!UP0 USHF.L.U32 UR5, UR4, 0xb, URZ ;  /* 0x0000000b04058899 */ /* 0x000fe400080006ff */
[----:B------:R-:W-:Y:S01]  /*3710*/  @!UP0 USHF.L.U32 UR4, UR4, 0x1, URZ ;  /* 0x0000000104048899 */ /* 0x000fe200080006ff */
[C---:B----4-:R-:W-:Y:S01]  /*3720*/  IMAD R5, R12.reuse, 0xa, RZ ;  /* 0x0000000a0c057824 */ /* 0x050fe200078e02ff */
[C---:B------:R-:W-:Y:S01]  /*3730*/  SHF.L.U32 R17, R12.reuse, 0x2, RZ ;  /* 0x000000020c117819 */ /* 0x040fe200000006ff */
[----:B------:R-:W-:Y:S01]  /*3740*/  STS.U16 [R246+UR7+0xd00], R83 ;  /* 0x000d0053f6007988 */ /* 0x000fe20008000407 */
[C---:B------:R-:W-:Y:S01]  /*3750*/  IMAD R7, R12.reuse, 0x6, RZ ;  /* 0x000000060c077824 */ /* 0x040fe200078e02ff */
[----:B0-----:R-:W0:Y:S02]  /*3760*/  LDC R0, c[0x0][0x3c4] ;  /* 0x0000f100ff007b82 */ /* 0x001e240000000800 */
[----:B------:R4:W-:Y:S04]  /*3770*/  STS.U16 [R246+UR7+0x100], R3 ;  /* 0x00010003f6007988 */ /* 0x0009e80008000407 */
[----:B------:R-:W-:Y:S04]  /*3780*/  STS.U16 [R246+UR7+0x2500], R67 ;  /* 0x00250043f6007988 */ /* 0x000fe80008000407 */
[----:B------:R-:W-:Y:S04]  /*3790*/  STS.U16 [R246+UR7+0x2900], R85 ;  /* 0x00290055f6007988 */ /* 0x000fe80008000407 */
[----:B------:R-:W-:Y:S04]  /*37a0*/  STS.U16 [R246+UR7+0x2d00], R87 ;  /* 0x002d0057f6007988 */ /* 0x000fe80008000407 */
[----:B------:R-:W-:Y:S04]  /*37b0*/  STS.U16 [R246+UR7+0x3100], R89 ;  /* 0x00310059f6007988 */ /* 0x000fe80008000407 */
[----:B------:R0:W-:Y:S04]  /*37c0*/  STS.U16 [R246+UR7+0x3500], R91 ;  /* 0x0035005bf6007988 */ /* 0x0001e80008000407 */
[----:B------:R0:W-:Y:S04]  /*37d0*/  STS.U16 [R246+UR7+0x3900], R93 ;  /* 0x0039005df6007988 */ /* 0x0001e80008000407 */
[----:B------:R-:W-:Y:S04]  /*37e0*/  STS.U16 [R246+UR7+0x3d00], R95 ;  /* 0x003d005ff6007988 */ /* 0x000fe80008000407 */
[----:B------:R-:W-:Y:S04]  /*37f0*/  STS.U16 [R246+UR7+0x1100], R103 ;  /* 0x00110067f6007988 */ /* 0x000fe80008000407 */
[----:B------:R-:W-:Y:S04]  /*3800*/  STS.U16 [R246+UR7+0x1500], R107 ;  /* 0x0015006bf6007988 */ /* 0x000fe80008000407 */
[----:B------:R-:W-:Y:S04]  /*3810*/  STS.U16 [R246+UR7+0x1900], R109 ;  /* 0x0019006df6007988 */ /* 0x000fe80008000407 */
[----:B------:R1:W-:Y:S01]  /*3820*/  STS.U16 [R246+UR7+0x1d00], R111 ;  /* 0x001d006ff6007988 */ /* 0x0003e20008000407 */
[C---:B----4-:R-:W-:Y:S01]  /*3830*/  LEA R3, R12.reuse, R12, 0x2 ;  /* 0x0000000c0c037211 */ /* 0x050fe200078e10ff */
[----:B------:R-:W-:Y:S01]  /*3840*/  IMAD R9, R12, 0xc, RZ ;  /* 0x0000000c0c097824 */ /* 0x000fe200078e02ff */
[----:B------:R-:W-:-:S02]  /*3850*/  IADD3 R4, P3, PT, R5, R134, RZ ;  /* 0x0000008605047210 */ /* 0x000fc40007f7e0ff */
[----:B0-----:R-:W-:Y:S02]  /*3860*/  PRMT R91, RZ, 0x7610, R91 ;  /* 0x00007610ff5b7816 */ /* 0x001fe4000000005b */
[----:B------:R-:W-:Y:S02]  /*3870*/  LEA.HI.X.SX32 R5, R3, R135, 0x1, P3 ;  /* 0x0000008703057211 */ /* 0x000fe400018f0eff */
[C---:B------:R-:W-:Y:S02]  /*3880*/  LEA R3, R12.reuse, R12, 0x1 ;  /* 0x0000000c0c037211 */ /* 0x040fe400078e08ff */
[-C--:B------:R-:W-:Y:S02]  /*3890*/  IADD3 R2, P3, PT, R7, R134.reuse, RZ ;  /* 0x0000008607027210 */ /* 0x080fe40007f7e0ff */
[----:B------:R-:W-:Y:S01]  /*38a0*/  IADD3 R6, P4, PT, R9, R134, RZ ;  /* 0x0000008609067210 */ /* 0x000fe20007f9e0ff */
[----:B------:R-:W-:Y:S01]  /*38b0*/  IMAD R9, R12, 0xe, RZ ;  /* 0x0000000e0c097824 */ /* 0x000fe200078e02ff */
[----:B------:R-:W-:-:S02]  /*38c0*/  PRMT R93, RZ, 0x7610, R93 ;  /* 0x00007610ff5d7816 */ /* 0x000fc4000000005d */
[-C--:B------:R-:W-:Y:S02]  /*38d0*/  LEA.HI.X.SX32 R3, R3, R135.reuse, 0x1, P3 ;  /* 0x0000008703037211 */ /* 0x080fe400018f0eff */
[----:B-1----:R-:W-:Y:S02]  /*38e0*/  PRMT R111, RZ, 0x7610, R111 ;  /* 0x00007610ff6f7816 */ /* 0x002fe4000000006f */
[----:B------:R-:W-:Y:S02]  /*38f0*/  LEA.HI.X.SX32 R7, R7, R135, 0x1, P4 ;  /* 0x0000008707077211 */ /* 0x000fe400020f0eff */
[----:B------:R-:W-:Y:S02]  /*3900*/  LEA R8, P4, R15, R134, 0x2 ;  /* 0x000000860f087211 */ /* 0x000fe400078810ff */
[----:B------:R-:W-:Y:S01]  /*3910*/  PRMT R95, RZ, 0x7610, R95 ;  /* 0x00007610ff5f7816 */ /* 0x000fe2000000005f */
[----:B---3--:R-:W-:Y:S04]  /*3920*/  STS.U16 [R246+UR7+0x2100], R65 ;  /* 0x00210041f6007988 */ /* 0x008fe80008000407 */
        /* <DEDUP_REMOVED lines=10> */
[----:B------:R1:W-:Y:S04]  /*39d0*/  STS.U16 [R245+UR7+0x980], R132 ;  /* 0x00098084f5007988 */ /* 0x0003e80008000407 */
[----:B------:R-:W-:Y:S04]  /*39e0*/  STS.U16 [R245+UR7+0xd80], R62 ;  /* 0x000d803ef5007988 */ /* 0x000fe80008000407 */
[----:B------:R-:W-:Y:S04]  /*39f0*/  STS.U16 [R245+UR7+0x1180], R136 ;  /* 0x00118088f5007988 */ /* 0x000fe80008000407 */
[----:B------:R3:W-:Y:S04]  /*3a00*/  STS.U16 [R245+UR7+0x1580], R138 ;  /* 0x0015808af5007988 */ /* 0x0007e80008000407 */
[----:B------:R-:W-:Y:S04]  /*3a10*/  STS.U16 [R245+UR7+0x1980], R140 ;  /* 0x0019808cf5007988 */ /* 0x000fe80008000407 */
[----:B------:R-:W-:Y:S01]  /*3a20*/  STS.U16 [R245+UR7+0x1d80], R142 ;  /* 0x001d808ef5007988 */ /* 0x000fe20008000407 */
[----:B0-----:R-:W-:Y:S01]  /*3a30*/  PRMT R128, RZ, 0x7610, R128 ;  /* 0x00007610ff807816 */ /* 0x001fe20000000080 */
[----:B-1----:R-:W0:Y:S02]  /*3a40*/  LDC R132, c[0x0][0x3c4] ;  /* 0x0000f100ff847b82 */ /* 0x002e240000000800 */
[----:B------:R-:W-:Y:S04]  /*3a50*/  STS.U16 [R244+UR7+0xa00], R28 ;  /* 0x000a001cf4007988 */ /* 0x000fe80008000407 */
[----:B------:R-:W-:Y:S01]  /*3a60*/  STS.U16 [R244+UR7+0xe00], R45 ;  /* 0x000e002df4007988 */ /* 0x000fe20008000407 */
[----:B------:R-:W-:Y:S01]  /*3a70*/  SHF.L.U32 R15, R14, 0x4, RZ ;  /* 0x000000040e0f7819 */ /* 0x000fe200000006ff */
[----:B---3--:R-:W1:Y:S02]  /*3a80*/  LDC R138, c[0x0][0x3c4] ;  /* 0x0000f100ff8a7b82 */ /* 0x008e640000000800 */
[----:B------:R-:W-:Y:S04]  /*3a90*/  STS.U16 [R244+UR7+0x1200], R20 ;  /* 0x00120014f4007988 */ /* 0x000fe80008000407 */
[----:B------:R-:W-:Y:S01]  /*3aa0*/  STS.U16 [R244+UR7+0x1a00], R63 ;  /* 0x001a003ff4007988 */ /* 0x000fe20008000407 */
[----:B------:R-:W-:Y:S01]  /*3ab0*/  PRMT R72, RZ, 0x7610, R72 ;  /* 0x00007610ff487816 */ /* 0x000fe20000000048 */
[----:B------:R-:W-:Y:S01]  /*3ac0*/  IMAD R203, R203, 0x82, RZ ;  /* 0x00000082cbcb7824 */ /* 0x000fe200078e02ff */
[----:B------:R-:W-:Y:S01]  /*3ad0*/  PRMT R96, RZ, 0x7610, R96 ;  /* 0x00007610ff607816 */ /* 0x000fe20000000060 */
[----:B------:R-:W-:Y:S04]  /*3ae0*/  STS.U16 [R244+UR7+0x600], R123 ;  /* 0x0006007bf4007988 */ /* 0x000fe80008000407 */
[----:B------:R-:W-:Y:S01]  /*3af0*/  STL.64 [R1+0x648], R246 ;  /* 0x000648f601007387 */ /* 0x000fe20000100a00 */
[----:B------:R-:W-:Y:S01]  /*3b00*/  PRMT R16, RZ, 0x7610, R16 ;  /* 0x00007610ff107816 */ /* 0x000fe20000000010 */
[----:B------:R-:W3:Y:S02]  /*3b10*/  LDC R136, c[0x0][0x3c4] ;  /* 0x0000f100ff887b82 */ /* 0x000ee40000000800 */
[----:B------:R-:W-:Y:S04]  /*3b20*/  STS.U16 [R244+UR7+0x1600], R125 ;  /* 0x0016007df4007988 */ /* 0x000fe80008000407 */
[----:B------:R-:W-:Y:S01]  /*3b30*/  STS.U16 [R244+UR7+0x1e00], R127 ;  /* 0x001e007ff4007988 */ /* 0x000fe20008000407 */
[----:B------:R-:W-:Y:S01]  /*3b40*/  PRMT R89, RZ, 0x7610, R89 ;  /* 0x00007610ff597816 */ /* 0x000fe20000000059 */
[----:B-----5:R-:W-:Y:S01]  /*3b50*/  IMAD R198, R198, 0xb2, RZ ;  /* 0x000000b2c6c67824 */ /* 0x020fe200078e02ff */
[----:B------:R-:W-:Y:S01]  /*3b60*/  PRMT R83, RZ, 0x7610, R83 ;  /* 0x00007610ff537816 */ /* 0x000fe20000000053 */
[----:B------:R-:W-:Y:S01]  /*3b70*/  STS.U16 [R244+UR7+0x200], R155 ;  /* 0x0002009bf4007988 */ /* 0x000fe20008000407 */
[----:B------:R-:W-:Y:S01]  /*3b80*/  PRMT R76, RZ, 0x7610, R76 ;  /* 0x00007610ff4c7816 */ /* 0x000fe2000000004c */
[----:B------:R-:W-:Y:S01]  /*3b90*/  IMAD R195, R195, 0xc2, RZ ;  /* 0x000000c2c3c37824 */ /* 0x000fe200078e02ff */
        /* <DEDUP_REMOVED lines=9> */
[----:B------:R4:W-:Y:S01]  /*3c30*/  STS.U16 [R244+UR7+0x2a00], R153 ;  /* 0x002a0099f4007988 */ /* 0x0009e20008000407 */
        /* <DEDUP_REMOVED lines=9> */
[----:B----4-:R-:W4:Y:S02]  /*3cd0*/  LDC R153, c[0x0][0x3c4] ;  /* 0x0000f100ff997b82 */ /* 0x010f240000000800 */
[----:B------:R0:W-:Y:S04]  /*3ce0*/  STS.U16 [R244+UR7+0x3600], R163 ;  /* 0x003600a3f4007988 */ /* 0x0001e80008000407 */
[----:B------:R0:W-:Y:S01]  /*3cf0*/  STS.U16 [R244+UR7+0x3a00], R165 ;  /* 0x003a00a5f4007988 */ /* 0x0001e20008000407 */
[----:B------:R-:W-:Y:S01]  /*3d00*/  PRMT R87, RZ, 0x7610, R87 ;  /* 0x00007610ff577816 */ /* 0x000fe20000000057 */
[----:B-----5:R-:W5:Y:S02]  /*3d10*/  LDC R161, c[0x0][0x3c4] ;  /* 0x0000f100ffa17b82 */ /* 0x020f640000000800 */
[----:B------:R-:W-:Y:S04]  /*3d20*/  STS.U16 [R244+UR7+0x3e00], R167 ;  /* 0x003e00a7f4007988 */ /* 0x000fe80008000407 */
[----:B------:R-:W-:Y:S01]  /*3d30*/  STS.U16 [R243+UR7+0x280], R24 ;  /* 0x00028018f3007988 */ /* 0x000fe20008000407 */
[----:B------:R-:W-:Y:S01]  /*3d40*/  PRMT R14, RZ, 0x7610, R14 ;  /* 0x00007610ff0e7816 */ /* 0x000fe2000000000e */
[----:B0-----:R-:W0:Y:S02]  /*3d50*/  LDC R163, c[0x0][0x3c4] ;  /* 0x0000f100ffa37b82 */ /* 0x001e240000000800 */
[----:B--2---:R-:W-:Y:S04]  /*3d60*/  STS.U16 [R243+UR7+0x680], R80 ;  /* 0x00068050f3007988 */ /* 0x004fe80008000407 */
[----:B------:R-:W-:Y:S01]  /*3d70*/  STS.U16 [R243+UR7+0xa80], R104 ;  /* 0x000a8068f3007988 */ /* 0x000fe20008000407 */
[----:B------:R-:W-:Y:S01]  /*3d80*/  PRMT R20, RZ, 0x7610, R20 ;  /* 0x00007610ff147816 */ /* 0x000fe20000000014 */
[----:B------:R-:W2:Y:S02]  /*3d90*/  LDC R165, c[0x0][0x3c4] ;  /* 0x0000f100ffa57b82 */ /* 0x000ea40000000800 */
[----:B------:R1:W-:Y:S04]  /*3da0*/  STS.U16 [R243+UR7+0xe80], R172 ;  /* 0x000e80acf3007988 */ /* 0x0003e80008000407 */
[----:B------:R-:W-:Y:S01]  /*3db0*/  STS.U16 [R243+UR7+0x1280], R174 ;  /* 0x001280aef3007988 */ /* 0x000fe20008000407 */
[----:B------:R-:W-:Y:S01]  /*3dc0*/  PRMT R28, RZ, 0x7610, R28 ;  /* 0x00007610ff1c7816 */ /* 0x000fe2000000001c */
[----:B------:R-:W0:Y:S02]  /*3dd0*/  LDC R157, c[0x0][0x3c4] ;  /* 0x0000f100ff9d7b82 */ /* 0x000e240000000800 */
[----:B------:R-:W-:Y:S04]  /*3de0*/  STS.U16 [R243+UR7+0x1680], R176 ;  /* 0x001680b0f3007988 */ /* 0x000fe80008000407 */
[----:B------:R3:W-:Y:S01]  /*3df0*/  STS.U16 [R243+UR7+0x1a80], R180 ;  /* 0x001a80b4f3007988 */ /* 0x0007e20008000407 */
[----:B------:R-:W-:Y:S01]  /*3e00*/  PRMT R81, RZ, 0x7610, R81 ;  /* 0x00007610ff517816 */ /* 0x000fe20000000051 */
[----:B-1----:R-:W1:Y:S02]  /*3e10*/  LDC R172, c[0x0][0x3c4] ;  /* 0x0000f100ffac7b82 */ /* 0x002e640000000800 */
[----:B------:R4:W-:Y:S04]  /*3e20*/  STS.U16 [R243+UR7+0x1e80], R182 ;  /* 0x001e80b6f3007988 */ /* 0x0009e80008000407 */
[----:B------:R-:W-:Y:S01]  /*3e30*/  STS.U16 [R243+UR7+0x2280], R188 ;  /* 0x002280bcf3007988 */ /* 0x000fe20008000407 */
[----:B------:R-:W-:Y:S01]  /*3e40*/  PRMT R74, RZ, 0x7610, R74 ;  /* 0x00007610ff4a7816 */ /* 0x000fe2000000004a */
[----:B---3--:R-:W3:Y:S02]  /*3e50*/  LDC R180, c[0x0][0x3c4] ;  /* 0x0000f100ffb47b82 */ /* 0x008ee40000000800 */
[----:B------:R-:W-:Y:S04]  /*3e60*/  STS.U16 [R243+UR7+0x2680], R190 ;  /* 0x002680bef3007988 */ /* 0x000fe80008000407 */
[----:B------:R-:W-:Y:S01]  /*3e70*/  STS.U16 [R243+UR7+0x2a80], R192 ;  /* 0x002a80c0f3007988 */ /* 0x000fe20008000407 */
[----:B------:R-:W-:Y:S01]  /*3e80*/  PRMT R68, RZ, 0x7610, R68 ;  /* 0x00007610ff447816 */ /* 0x000fe20000000044 */
[----:B------:R-:W0:Y:S02]  /*3e90*/  LDC R174, c[0x0][0x3c4] ;  /* 0x0000f100ffae7b82 */ /* 0x000e240000000800 */
[----:B------:R-:W-:Y:S04]  /*3ea0*/  STS.U16 [R243+UR7+0x2e80], R196 ;  /* 0x002e80c4f3007988 */ /* 0x000fe80008000407 */
[----:B------:R-:W-:Y:S01]  /*3eb0*/  STS.U16 [R243+UR7+0x3280], R202 ;  /* 0x003280caf3007988 */ /* 0x000fe20008000407 */
[----:B------:R-:W-:Y:S01]  /*3ec0*/  PRMT R63, RZ, 0x7610, R63 ;  /* 0x00007610ff3f7816 */ /* 0x000fe2000000003f */
[----:B----4-:R-:W4:Y:S02]  /*3ed0*/  LDC R182, c[0x0][0x3c4] ;  /* 0x0000f100ffb67b82 */ /* 0x010f240000000800 */
[----:B------:R-:W-:Y:S04]  /*3ee0*/  STS.U16 [R243+UR7+0x3680], R204 ;  /* 0x003680ccf3007988 */ /* 0x000fe80008000407 */
[----:B------:R2:W-:Y:S01]  /*3ef0*/  STS.U16 [R243+UR7+0x3a80], R208 ;  /* 0x003a80d0f3007988 */ /* 0x0005e20008000407 */
[----:B------:R-:W-:Y:S01]  /*3f00*/  PRMT R62, RZ, 0x7610, R62 ;  /* 0x00007610ff3e7816 */ /* 0x000fe2000000003e */
[----:B------:R-:W0:Y:S02]  /*3f10*/  LDC R176, c[0x0][0x3c4] ;  /* 0x0000f100ffb07b82 */ /* 0x000e240000000800 */
[----:B------:R-:W-:Y:S04]  /*3f20*/  STS.U16 [R243+UR7+0x3e80], R212 ;  /* 0x003e80d4f3007988 */ /* 0x000fe80008000407 */
[----:B------:R-:W-:Y:S01]  /*3f30*/  STS.U16 [R242+UR7+0x300], R145 ;  /* 0x00030091f2007988 */ /* 0x000fe20008000407 */
[----:B------:R-:W-:Y:S01]  /*3f40*/  PRMT R56, RZ, 0x7610, R56 ;  /* 0x00007610ff387816 */ /* 0x000fe20000000038 */
[----:B--2---:R-:W2:Y:S02]  /*3f50*/  LDC R208, c[0x0][0x3c4] ;  /* 0x0000f100ffd07b82 */ /* 0x004ea40000000800 */
[----:B------:R-:W-:Y:S04]  /*3f60*/  STS.U16 [R242+UR7+0x700], R171 ;  /* 0x000700abf2007988 */ /* 0x000fe80008000407 */
[----:B------:R-:W-:Y:S01]  /*3f70*/  STS.U16 [R242+UR7+0xb00], R149 ;  /* 0x000b0095f2007988 */ /* 0x000fe20008000407 */
[----:B------:R-:W-:-:S02]  /*3f80*/  PRMT R36, RZ, 0x7610, R36 ;  /* 0x00007610ff247816 */ /* 0x000fc40000000024 */
[----:B------:R-:W-:Y:S01]  /*3f90*/  PRMT R38, RZ, 0x7610, R38 ;  /* 0x00007610ff267816 */ /* 0x000fe20000000026 */
[----:B------:R-:W-:Y:S01]  /*3fa0*/  STS.U16 [R242+UR7+0xf00], R187 ;  /* 0x000f00bbf2007988 */ /* 0x000fe20008000407 */
[----:B------:R-:W-:Y:S02]  /*3fb0*/  PRMT R40, RZ, 0x7610, R40 ;  /* 0x00007610ff287816 */ /* 0x000fe40000000028 */
[----:B------:R-:W-:Y:S01]  /*3fc0*/  PRMT R42, RZ, 0x7610, R42 ;  /* 0x00007610ff2a7816 */ /* 0x000fe2000000002a */
[----:B------:R-:W-:Y:S01]  /*3fd0*/  STS.U16 [R242+UR7+0x1300], R159 ;  /* 0x0013009ff2007988 */ /* 0x000fe20008000407 */
[----:B------:R-:W-:Y:S02]  /*3fe0*/  PRMT R44, RZ, 0x7610, R44 ;  /* 0x00007610ff2c7816 */ /* 0x000fe4000000002c */
[----:B------:R-:W-:Y:S01]  /*3ff0*/  PRMT R85, RZ, 0x7610, R85 ;  /* 0x00007610ff557816 */ /* 0x000fe20000000055 */
[----:B------:R-:W-:Y:S01]  /*4000*/  STS.U16 [R242+UR7+0x1700], R199 ;  /* 0x001700c7f2007988 */ /* 0x000fe20008000407 */
[----:B------:R-:W-:-:S02]  /*4010*/  PRMT R45, RZ, 0x7610, R45 ;  /* 0x00007610ff2d7816 */ /* 0x000fc4000000002d */
[----:B------:R-:W-:Y:S01]  /*4020*/  PRMT R46, RZ, 0x7610, R46 ;  /* 0x00007610ff2e7816 */ /* 0x000fe2000000002e */
[----:B------:R1:W-:Y:S01]  /*4030*/  STS.U16 [R242+UR7+0x1b00], R169 ;  /* 0x001b00a9f2007988 */ /* 0x0003e20008000407 */
[----:B------:R-:W-:Y:S02]  /*4040*/  PRMT R48, RZ, 0x7610, R48 ;  /* 0x00007610ff307816 */ /* 0x000fe40000000030 */
[----:B------:R-:W-:Y:S01]  /*4050*/  PRMT R50, RZ, 0x7610, R50 ;  /* 0x00007610ff327816 */ /* 0x000fe20000000032 */
[----:B------:R-:W-:Y:S01]  /*4060*/  STS.U16 [R242+UR7+0x1f00], R201 ;  /* 0x001f00c9f2007988 */ /* 0x000fe20008000407 */
[----:B------:R-:W-:Y:S02]  /*4070*/  PRMT R52, RZ, 0x7610, R52 ;  /* 0x00007610ff347816 */ /* 0x000fe40000000034 */
[----:B------:R-:W-:Y:S01]  /*4080*/  PRMT R54, RZ, 0x7610, R54 ;  /* 0x00007610ff367816 */ /* 0x000fe20000000036 */
[----:B------:R-:W-:Y:S01]  /*4090*/  STS.U16 [R242+UR7+0x2300], R215 ;  /* 0x002300d7f2007988 */ /* 0x000fe20008000407 */
[----:B------:R-:W-:Y:S01]  /*40a0*/  PRMT R109, RZ, 0x7610, R109 ;  /* 0x00007610ff6d7816 */ /* 0x000fe2000000006d */
[----:B-1----:R-:W1:Y:S02]  /*40b0*/  LDC R169, c[0x0][0x3c4] ;  /* 0x0000f100ffa97b82 */ /* 0x002e640000000800 */
[----:B------:R-:W-:Y:S04]  /*40c0*/  STS.U16 [R242+UR7+0x2700], R217 ;  /* 0x002700d9f2007988 */ /* 0x000fe80008000407 */
[----:B------:R0:W-:Y:S01]  /*40d0*/  STS.U16 [R242+UR7+0x2b00], R219 ;  /* 0x002b00dbf2007988 */ /* 0x0001e20008000407 */
[----:B------:R-:W-:-:S02]  /*40e0*/  PRMT R107, RZ, 0x7610, R107 ;  /* 0x00007610ff6b7816 */ /* 0x000fc4000000006b */
[----:B------:R-:W-:Y:S01]  /*40f0*/  PRMT R103, RZ, 0x7610, R103 ;  /* 0x00007610ff677816 */ /* 0x000fe20000000067 */
[----:B------:R-:W-:Y:S01]  /*4100*/  STS.U16 [R242+UR7+0x2f00], R221 ;  /* 0x002f00ddf2007988 */ /* 0x000fe20008000407 */
[----:B------:R-:W-:Y:S02]  /*4110*/  PRMT R100, RZ, 0x7610, R100 ;  /* 0x00007610ff647816 */ /* 0x000fe40000000064 */
[----:B------:R-:W-:Y:S01]  /*4120*/  PRMT R98, RZ, 0x7610, R98 ;  /* 0x00007610ff627816 */ /* 0x000fe20000000062 */
[----:B------:R-:W-:Y:S01]  /*4130*/  STS.U16 [R242+UR7+0x3300], R225 ;  /* 0x003300e1f2007988 */ /* 0x000fe20008000407 */
[----:B------:R-:W-:Y:S01]  /*4140*/  PRMT R123, RZ, 0x7610, R123 ;  /* 0x00007610ff7b7816 */ /* 0x000fe2000000007b */
[----:B0-----:R-:W0:Y:S02]  /*4150*/  LDC R219, c[0x0][0x3c4] ;  /* 0x0000f100ffdb7b82 */ /* 0x001e240000000800 */
[----:B------:R2:W-:Y:S04]  /*4160*/  STS.U16 [R242+UR7+0x3700], R227 ;  /* 0x003700e3f2007988 */ /* 0x0005e80008000407 */
[----:B------:R3:W-:Y:S01]  /*4170*/  STS.U16 [R242+UR7+0x3b00], R231 ;  /* 0x003b00e7f2007988 */ /* 0x0007e20008000407 */
[----:B------:R-:W-:-:S02]  /*4180*/  PRMT R120, RZ, 0x7610, R120 ;  /* 0x00007610ff787816 */ /* 0x000fc40000000078 */
[----:B------:R-:W-:Y:S01]  /*4190*/  PRMT R118, RZ, 0x7610, R118 ;  /* 0x00007610ff767816 */ /* 0x000fe20000000076 */
[----:B------:R-:W-:Y:S01]  /*41a0*/  STS.U16 [R242+UR7+0x3f00], R233 ;  /* 0x003f00e9f2007988 */ /* 0x000fe20008000407 */
[----:B------:R-:W-:Y:S01]  /*41b0*/  PRMT R116, RZ, 0x7610, R116 ;  /* 0x00007610ff747816 */ /* 0x000fe20000000074 */
[----:B--2---:R-:W2:Y:S02]  /*41c0*/  LDC R227, c[0x0][0x3c4] ;  /* 0x0000f100ffe37b82 */ /* 0x004ea40000000800 */
[----:B------:R-:W-:Y:S04]  /*41d0*/  STS.U16 [R197+UR7+0x380], R178 ;  /* 0x000380b2c5007988 */ /* 0x000fe80008000407 */
[----:B------:R-:W-:Y:S01]  /*41e0*/  STS.U16 [R197+UR7+0x780], R194 ;  /* 0x000780c2c5007988 */ /* 0x000fe20008000407 */
[----:B------:R-:W-:Y:S01]  /*41f0*/  PRMT R114, RZ, 0x7610, R114 ;  /* 0x00007610ff727816 */ /* 0x000fe20000000072 */
[----:B---3--:R-:W3:Y:S02]  /*4200*/  LDC R231, c[0x0][0x3c4] ;  /* 0x0000f100ffe77b82 */ /* 0x008ee40000000800 */
[----:B------:R-:W-:Y:S04]  /*4210*/  STS.U16 [R197+UR7+0xb80], R206 ;  /* 0x000b80cec5007988 */ /* 0x000fe80008000407 */
[----:B------:R-:W-:Y:S01]  /*4220*/  STS.U16 [R197+UR7+0xf80], R210 ;  /* 0x000f80d2c5007988 */ /* 0x000fe20008000407 */
[----:B------:R-:W-:Y:S01]  /*4230*/  PRMT R112, RZ, 0x7610, R112 ;  /* 0x00007610ff707816 */ /* 0x000fe20000000070 */
[----:B------:R-:W-:Y:S01]  /*4240*/  IMAD R132, R132, 0x38, RZ ;  /* 0x0000003884847824 */ /* 0x000fe200078e02ff */
[----:B------:R-:W0:Y:S01]  /*4250*/  LDC R140, c[0x0][0x3c4] ;  /* 0x0000f100ff8c7b82 */ /* 0x000e220000000800 */
[----:B------:R-:W-:Y:S04]  /*4260*/  STS.U16 [R197+UR7+0x1380], R222 ;  /* 0x001380dec5007988 */ /* 0x000fe80008000407 */
[----:B------:R-:W-:Y:S01]  /*4270*/  STS.U16 [R197+UR7+0x1780], R228 ;  /* 0x001780e4c5007988 */ /* 0x000fe20008000407 */
[----:B------:R-:W-:-:S02]  /*4280*/  IMAD R138, R138, 0x78, RZ ;  /* 0x000000788a8a7824 */ /* 0x000fc400078e02ff */
[----:B------:R-:W-:Y:S01]  /*4290*/  IMAD R193, R193, 0xd2, RZ ;  /* 0x000000d2c1c17824 */ /* 0x000fe200078e02ff */
[----:B------:R-:W-:Y:S01]  /*42a0*/  STS.U16 [R197+UR7+0x1b80], R234 ;  /* 0x001b80eac5007988 */ /* 0x000fe20008000407 */
[----:B------:R-:W-:Y:S01]  /*42b0*/  IMAD R177, R177, 0x14, RZ ;  /* 0x00000014b1b17824 */ /* 0x000fe200078e02ff */
[----:B------:R-:W0:Y:S02]  /*42c0*/  LDC R142, c[0x0][0x3c4] ;  /* 0x0000f100ff8e7b82 */ /* 0x000e240000000800 */
[----:B------:R-:W-:Y:S04]  /*42d0*/  STS.U16 [R197+UR7+0x1f80], R240 ;  /* 0x001f80f0c5007988 */ /* 0x000fe80008000407 */
[----:B------:R-:W-:Y:S01]  /*42e0*/  STS.U16 [R197+UR7+0x3f80], R184 ;  /* 0x003f80b8c5007988 */ /* 0x000fe20008000407 */
[----:B------:R-:W-:Y:S01]  /*42f0*/  IMAD R205, R205, 0x84, RZ ;  /* 0x00000084cdcd7824 */ /* 0x000fe200078e02ff */
[----:B------:R-:W0:Y:S02]  /*4300*/  LDC R247, c[0x0][0x3c4] ;  /* 0x0000f100fff77b82 */ /* 0x000e240000000800 */
[----:B------:R1:W-:Y:S04]  /*4310*/  STS.U16 [R197+UR7+0x2380], R236 ;  /* 0x002380ecc5007988 */ /* 0x0003e80008000407 */
[----:B------:R-:W-:Y:S01]  /*4320*/  STS.U16 [R197+UR7+0x2780], R238 ;  /* 0x002780eec5007988 */ /* 0x000fe20008000407 */
[----:B------:R-:W-:Y:S01]  /*4330*/  IMAD R207, R207, 0x94, RZ ;  /* 0x00000094cfcf7824 */ /* 0x000fe200078e02ff */
[----:B------:R-:W0:Y:S02]  /*4340*/  LDC R246, c[0x0][0x3c4] ;  /* 0x0000f100fff67b82 */ /* 0x000e240000000800 */
[----:B------:R-:W-:Y:S04]  /*4350*/  STS.U16 [R197+UR7+0x2b80], R64 ;  /* 0x002b8040c5007988 */ /* 0x000fe80008000407 */
[----:B------:R-:W-:Y:S04]  /*4360*/  STS.U16 [R197+UR7+0x2f80], R66 ;  /* 0x002f8042c5007988 */ /* 0x000fe80008000407 */
[----:B------:R-:W-:Y:S01]  /*4370*/  STL.64 [R1+0x650], R244 ;  /* 0x000650f401007387 */ /* 0x000fe20000100a00 */
[----:B------:R-:W-:Y:S01]  /*4380*/  PRMT R24, RZ, 0x7610, R24 ;  /* 0x00007610ff187816 */ /* 0x000fe20000000018 */
[----:B-1----:R-:W1:Y:S02]  /*4390*/  LDC R236, c[0x0][0x3c4] ;  /* 0x0000f100ffec7b82 */ /* 0x002e640000000800 */
[----:B------:R2:W-:Y:S04]  /*43a0*/  STS.U16 [R197+UR7+0x3380], R82 ;  /* 0x00338052c5007988 */ /* 0x0005e80008000407 */
[----:B------:R-:W-:Y:S01]  /*43b0*/  STS.U16 [R197+UR7+0x3780], R248 ;  /* 0x003780f8c5007988 */ /* 0x000fe20008000407 */
[----:B------:R-:W-:Y:S01]  /*43c0*/  PRMT R80, RZ, 0x7610, R80 ;  /* 0x00007610ff507816 */ /* 0x000fe20000000050 */
[----:B------:R-:W3:Y:S02]  /*43d0*/  LDC R228, c[0x0][0x3c4] ;  /* 0x0000f100ffe47b82 */ /* 0x000ee40000000800 */
[----:B------:R-:W-:Y:S01]  /*43e0*/  STS.U16 [R197+UR7+0x3b80], R250 ;  /* 0x003b80fac5007988 */ /* 0x000fe20008000407 */
[----:B------:R-:W2:Y:S05]  /*43f0*/  FENCE.VIEW.ASYNC.T ;  /* 0x00000000000073c6 */ /* 0x000eaa0000000200 */
[----:B--2---:R-:W-:Y:S01]  /*4400*/  BAR.SYNC.DEFER_BLOCKING 0x0 ;  /* 0x0000000000007b1d */ /* 0x004fe20000010000 */
[----:B------:R-:W-:-:S02]  /*4410*/  PRMT R82, RZ, 0x7610, R82 ;  /* 0x00007610ff527816 */ /* 0x000fc40000000052 */
[----:B------:R-:W-:Y:S02]  /*4420*/  PRMT R64, RZ, 0x7610, R64 ;  /* 0x00007610ff407816 */ /* 0x000fe40000000040 */
[----:B------:R-:W-:-:S03]  /*4430*/  PRMT R104, RZ, 0x7610, R104 ;  /* 0x00007610ff687816 */ /* 0x000fc60000000068 */
[----:B------:R-:W2:Y:S01]  /*4440*/  LDC R222, c[0x0][0x3c4] ;  /* 0x0000f100ffde7b82 */ /* 0x000ea20000000800 */
[----:B------:R0:W-:Y:S01]  /*4450*/  STL.64 [R1+0x658], R242 ;  /* 0x000658f201007387 */ /* 0x0001e20000100a00 */
[----:B------:R-:W-:Y:S02]  /*4460*/  PRMT R127, RZ, 0x7610, R127 ;  /* 0x00007610ff7f7816 */ /* 0x000fe4000000007f */
[----:B------:R-:W-:Y:S01]  /*4470*/  PRMT R125, RZ, 0x7610, R125 ;  /* 0x00007610ff7d7816 */ /* 0x000fe2000000007d */
[----:B-1----:R-:W-:-:S03]  /*4480*/  IMAD R236, R236, 0x18, RZ ;  /* 0x00000018ecec7824 */ /* 0x002fc600078e02ff */
[----:B------:R-:W1:Y:S01]  /*4490*/  LDC R210, c[0x0][0x3c4] ;  /* 0x0000f100ffd27b82 */ /* 0x000e620000000800 */
[----:B0-----:R-:W-:Y:S02]  /*44a0*/  IMAD R219, R219, 0x60, RZ ;  /* 0x00000060dbdb7824 */ /* 0x001fe400078e02ff */
[----:B------:R-:W-:Y:S02]  /*44b0*/  IMAD R245, R180, 0xa8, RZ ;  /* 0x000000a8b4f57824 */ /* 0x000fe400078e02ff */
[----:B---3--:R-:W-:-:S03]  /*44c0*/  IMAD R231, R231, 0x90, RZ ;  /* 0x00000090e7e77824 */ /* 0x008fc600078e02ff */
[----:B------:R-:W0:Y:S01]  /*44d0*/  LDC R206, c[0x0][0x3c4] ;  /* 0x0000f100ffce7b82 */ /* 0x000e220000000800 */
[----:B------:R-:W3:Y:S02]  /*44e0*/  FENCE.VIEW.ASYNC.S ;  /* 0x00000000000073c6 */ /* 0x000ee40000000000 */
[----:B---3--:R3:W2:Y:S05]  /*44f0*/  @!UP1 SYNCS.EXCH.64 URZ, [UR10], UR4 ;  /* 0x000000040aff95b2 */ /* 0x0086aa0008000100 */
[----:B--2---:R-:W-:Y:S01]  /*4500*/  BAR.SYNC.DEFER_BLOCKING 0x0 ;  /* 0x0000000000007b1d */ /* 0x004fe20000010000 */
[----:B------:R-:W-:Y:S01]  /*4510*/  SHF.L.U32 R228, R228, 0x6, RZ ;  /* 0x00000006e4e47819 */ /* 0x000fe200000006ff */
[----:B------:R-:W-:-:S02]  /*4520*/  IMAD R227, R227, 0xb0, RZ ;  /* 0x000000b0e3e37824 */ /* 0x000fc400078e02ff */
[----:B------:R-:W-:-:S04]  /*4530*/  IMAD R169, R169, 0x22, RZ ;  /* 0x00000022a9a97824 */ /* 0x000fc800078e02ff */
[----:B------:R-:W2:Y:S08]  /*4540*/  LDC R204, c[0x0][0x3c4] ;  /* 0x0000f100ffcc7b82 */ /* 0x000eb00000000800 */
[----:B------:R-:W0:Y:S01]  /*4550*/  LDC R201, c[0x0][0x3c4] ;  /* 0x0000f100ffc97b82 */ /* 0x000e220000000800 */
[----:B------:R3:W2:Y:S04]  /*4560*/  @P2 LDG.E.U16 R91, desc[UR18][R4.64] ;  /* 0x00000012045b2981 */ /* 0x0006a8000c1e1500 */
[----:B------:R4:W2:Y:S03]  /*4570*/  @P2 LDG.E.U16 R93, desc[UR18][R2.64] ;  /* 0x00000012025d2981 */ /* 0x0008a6000c1e1500 */
[----:B------:R-:W0:Y:S01]  /*4580*/  LDC R202, c[0x0][0x3c4] ;  /* 0x0000f100ffca7b82 */ /* 0x000e220000000800 */
[----:B------:R1:W2:Y:S01]  /*4590*/  @P2 LDG.E.U16 R111, desc[UR18][R6.64] ;  /* 0x00000012066f2981 */ /* 0x0002a2000c1e1500 */
[----:B---3--:R-:W-:-:S02]  /*45a0*/  LEA R5, R12, -R12, 0x3 ;  /* 0x8000000c0c057211 */ /* 0x008fc400078e18ff */
[-C--:B------:R-:W-:Y:S01]  /*45b0*/  IADD3 R4, P3, PT, R9, R134.reuse, RZ ;  /* 0x0000008609047210 */ /* 0x080fe20007f7e0ff */
[----:B------:R-:W3:Y:S01]  /*45c0*/  @P2 LDG.E.U16 R96, desc[UR18][R134.64] ;  /* 0x0000001286602981 */ /* 0x000ee2000c1e1500 */
[C---:B----4-:R-:W-:Y:S02]  /*45d0*/  SHF.L.U32 R3, R12.reuse, 0x1, RZ ;  /* 0x000000010c037819 */ /* 0x050fe400000006ff */
[----:B------:R-:W4:Y:S01]  /*45e0*/  LDC R196, c[0x0][0x3c4] ;  /* 0x0000f100ffc47b82 */ /* 0x000f220000000800 */
[-C--:B------:R-:W-:Y:S02]  /*45f0*/  LEA.HI.X.SX32 R5, R5, R135.reuse, 0x1, P3 ;  /* 0x0000008705057211 */ /* 0x080fe400018f0eff */
[CC--:B-1----:R-:W-:Y:S02]  /*4600*/  IADD3 R6, P3, PT, R3.reuse, R134.reuse, RZ ;  /* 0x0000008603067210 */ /* 0x0c2fe40007f7e0ff */
[-C--:B------:R-:W-:Y:S01]  /*4610*/  LEA.HI.X.SX32 R9, R3, R135.reuse, 0x1, P4 ;  /* 0x0000008703097211 */ /* 0x080fe200020f0eff */
[----:B------:R1:W3:Y:S01]  /*4620*/  @P2 LDG.E.U16 R128, desc[UR18][R4.64] ;  /* 0x0000001204802981 */ /* 0x0002e2000c1e1500 */
[-C--:B------:R-:W-:Y:S01]  /*4630*/  LEA.HI.X.SX32 R7, R11, R135.reuse, 0x1, P3 ;  /* 0x000000870b077211 */ /* 0x080fe200018f0eff */
[----:B------:R-:W0:Y:S01]  /*4640*/  LDC R194, c[0x0][0x3c4] ;  /* 0x0000f100ffc27b82 */ /* 0x000e220000000800 */
[-C--:B------:R-:W-:Y:S01]  /*4650*/  LEA.HI.X.SX32 R11, R17, R135.reuse, 0x1, P5 ;  /* 0x00000087110b7211 */ /* 0x080fe200028f0eff */
[----:B------:R-:W3:Y:S04]  /*4660*/  @P2 LDG.E.U16 R94, desc[UR18][R8.64] ;  /* 0x00000012085e2981 */ /* 0x000ee8000c1e1500 */
[----:B------:R-:W3:Y:S01]  /*4670*/  @P2 LDG.E.U16 R95, desc[UR18][R6.64] ;  /* 0x00000012065f2981 */ /* 0x000ee2000c1e1500 */
[----:B-1----:R-:W-:Y:S01]  /*4680*/  SHF.L.U32 R5, R12, 0x3, RZ ;  /* 0x000000030c057819 */ /* 0x002fe200000006ff */
[----:B------:R-:W1:Y:S01]  /*4690*/  LDC R190, c[0x0][0x3c4] ;  /* 0x0000f100ffbe7b82 */ /* 0x000e620000000800 */
[----:B------:R-:W-:Y:S01]  /*46a0*/  LEA R4, P4, R21, R134, 0x4 ;  /* 0x0000008615047211 */ /* 0x000fe200078820ff */
[----:B------:R-:W3:Y:S03]  /*46b0*/  @P2 LDG.E.U16 R92, desc[UR18][R10.64] ;  /* 0x000000120a5c2981 */ /* 0x000ee6000c1e1500 */
[----:B------:R-:W-:-:S03]  /*46c0*/  LEA.HI.X.SX32 R5, R5, R135, 0x1, P4 ;  /* 0x0000008705057211 */ /* 0x000fc600020f0eff */
[----:B------:R-:W0:Y:S02]  /*46d0*/  LDC R149, c[0x0][0x3c4] ;  /* 0x0000f100ff957b82 */ /* 0x000e240000000800 */
[----:B------:R5:W3:Y:S01]  /*46e0*/  @P2 LDG.E.U16 R90, desc[UR18][R4.64] ;  /* 0x00000012045a2981 */ /* 0x000ae2000c1e1500 */
[-C--:B------:R-:W-:Y:S02]  /*46f0*/  LEA R12, P5, R23, R134.reuse, 0x5 ;  /* 0x00000086170c7211 */ /* 0x080fe400078a28ff */
[----:B------:R-:W-:Y:S02]  /*4700*/  SHF.L.U32 R3, R0, 0x5, RZ ;  /* 0x0000000500037819 */ /* 0x000fe400000006ff */
[----:B------:R-:W-:Y:S01]  /*4710*/  LEA R2, P3, R13, R134, 0x6 ;  /* 0x000000860d027211 */ /* 0x000fe200078630ff */
[----:B------:R-:W1:Y:S01]  /*4720*/  LDC R188, c[0x0][0x3c4] ;  /* 0x0000f100ffbc7b82 */ /* 0x000e620000000800 */
[-C--:B------:R-:W-:Y:S02]  /*4730*/  LEA.HI.X.SX32 R13, R15, R135.reuse, 0x1, P5 ;  /* 0x000000870f0d7211 */ /* 0x080fe400028f0eff */
[----:B------:R-:W-:-:S03]  /*4740*/  LEA.HI.X.SX32 R3, R3, R135, 0x1, P3 ;  /* 0x0000008703037211 */ /* 0x000fc600018f0eff */
[----:B------:R4:W3:Y:S01]  /*4750*/  @P2 LDG.E.U16 R84, desc[UR18][R12.64] ;  /* 0x000000120c542981 */ /* 0x0008e2000c1e1500 */
[----:B------:R-:W-:Y:S01]  /*4760*/  LEA R212, R131, R131, 0x3 ;  /* 0x0000008383d47211 */ /* 0x000fe200078e18ff */
[----:B------:R-:W1:Y:S02]  /*4770*/  LDC R199, c[0x0][0x3c4] ;  /* 0x0000f100ffc77b82 */ /* 0x000e640000000800 */
[----:B------:R-:W3:Y:S01]  /*4780*/  @P2 LDG.E.U16 R72, desc[UR18][R2.64] ;  /* 0x0000001202482981 */ /* 0x000ee2000c1e1500 */
[----:B-----5:R-:W-:Y:S02]  /*4790*/  PRMT R4, RZ, 0x7610, R4 ;  /* 0x00007610ff047816 */ /* 0x020fe40000000004 */
[----:B------:R-:W-:Y:S02]  /*47a0*/  PRMT R5, RZ, 0x7610, R5 ;  /* 0x00007610ff057816 */ /* 0x000fe40000000005 */
[----:B------:R-:W-:Y:S01]  /*47b0*/  PRMT R6, RZ, 0x7610, R6 ;  /* 0x00007610ff067816 */ /* 0x000fe20000000006 */
[----:B------:R-:W5:Y:S01]  /*47c0*/  LDC R184, c[0x0][0x3c4] ;  /* 0x0000f100ffb87b82 */ /* 0x000f620000000800 */
[----:B------:R-:W-:-:S02]  /*47d0*/  PRMT R7, RZ, 0x7610, R7 ;  /* 0x00007610ff077816 */ /* 0x000fc40000000007 */
[----:B------:R-:W-:Y:S02]  /*47e0*/  PRMT R8, RZ, 0x7610, R8 ;  /* 0x00007610ff087816 */ /* 0x000fe40000000008 */
[----:B------:R-:W-:Y:S02]  /*47f0*/  PRMT R9, RZ, 0x7610, R9 ;  /* 0x00007610ff097816 */ /* 0x000fe40000000009 */
[----:B------:R-:W-:Y:S01]  /*4800*/  PRMT R10, RZ, 0x7610, R10 ;  /* 0x00007610ff0a7816 */ /* 0x000fe2000000000a */
[----:B------:R-:W-:Y:S01]  /*4810*/  IMAD R165, R165, 0x32, RZ ;  /* 0x00000032a5a57824 */ /* 0x000fe200078e02ff */
[----:B------:R-:W-:Y:S01]  /*4820*/  PRMT R11, RZ, 0x7610, R11 ;  /* 0x00007610ff0b7816 */ /* 0x000fe2000000000b */
[----:B------:R-:W-:Y:S01]  /*4830*/  IMAD R161, R161, 0x42, RZ ;  /* 0x00000042a1a17824 */ /* 0x000fe200078e02ff */
[----:B----4-:R-:W-:Y:S01]  /*4840*/  PRMT R12, RZ, 0x7610, R12 ;  /* 0x00007610ff0c7816 */ /* 0x010fe2000000000c */
[----:B------:R-:W-:Y:S01]  /*4850*/  IMAD R208, R208, 0x19, RZ ;  /* 0x00000019d0d07824 */ /* 0x000fe200078e02ff */
[----:B------:R-:W-:Y:S01]  /*4860*/  PRMT R13, RZ, 0x7610, R13 ;  /* 0x00007610ff0d7816 */ /* 0x000fe2000000000d */
[----:B------:R-:W4:Y:S01]  /*4870*/  LDC R192, c[0x0][0x3c4] ;  /* 0x0000f100ffc07b82 */ /* 0x000f220000000800 */
[----:B------:R-:W-:-:S02]  /*4880*/  PRMT R15, RZ, 0x7610, R15 ;  /* 0x00007610ff0f7816 */ /* 0x000fc4000000000f */
[----:B------:R-:W-:Y:S02]  /*4890*/  PRMT R17, RZ, 0x7610, R17 ;  /* 0x00007610ff117816 */ /* 0x000fe40000000011 */
[----:B------:R-:W-:Y:S02]  /*48a0*/  PRMT R21, RZ, 0x7610, R21 ;  /* 0x00007610ff157816 */ /* 0x000fe40000000015 */
[----:B------:R-:W-:Y:S01]  /*48b0*/  PRMT R23, RZ, 0x7610, R23 ;  /* 0x00007610ff177816 */ /* 0x000fe20000000017 */
[----:B------:R-:W-:Y:S01]  /*48c0*/  IMAD R243, R162, 0x98, RZ ;  /* 0x00000098a2f37824 */ /* 0x000fe200078e02ff */
[----:B------:R-:W2:Y:S01]  /*48d0*/  LDC R178, c[0x0][0x3c4] ;  /* 0x0000f100ffb27b82 */ /* 0x000ea20000000800 */
[----:B------:R-:W-:Y:S02]  /*48e0*/  IMAD R162, R182, 0x5c, RZ ;  /* 0x0000005cb6a27824 */ /* 0x000fe400078e02ff */
[----:B------:R-:W-:Y:S02]  /*48f0*/  IMAD R222, R222, 0xe0, RZ ;  /* 0x000000e0dede7824 */ /* 0x000fe400078e02ff */
[----:B------:R-:W-:Y:S01]  /*4900*/  IMAD R242, R163, 0x88, RZ ;  /* 0x00000088a3f27824 */ /* 0x000fe200078e02ff */
[----:B------:R-:W-:Y:S01]  /*4910*/  LEA R210, R210, R210, 0x4 ;  /* 0x000000d2d2d27211 */ /* 0x000fe200078e20ff */
[----:B------:R-:W-:Y:S01]  /*4920*/  IMAD R157, R157, 0x52, RZ ;  /* 0x000000529d9d7824 */ /* 0x000fe200078e02ff */
[----:B0-----:R-:W-:Y:S01]  /*4930*/  LEA R206, R206, R206, 0x5 ;  /* 0x000000cecece7211 */ /* 0x001fe200078e28ff */
[----:B------:R-:W-:Y:S01]  /*4940*/  IMAD R153, R153, 0x62, RZ ;  /* 0x0000006299997824 */ /* 0x000fe200078e02ff */
[----:B------:R-:W0:Y:S01]  /*4950*/  LDC R187, c[0x0][0x3c4] ;  /* 0x0000f100ffbb7b82 */ /* 0x000e220000000800 */
[----:B--2---:R-:W-:-:S02]  /*4960*/  IMAD R204, R204, 0x29, RZ ;  /* 0x00000029cccc7824 */ /* 0x004fc400078e02ff */
[----:B------:R-:W-:Y:S02]  /*4970*/  IMAD R201, R201, 0x31, RZ ;  /* 0x00000031c9c97824 */ /* 0x000fe400078e02ff */
[----:B------:R-:W-:Y:S01]  /*4980*/  IMAD R202, R202, 0x92, RZ ;  /* 0x00000092caca7824 */ /* 0x000fe200078e02ff */
[----:B------:R-:W-:Y:S01]  /*4990*/  LEA R196, R196, R196, 0x6 ;  /* 0x000000c4c4c47211 */ /* 0x000fe200078e30ff */
[----:B------:R-:W-:Y:S01]  /*49a0*/  IMAD R194, R194, 0x49, RZ ;  /* 0x00000049c2c27824 */ /* 0x000fe200078e02ff */
[----:B------:R-:W2:Y:S01]  /*49b0*/  LDC R155, c[0x0][0x3c4] ;  /* 0x0000f100ff9b7b82 */ /* 0x000ea20000000800 */
[----:B-1----:R-:W-:Y:S02]  /*49c0*/  IMAD R190, R190, 0x59, RZ ;  /* 0x00000059bebe7824 */ /* 0x002fe400078e02ff */
[----:B------:R-:W-:Y:S02]  /*49d0*/  IMAD R149, R149, 0x72, RZ ;  /* 0x0000007295957824 */ /* 0x000fe400078e02ff */
[----:B------:R-:W-:-:S02]  /*49e0*/  IMAD R188, R188, 0x61, RZ ;  /* 0x00000061bcbc7824 */ /* 0x000fc400078e02ff */
[----:B------:R-:W-:Y:S01]  /*49f0*/  IMAD R199, R199, 0x39, RZ ;  /* 0x00000039c7c77824 */ /* 0x000fe200078e02ff */
[----:B------:R-:W1:Y:S01]  /*4a00*/  LDC R215, c[0x0][0x3c4] ;  /* 0x0000f100ffd77b82 */ /* 0x000e620000000800 */
[----:B-----5:R-:W-:Y:S02]  /*4a10*/  IMAD R184, R184, 0x71, RZ ;  /* 0x00000071b8b87824 */ /* 0x020fe400078e02ff */
[----:B----4-:R-:W-:Y:S02]  /*4a20*/  IMAD R192, R192, 0x51, RZ ;  /* 0x00000051c0c07824 */ /* 0x010fe400078e02ff */
[----:B------:R-:W-:-:S03]  /*4a30*/  IMAD R178, R178, 0x24, RZ ;  /* 0x00000024b2b27824 */ /* 0x000fc600078e02ff */
[----:B------:R-:W4:Y:S01]  /*4a40*/  LDC R217, c[0x0][0x3c4] ;  /* 0x0000f100ffd97b82 */ /* 0x000f220000000800 */
[----:B0-----:R-:W-:Y:S02]  /*4a50*/  IMAD R187, R187, 0x69, RZ ;  /* 0x00000069bbbb7824 */ /* 0x001fe400078e02ff */
[----:B------:R-:W-:-:S05]  /*4a60*/  IMAD R136, R136, 0x1a, RZ ;  /* 0x0000001a88887824 */ /* 0x000fca00078e02ff */
[----:B------:R-:W0:Y:S08]  /*4a70*/  LDC R159, c[0x0][0x3c4] ;  /* 0x0000f100ff9f7b82 */ /* 0x000e300000000800 */
[----:B------:R-:W5:Y:S08]  /*4a80*/  LDC R221, c[0x0][0x3c4] ;  /* 0x0000f100ffdd7b82 */ /* 0x000f700000000800 */
[----:B------:R-:W2:Y:S02]  /*4a90*/  LDC R167, c[0x0][0x3c4] ;  /* 0x0000f100ffa77b82 */ /* 0x000ea40000000800 */
[----:B--2---:R-:W-:-:S02]  /*4aa0*/  IMAD R155, R155, 0x4a, RZ ;  /* 0x0000004a9b9b7824 */ /* 0x004fc400078e02ff */
[----:B------:R-:W-:-:S04]  /*4ab0*/  IMAD R211, R211, 0xb4, RZ ;  /* 0x000000b4d3d37824 */ /* 0x000fc800078e02ff */
[----:B------:R-:W2:Y:S01]  /*4ac0*/  LDC R233, c[0x0][0x3c4] ;  /* 0x0000f100ffe97b82 */ /* 0x000ea20000000800 */
[----:B------:R-:W-:-:S07]  /*4ad0*/  IMAD R213, R213, 0xc4, RZ ;  /* 0x000000c4d5d57824 */ /* 0x000fce00078e02ff */
[----:B------:R-:W2:Y:S01]  /*4ae0*/  LDC R234, c[0x0][0x3c4] ;  /* 0x0000f100ffea7b82 */ /* 0x000ea20000000800 */
[----:B-1----:R-:W-:-:S07]  /*4af0*/  IMAD R215, R215, 0xe4, RZ ;  /* 0x000000e4d7d77824 */ /* 0x002fce00078e02ff */
[----:B------:R-:W1:Y:S01]  /*4b00*/  LDC R240, c[0x0][0x3c4] ;  /* 0x0000f100fff07b82 */ /* 0x000e620000000800 */
[----:B----4-:R-:W-:-:S07]  /*4b10*/  IMAD R217, R217, 0xf4, RZ ;  /* 0x000000f4d9d97824 */ /* 0x010fce00078e02ff */
[----:B------:R-:W4:Y:S01]  /*4b20*/  LDC R248, c[0x0][0x3c4] ;  /* 0x0000f100fff87b82 */ /* 0x000f220000000800 */
[----:B------:R-:W-:Y:S02]  /*4b30*/  IMAD R152, R152, 0x3a, RZ ;  /* 0x0000003a98987824 */ /* 0x000fe400078e02ff */
[----:B------:R-:W-:-:S05]  /*4b40*/  IMAD R209, R209, 0xa4, RZ ;  /* 0x000000a4d1d17824 */ /* 0x000fca00078e02ff */
[----:B------:R-:W1:Y:S01]  /*4b50*/  LDC R225, c[0x0][0x3c4] ;  /* 0x0000f100ffe17b82 */ /* 0x000e620000000800 */
[----:B0-----:R-:W-:-:S07]  /*4b60*/  IMAD R159, R159, 0x7a, RZ ;  /* 0x0000007a9f9f7824 */ /* 0x001fce00078e02ff */
[----:B------:R-:W0:Y:S01]  /*4b70*/  LDC R171, c[0x0][0x3c4] ;  /* 0x0000f100ffab7b82 */ /* 0x000e220000000800 */
[----:B------:R-:W-:Y:S02]  /*4b80*/  IMAD R218, R218, 0x13, RZ ;  /* 0x00000013dada7824 */ /* 0x000fe400078e02ff */
[----:B------:R-:W-:-:S05]  /*4b90*/  IMAD R214, R214, 0xd4, RZ ;  /* 0x000000d4d6d67824 */ /* 0x000fca00078e02ff */
[----:B------:R-:W0:Y:S01]  /*4ba0*/  LDC R238, c[0x0][0x3c4] ;  /* 0x0000f100ffee7b82 */ /* 0x000e220000000800 */
[----:B------:R-:W-:Y:S02]  /*4bb0*/  IMAD R168, R168, 0x66, RZ ;  /* 0x00000066a8a87824 */ /* 0x000fe400078e02ff */
[----:B------:R-:W-:Y:S02]  /*4bc0*/  IMAD R235, R235, 0x33, RZ ;  /* 0x00000033ebeb7824 */ /* 0x000fe400078e02ff */
[----:B------:R-:W-:-:S03]  /*4bd0*/  IMAD R229, R229, 0x86, RZ ;  /* 0x00000086e5e57824 */ /* 0x000fc600078e02ff */
[----:B------:R-:W0:Y:S01]  /*4be0*/  LDC R151, c[0x0][0x3c4] ;  /* 0x0000f100ff977b82 */ /* 0x000e220000000800 */
[----:B------:R-:W-:Y:S02]  /*4bf0*/  IMAD R145, R131, 0xb, RZ ;  /* 0x0000000b83917824 */ /* 0x000fe400078e02ff */
[----:B------:R-:W-:-:S05]  /*4c00*/  IMAD R166, R166, 0x46, RZ ;  /* 0x00000046a6a67824 */ /* 0x000fca00078e02ff */
[----:B------:R-:W0:Y:S01]  /*4c10*/  LDC R250, c[0x0][0x3c4] ;  /* 0x0000f100fffa7b82 */ /* 0x000e220000000800 */
[----:B------:R-:W-:Y:S02]  /*4c20*/  IMAD R239, R239, 0xb6, RZ ;  /* 0x000000b6efef7824 */ /* 0x000fe400078e02ff */
[----:B------:R-:W-:-:S05]  /*4c30*/  IMAD R241, R241, 0xc6, RZ ;  /* 0x000000c6f1f17824 */ /* 0x000fca00078e02ff */
[----:B------:R-:W0:Y:S01]  /*4c40*/  LDC R147, c[0x0][0x3c4] ;  /* 0x0000f100ff937b82 */ /* 0x000e220000000800 */
[----:B------:R-:W-:-:S07]  /*4c50*/  IMAD R251, R251, 0xe6, RZ ;  /* 0x000000e6fbfb7824 */ /* 0x000fce00078e02ff */
[----:B------:R-:W0:Y:S01]  /*4c60*/  LDC R244, c[0x0][0x3c4] ;  /* 0x0000f100fff47b82 */ /* 0x000e220000000800 */
[----:B---3--:R-:W-:Y:S04]  /*4c70*/  STL.64 [R1+0x660], R94 ;  /* 0x0006605e01007387 */ /* 0x008fe80000100a00 */
[----:B------:R-:W-:Y:S04]  /*4c80*/  STL.64 [R1+0x668], R92 ;  /* 0x0006685c01007387 */ /* 0x000fe80000100a00 */
[----:B------:R3:W-:Y:S04]  /*4c90*/  STL.64 [R1+0x670], R90 ;  /* 0x0006705a01007387 */ /* 0x0007e80000100a00 */
[----:B------:R0:W-:Y:S04]  /*4ca0*/  STL.64 [R1+0x830], R4 ;  /* 0x0008300401007387 */ /* 0x0001e80000100a00 */
[----:B------:R-:W-:Y:S04]  /*4cb0*/  STL.64 [R1+0x828], R6 ;  /* 0x0008280601007387 */ /* 0x000fe80000100a00 */
[----:B------:R1:W-:Y:S01]  /*4cc0*/  STL.64 [R1+0x818], R8 ;  /* 0x0008180801007387 */ /* 0x0003e20000100a00 */
[----:B---3--:R-:W3:Y:S03]  /*4cd0*/  LDC R90, c[0x0][0x3c4] ;  /* 0x0000f100ff5a7b82 */ /* 0x008ee60000000800 */
[----:B------:R1:W-:Y:S04]  /*4ce0*/  STL.64 [R1+0x7e8], R10 ;  /* 0x0007e80a01007387 */ /* 0x0003e80000100a00 */
[----:B------:R-:W-:Y:S01]  /*4cf0*/  STL.64 [R1+0x7e0], R12 ;  /* 0x0007e00c01007387 */ /* 0x000fe20000100a00 */
[----:B0-----:R-:W0:Y:S03]  /*4d00*/  LDC R4, c[0x0][0x3c4] ;  /* 0x0000f100ff047b82 */ /* 0x001e260000000800 */
[----:B------:R-:W-:Y:S04]  /*4d10*/  STL.64 [R1+0x7d8], R14 ;  /* 0x0007d80e01007387 */ /* 0x000fe80000100a00 */
[----:B------:R-:W-:Y:S01]  /*4d20*/  STL.64 [R1+0x7d0], R16 ;  /* 0x0007d01001007387 */ /* 0x000fe20000100a00 */
[----:B-1----:R-:W1:Y:S03]  /*4d30*/  LDC R8, c[0x0][0x3c4] ;  /* 0x0000f100ff087b82 */ /* 0x002e660000000800 */
[----:B------:R-:W-:Y:S04]  /*4d40*/  STL.64 [R1+0x808], R88 ;  /* 0x0008085801007387 */ /* 0x000fe80000100a00 */
[----:B------:R-:W-:Y:S01]  /*4d50*/  STL.64 [R1+0x810], R82 ;  /* 0x0008105201007387 */ /* 0x000fe20000100a00 */
[----:B------:R-:W0:Y:S03]  /*4d60*/  LDC R9, c[0x0][0x3c4] ;  /* 0x0000f100ff097b82 */ /* 0x000e260000000800 */
[----:B------:R-:W-:Y:S04]  /*4d70*/  STL.64 [R1+0x800], R76 ;  /* 0x0008004c01007387 */ /* 0x000fe80000100a00 */
[----:B------:R-:W-:Y:S01]  /*4d80*/  STL.64 [R1+0x7f8], R70 ;  /* 0x0007f84601007387 */ /* 0x000fe20000100a00 */
[----:B------:R-:W0:Y:S03]  /*4d90*/  LDC R6, c[0x0][0x3c4] ;  /* 0x0000f100ff067b82 */ /* 0x000e260000000800 */
[----:B------:R0:W-:Y:S04]  /*4da0*/  STL.64 [R1+0x820], R64 ;  /* 0x0008204001007387 */ /* 0x0001e80000100a00 */
[----:B------:R-:W-:Y:S01]  /*4db0*/  STL.64 [R1+0x7f0], R58 ;  /* 0x0007f03a01007387 */ /* 0x000fe20000100a00 */
[----:B------:R-:W0:Y:S03]  /*4dc0*/  LDC R5, c[0x0][0x3c4] ;  /* 0x0000f100ff057b82 */ /* 0x000e260000000800 */
[----:B------:R-:W-:Y:S04]  /*4dd0*/  STL.64 [R1+0x7c8], R18 ;  /* 0x0007c81201007387 */ /* 0x000fe80000100a00 */
[----:B------:R-:W-:Y:S01]  /*4de0*/  STL.64 [R1+0x788], R20 ;  /* 0x0007881401007387 */ /* 0x000fe20000100a00 */
[----:B------:R-:W0:Y:S03]  /*4df0*/  LDC R7, c[0x0][0x3c4] ;  /* 0x0000f100ff077b82 */ /* 0x000e260000000800 */
[----:B------:R-:W-:Y:S04]  /*4e00*/  STL.64 [R1+0x778], R22 ;  /* 0x0007781601007387 */ /* 0x000fe80000100a00 */
[----:B------:R-:W-:Y:S01]  /*4e10*/  STL.64 [R1+0x768], R24 ;  /* 0x0007681801007387 */ /* 0x000fe20000100a00 */
[----:B------:R-:W0:Y:S03]  /*4e20*/  LDC R10, c[0x0][0x3c4] ;  /* 0x0000f100ff0a7b82 */ /* 0x000e260000000800 */
[----:B------:R-:W-:Y:S04]  /*4e30*/  STL.64 [R1+0x758], R26 ;  /* 0x0007581a01007387 */ /* 0x000fe80000100a00 */
[----:B------:R-:W-:Y:S01]  /*4e40*/  STL.64 [R1+0x718], R28 ;  /* 0x0007181c01007387 */ /* 0x000fe20000100a00 */
[----:B------:R-:W-:Y:S01]  /*4e50*/  IMAD R95, R170, 0x7b, RZ ;  /* 0x0000007baa5f7824 */ /* 0x000fe200078e02ff */
[----:B------:R-:W0:Y:S02]  /*4e60*/  LDC R11, c[0x0][0x3c4] ;  /* 0x0000f100ff0b7b82 */ /* 0x000e240000000800 */
[----:B------:R-:W-:Y:S04]  /*4e70*/  STL.64 [R1+0x708], R30 ;  /* 0x0007081e01007387 */ /* 0x000fe80000100a00 */
        /* <DEDUP_REMOVED lines=22> */
[----:B------:R-:W-:Y:S01]  /*4fe0*/  STL.64 [R1+0x6f0], R106 ;  /* 0x0006f06a01007387 */ /* 0x000fe20000100a00 */
[----:B-1----:R-:W-:-:S03]  /*4ff0*/  IMAD R170, R8, 0x2e, RZ ;  /* 0x0000002e08aa7824 */ /* 0x002fc600078e02ff */
[----:B------:R-:W-:Y:S01]  /*5000*/  STL.64 [R1+0x700], R104 ;  /* 0x0007006801007387 */ /* 0x000fe20000100a00 */
[----:B------:R-:W-:-:S03]  /*5010*/  IADD3 R8, P5, PT, R232, R134, RZ ;  /* 0x00000086e8087210 */ /* 0x000fc60007fbe0ff */
[----:B------:R-:W-:Y:S04]  /*5020*/  STL.64 [R1+0x710], R102 ;  /* 0x0007106601007387 */ /* 0x000fe80000100a00 */
[----:B------:R-:W-:Y:S01]  /*5030*/  STL.64 [R1+0x750], R100 ;  /* 0x0007506401007387 */ /* 0x000fe20000100a00 */
[----:B------:R-:W-:-:S03]  /*5040*/  IMAD R94, R172, 0x73, RZ ;  /* 0x00000073ac5e7824 */ /* 0x000fc600078e02ff */
[----:B------:R-:W-:Y:S01]  /*5050*/  STL.64 [R1+0x760], R98 ;  /* 0x0007606201007387 */ /* 0x000fe20000100a00 */
[----:B0-----:R-:W-:-:S03]  /*5060*/  IMAD R172, R9, 0x3e, RZ ;  /* 0x0000003e09ac7824 */ /* 0x001fc600078e02ff */
[----:B------:R-:W-:Y:S01]  /*5070*/  STL.64 [R1+0x770], R96 ;  /* 0x0007706001007387 */ /* 0x000fe20000100a00 */
[----:B------:R-:W-:-:S03]  /*5080*/  IMAD R180, R4, 0x6e, RZ ;  /* 0x0000006e04b47824 */ /* 0x000fc600078e02ff */
[----:B------:R-:W-:Y:S01]  /*5090*/  STL.64 [R1+0x780], R126 ;  /* 0x0007807e01007387 */ /* 0x000fe20000100a00 */
[----:B------:R-:W-:-:S03]  /*50a0*/  LEA.HI.X.SX32 R9, R236, R135, 0x1, P5 ;  /* 0x00000087ec097211 */ /* 0x000fc600028f0eff */
[----:B------:R-:W-:Y:S01]  /*50b0*/  STL.64 [R1+0x790], R124 ;  /* 0x0007907c01007387 */ /* 0x000fe20000100a00 */
[----:B------:R-:W-:-:S03]  /*50c0*/  IADD3 R4, P3, PT, R224, R134, RZ ;  /* 0x00000086e0047210 */ /* 0x000fc60007f7e0ff */
[----:B------:R-:W-:Y:S01]  /*50d0*/  STL.64 [R1+0x798], R122 ;  /* 0x0007987a01007387 */ /* 0x000fe20000100a00 */
[----:B------:R-:W-:-:S03]  /*50e0*/  IMAD R93, R174, 0x6b, RZ ;  /* 0x0000006bae5d7824 */ /* 0x000fc600078e02ff */
[----:B------:R-:W-:Y:S01]  /*50f0*/  STL.64 [R1+0x7a0], R120 ;  /* 0x0007a07801007387 */ /* 0x000fe20000100a00 */
[----:B------:R-:W-:-:S03]  /*5100*/  IMAD R174, R6, 0x4e, RZ ;  /* 0x0000004e06ae7824 */ /* 0x000fc600078e02ff */
[----:B------:R-:W-:Y:S01]  /*5110*/  STL.64 [R1+0x7a8], R118 ;  /* 0x0007a87601007387 */ /* 0x000fe20000100a00 */
[----:B------:R-:W-:Y:S01]  /*5120*/  IMAD R182, R5, 0x7e, RZ ;  /* 0x0000007e05b67824 */ /* 0x000fe200078e02ff */
[-C--:B------:R-:W-:Y:S02]  /*5130*/  IADD3 R6, P6, PT, R219, R134.reuse, RZ ;  /* 0x00000086db067210 */ /* 0x080fe40007fde0ff */
[----:B------:R-:W-:Y:S01]  /*5140*/  STL.64 [R1+0x7b0], R116 ;  /* 0x0007b07401007387 */ /* 0x000fe20000100a00 */
[----:B------:R-:W-:-:S03]  /*5150*/  IADD3 R64, P5, PT, R216, R134, RZ ;  /* 0x00000086d8407210 */ /* 0x000fc60007fbe0ff */
[----:B------:R-:W-:Y:S01]  /*5160*/  STL.64 [R1+0x7b8], R114 ;  /* 0x0007b87201007387 */ /* 0x000fe20000100a00 */
[----:B------:R-:W-:Y:S01]  /*5170*/  LEA.HI.X.SX32 R5, R183, R135, 0x1, P3 ;  /* 0x00000087b7057211 */ /* 0x000fe200018f0eff */
[----:B------:R-:W-:Y:S02]  /*5180*/  IMAD R91, R176, 0x63, RZ ;  /* 0x00000063b05b7824 */ /* 0x000fe400078e02ff */
[----:B------:R-:W-:Y:S01]  /*5190*/  STL.64 [R1+0x7c0], R112 ;  /* 0x0007c07001007387 */ /* 0x000fe20000100a00 */
[----:B------:R-:W-:-:S03]  /*51a0*/  IMAD R176, R7, 0x5e, RZ ;  /* 0x0000005e07b07824 */ /* 0x000fc600078e02ff */
[----:B------:R3:W-:Y:S01]  /*51b0*/  STL.64 [R1+0x5c8], R8 ;  /* 0x0005c80801007387 */ /* 0x0007e20000100a00 */
[-C--:B------:R-:W-:Y:S02]  /*51c0*/  LEA.HI.X.SX32 R7, R232, R135.reuse, 0x1, P6 ;  /* 0x00000087e8077211 */ /* 0x080fe400030f0eff */
[-C--:B------:R-:W-:Y:S02]  /*51d0*/  IADD3 R82, P6, PT, R231, R134.reuse, RZ ;  /* 0x00000086e7527210 */ /* 0x080fe40007fde0ff */
[-C--:B------:R-:W-:Y:S02]  /*51e0*/  LEA.HI.X.SX32 R65, R132, R135.reuse, 0x1, P5 ;  /* 0x0000008784417211 */ /* 0x080fe400028f0eff */
[-C--:B---3--:R-:W-:Y:S01]  /*51f0*/  LEA R8, P3, R90, R134.reuse, 0x7 ;  /* 0x000000865a087211 */ /* 0x088fe200078638ff */
[----:B------:R-:W-:Y:S01]  /*5200*/  IMAD R163, R10, 0x7c, RZ ;  /* 0x0000007c0aa37824 */ /* 0x000fe200078e02ff */
[-C--:B------:R-:W-:Y:S01]  /*5210*/  IADD3 R88, P5, PT, R230, R134.reuse, RZ ;  /* 0x00000086e6587210 */ /* 0x080fe20007fbe0ff */
[----:B------:R-:W-:Y:S01]  /*5220*/  IMAD R92, R164, 0xf6, RZ ;  /* 0x000000f6a45c7824 */ /* 0x000fe200078e02ff */
[-C--:B------:R-:W-:Y:S01]  /*5230*/  LEA.HI.X.SX32 R9, R228, R135.reuse, 0x1, P3 ;  /* 0x00000087e4097211 */ /* 0x080fe200018f0eff */
[----:B------:R-:W-:Y:S01]  /*5240*/  STL.64 [R1+0x550], R4 ;  /* 0x0005500401007387 */ /* 0x000fe20000100a00 */
[-C--:B------:R-:W-:Y:S01]  /*5250*/  IADD3 R76, P3, PT, R227, R134.reuse, RZ ;  /* 0x00000086e34c7210 */ /* 0x080fe20007f7e0ff */
[----:B-----5:R-:W-:Y:S01]  /*5260*/  IMAD R221, R221, 0x1b, RZ ;  /* 0x0000001bdddd7824 */ /* 0x020fe200078e02ff */
[-C--:B------:R-:W-:Y:S01]  /*5270*/  LEA.HI.X.SX32 R83, R185, R135.reuse, 0x1, P6 ;  /* 0x00000087b9537211 */ /* 0x080fe200030f0eff */
[----:B------:R-:W-:Y:S01]  /*5280*/  IMAD R167, R167, 0x56, RZ ;  /* 0x00000056a7a77824 */ /* 0x000fe200078e02ff */
[-C--:B------:R-:W-:Y:S01]  /*5290*/  IADD3 R70, P6, PT, R226, R134.reuse, RZ ;  /* 0x00000086e2467210 */ /* 0x080fe20007fde0ff */
[----:B--2---:R-:W-:Y:S01]  /*52a0*/  IMAD R233, R233, 0x2b, RZ ;  /* 0x0000002be9e97824 */ /* 0x004fe200078e02ff */
[-C--:B------:R-:W-:Y:S01]  /*52b0*/  LEA.HI.X.SX32 R89, R224, R135.reuse, 0x1, P5 ;  /* 0x00000087e0597211 */ /* 0x080fe200028f0eff */
[----:B------:R-:W-:Y:S01]  /*52c0*/  IMAD R164, R11, 0x1e, RZ ;  /* 0x0000001e0ba47824 */ /* 0x000fe200078e02ff */
[-C--:B------:R-:W-:Y:S01]  /*52d0*/  IADD3 R58, P5, PT, R223, R134.reuse, RZ ;  /* 0x00000086df3a7210 */ /* 0x080fe20007fbe0ff */
[----:B------:R-:W-:Y:S01]  /*52e0*/  IMAD R234, R234, 0x96, RZ ;  /* 0x00000096eaea7824 */ /* 0x000fe200078e02ff */
[-C--:B------:R-:W-:Y:S01]  /*52f0*/  LEA.HI.X.SX32 R77, R137, R135.reuse, 0x1, P3 ;  /* 0x00000087894d7211 */ /* 0x080fe200018f0eff */
[----:B------:R-:W-:Y:S01]  /*5300*/  STL.64 [R1+0x510], R6 ;  /* 0x0005100601007387 */ /* 0x000fe20000100a00 */
[-C--:B------:R-:W-:Y:S01]  /*5310*/  IADD3 R10, P3, PT, R222, R134.reuse, RZ ;  /* 0x00000086de0a7210 */ /* 0x080fe20007f7e0ff */
[----:B------:R-:W-:Y:S01]  /*5320*/  IMAD R240, R240, 0x43, RZ ;  /* 0x00000043f0f07824 */ /* 0x000fe200078e02ff */
[-C--:B------:R-:W-:Y:S01]  /*5330*/  LEA.HI.X.SX32 R71, R219, R135.reuse, 0x1, P6 ;  /* 0x00000087db477211 */ /* 0x080fe200030f0eff */
[----:B------:R-:W-:Y:S01]  /*5340*/  STL.64 [R1+0x4d0], R64 ;  /* 0x0004d04001007387 */ /* 0x000fe20000100a00 */
[-C--:B------:R-:W-:Y:S01]  /*5350*/  IADD3 R12, P6, PT, R220, R134.reuse, RZ ;  /* 0x00000086dc0c7210 */ /* 0x080fe20007fde0ff */
[----:B----4-:R-:W-:Y:S01]  /*5360*/  IMAD R248, R248, 0x4b, RZ ;  /* 0x0000004bf8f87824 */ /* 0x010fe200078e02ff */
[-C--:B------:R-:W-:Y:S01]  /*5370*/  LEA.HI.X.SX32 R59, R179, R135.reuse, 0x1, P5 ;  /* 0x00000087b33b7211 */ /* 0x080fe200028f0eff */
[----:B------:R-:W-:Y:S01]  /*5380*/  STL.64 [R1+0x490], R8 ;  /* 0x0004900801007387 */ /* 0x000fe20000100a00 */
        /* <DEDUP_REMOVED lines=8> */
[-C--:B------:R-:W-:Y:S01]  /*5410*/  LEA.HI.X.SX32 R19, R212, R135.reuse, 0x1, P5 ;  /* 0x00000087d4137211 */ /* 0x080fe200028f0eff */
[----:B------:R-:W0:Y:S01]  /*5420*/  LDC R231, c[0x0][0x3c4] ;  /* 0x0000f100ffe77b82 */ /* 0x000e220000000800 */
[----:B------:R-:W-:Y:S01]  /*5430*/  IADD3 R14, P6, PT, R165, R134, RZ ;  /* 0x00000086a50e7210 */ /* 0x000fe20007fde0ff */
[----:B------:R-:W-:Y:S01]  /*5440*/  STL.64 [R1+0x3d0], R76 ;  /* 0x0003d04c01007387 */ /* 0x000fe20000100a00 */
[----:B------:R-:W-:-:S02]  /*5450*/  LEA.HI.X.SX32 R17, R210, R135, 0x1, P3 ;  /* 0x00000087d2117211 */ /* 0x000fc400018f0eff */
[-C--:B------:R-:W-:Y:S01]  /*5460*/  IADD3 R20, P5, PT, R161, R134.reuse, RZ ;  /* 0x00000086a1147210 */ /* 0x080fe20007fbe0ff */
[----:B------:R-:W-:Y:S01]  /*5470*/  STL.64 [R1+0x390], R70 ;  /* 0x0003904601007387 */ /* 0x000fe20000100a00 */
[-C--:B------:R-:W-:Y:S01]  /*5480*/  LEA.HI.X.SX32 R15, R208, R135.reuse, 0x1, P6 ;  /* 0x00000087d00f7211 */ /* 0x080fe200030f0eff */
[----:B------:R-:W-:Y:S01]  /*5490*/  IMAD R238, R238, 0x3b, RZ ;  /* 0x0000003beeee7824 */ /* 0x000fe200078e02ff */
[----:B------:R-:W-:Y:S01]  /*54a0*/  IADD3 R72, P4, PT, R236, R134, RZ ;  /* 0x00000086ec487210 */ /* 0x000fe20007f9e0ff */
[----:B------:R-:W-:Y:S01]  /*54b0*/  STL.64 [R1+0x350], R58 ;  /* 0x0003503a01007387 */ /* 0x000fe20000100a00 */
[----:B------:R-:W-:Y:S01]  /*54c0*/  LEA.HI.X.SX32 R21, R206, R135, 0x1, P5 ;  /* 0x00000087ce157211 */ /* 0x000fe200028f0eff */
[----:B------:R-:W-:Y:S01]  /*54d0*/  IMAD R129, R131, 0xc, RZ ;  /* 0x0000000c83817824 */ /* 0x000fe200078e02ff */
[----:B------:R-:W1:Y:S01]  /*54e0*/  LDC R223, c[0x0][0x3c4] ;  /* 0x0000f100ffdf7b82 */ /* 0x000e620000000800 */
[----:B------:R-:W-:Y:S04]  /*54f0*/  STL.64 [R1+0x310], R10 ;  /* 0x0003100a01007387 */ /* 0x000fe80000100a00 */
[----:B------:R-:W-:Y:S01]  /*5500*/  STL.64 [R1+0x2d0], R12 ;  /* 0x0002d00c01007387 */ /* 0x000fe20000100a00 */
[----:B------:R-:W-:-:S02]  /*5510*/  IMAD R140, R140, 0x1c, RZ ;  /* 0x0000001c8c8c7824 */ /* 0x000fc400078e02ff */
[----:B------:R-:W-:Y:S01]  /*5520*/  IMAD R130, R131, 0xd, RZ ;  /* 0x0000000d83827824 */ /* 0x000fe200078e02ff */
[----:B------:R2:W-:Y:S01]  /*5530*/  STL.64 [R1+0x638], R18 ;  /* 0x0006381201007387 */ /* 0x0005e20000100a00 */
[----:B------:R-:W-:Y:S01]  /*5540*/  IMAD R142, R142, 0x2c, RZ ;  /* 0x0000002c8e8e7824 */ /* 0x000fe200078e02ff */
[----:B------:R-:W3:Y:S02]  /*5550*/  LDC R228, c[0x0][0x3c4] ;  /* 0x0000f100ffe47b82 */ /* 0x000ee40000000800 */
[----:B------:R4:W-:Y:S04]  /*5560*/  STL.64 [R1+0x600], R16 ;  /* 0x0006001001007387 */ /* 0x0009e80000100a00 */
[----:B------:R-:W-:Y:S01]  /*5570*/  STL.64 [R1+0x5c0], R14 ;  /* 0x0005c00e01007387 */ /* 0x000fe20000100a00 */
[----:B------:R-:W-:Y:S01]  /*5580*/  IMAD R237, R237, 0xa6, RZ ;  /* 0x000000a6eded7824 */ /* 0x000fe200078e02ff */
[----:B------:R-:W5:Y:S01]  /*5590*/  LDC R222, c[0x0][0x3c4] ;  /* 0x0000f100ffde7b82 */ /* 0x000f620000000800 */
[----:B--2---:R-:W-:-:S02]  /*55a0*/  IADD3 R18, P3, PT, R157, R134, RZ ;  /* 0x000000869d127210 */ /* 0x004fc40007f7e0ff */
[-C--:B----4-:R-:W-:Y:S01]  /*55b0*/  IADD3 R16, P6, PT, R153, R134.reuse, RZ ;  /* 0x0000008699107210 */ /* 0x090fe20007fde0ff */
[----:B------:R2:W-:Y:S01]  /*55c0*/  STL.64 [R1+0x588], R20 ;  /* 0x0005881401007387 */ /* 0x0005e20000100a00 */
[-C--:B------:R-:W-:Y:S01]  /*55d0*/  LEA.HI.X.SX32 R19, R204, R135.reuse, 0x1, P3 ;  /* 0x00000087cc137211 */ /* 0x080fe200018f0eff */
[----:B------:R-:W-:Y:S01]  /*55e0*/  IMAD R151, R151, 0x6c, RZ ;  /* 0x0000006c97977824 */ /* 0x000fe200078e02ff */
[-C--:B------:R-:W-:Y:S01]  /*55f0*/  IADD3 R22, P3, PT, R203, R134.reuse, RZ ;  /* 0x00000086cb167210 */ /* 0x080fe20007f7e0ff */
[----:B------:R-:W-:Y:S01]  /*5600*/  IMAD R250, R250, 0x53, RZ ;  /* 0x00000053fafa7824 */ /* 0x000fe200078e02ff */
[-C--:B------:R-:W-:Y:S01]  /*5610*/  LEA.HI.X.SX32 R17, R201, R135.reuse, 0x1, P6 ;  /* 0x00000087c9117211 */ /* 0x080fe200030f0eff */
[----:B------:R-:W-:Y:S01]  /*5620*/  IMAD R160, R160, 0x3c, RZ ;  /* 0x0000003ca0a07824 */ /* 0x000fe200078e02ff */
[----:B------:R-:W-:Y:S01]  /*5630*/  LEA.HI.X.SX32 R23, R196, R135, 0x1, P3 ;  /* 0x00000087c4177211 */ /* 0x000fe200018f0eff */
[----:B------:R-:W-:Y:S01]  /*5640*/  IMAD R147, R147, 0x4c, RZ ;  /* 0x0000004c93937824 */ /* 0x000fe200078e02ff */
[----:B------:R-:W4:Y:S01]  /*5650*/  LDC R220, c[0x0][0x3c4] ;  /* 0x0000f100ffdc7b82 */ /* 0x000f220000000800 */
[----:B--2---:R-:W-:-:S02]  /*5660*/  IADD3 R20, P6, PT, R202, R134, RZ ;  /* 0x00000086ca147210 */ /* 0x004fc40007fde0ff */
[-C--:B------:R-:W-:Y:S02]  /*5670*/  IADD3 R112, P3, PT, R198, R134.reuse, RZ ;  /* 0x00000086c6707210 */ /* 0x080fe40007f7e0ff */
[-C--:B------:R-:W-:Y:S01]  /*5680*/  LEA.HI.X.SX32 R21, R194, R135.reuse, 0x1, P6 ;  /* 0x00000087c2157211 */ /* 0x080fe200030f0eff */
[----:B------:R-:W-:Y:S01]  /*5690*/  IMAD R249, R249, 0xd6, RZ ;  /* 0x000000d6f9f97824 */ /* 0x000fe200078e02ff */
[-C--:B------:R-:W-:Y:S01]  /*56a0*/  IADD3 R114, P6, PT, R195, R134.reuse, RZ ;  /* 0x00000086c3727210 */ /* 0x080fe20007fde0ff */
[----:B------:R-:W-:Y:S01]  /*56b0*/  IMAD R244, R244, 0xb8, RZ ;  /* 0x000000b8f4f47824 */ /* 0x000fe200078e02ff */
[-C--:B------:R-:W-:Y:S01]  /*56c0*/  LEA.HI.X.SX32 R113, R190, R135.reuse, 0x1, P3 ;  /* 0x00000087be717211 */ /* 0x080fe200018f0eff */
[----:B------:R-:W-:Y:S01]  /*56d0*/  IMAD R232, R247, 0xd8, RZ ;  /* 0x000000d8f7e87824 */ /* 0x000fe200078e02ff */
[-C--:B------:R-:W-:Y:S01]  /*56e0*/  IADD3 R122, P5, PT, R149, R134.reuse, RZ ;  /* 0x00000086957a7210 */ /* 0x080fe20007fbe0ff */
[----:B------:R2:W-:Y:S01]  /*56f0*/  STL.64 [R1+0x548], R18 ;  /* 0x0005481201007387 */ /* 0x0005e20000100a00 */
[-C--:B------:R-:W-:Y:S01]  /*5700*/  IADD3 R118, P3, PT, R191, R134.reuse, RZ ;  /* 0x00000086bf767210 */ /* 0x080fe20007f7e0ff */
[----:B------:R-:W-:Y:S01]  /*5710*/  IMAD R131, R131, 0xe, RZ ;  /* 0x0000000e83837824 */ /* 0x000fe200078e02ff */
[-C--:B------:R-:W-:Y:S01]  /*5720*/  LEA.HI.X.SX32 R115, R188, R135.reuse, 0x1, P6 ;  /* 0x00000087bc737211 */ /* 0x080fe200030f0eff */
[----:B0-----:R-:W-:Y:S01]  /*5730*/  IMAD R231, R231, 0xe8, RZ ;  /* 0x000000e8e7e77824 */ /* 0x001fe200078e02ff */
[----:B------:R-:W-:Y:S01]  /*5740*/  IADD3 R120, P6, PT, R189, R134, RZ ;  /* 0x00000086bd787210 */ /* 0x000fe20007fde0ff */
[----:B------:R-:W-:Y:S01]  /*5750*/  IMAD R246, R246, 0xc8, RZ ;  /* 0x000000c8f6f67824 */ /* 0x000fe200078e02ff */
[-C--:B------:R-:W-:Y:S01]  /*5760*/  LEA.HI.X.SX32 R123, R199, R135.reuse, 0x1, P5 ;  /* 0x00000087c77b7211 */ /* 0x080fe200028f0eff */
[----:B------:R-:W0:Y:S01]  /*5770*/  LDC R219, c[0x0][0x3c4] ;  /* 0x0000f100ffdb7b82 */ /* 0x000e220000000800 */
[----:B------:R-:W-:-:S02]  /*5780*/  LEA.HI.X.SX32 R119, R184, R135, 0x1, P3 ;  /* 0x00000087b8777211 */ /* 0x000fc400018f0eff */
[-C--:B------:R-:W-:Y:S02]  /*5790*/  IADD3 R40, P3, PT, R185, R134.reuse, RZ ;  /* 0x00000086b9287210 */ /* 0x080fe40007f7e0ff */
[-C--:B--2---:R-:W-:Y:S02]  /*57a0*/  IADD3 R18, P5, PT, R200, R134.reuse, RZ ;  /* 0x00000086c8127210 */ /* 0x084fe40007fbe0ff */
[-C--:B------:R-:W-:Y:S01]  /*57b0*/  LEA.HI.X.SX32 R121, R186, R135.reuse, 0x1, P6 ;  /* 0x00000087ba797211 */ /* 0x080fe200030f0eff */
[----:B------:R-:W2:Y:S01]  /*57c0*/  LDC R212, c[0x0][0x3c4] ;  /* 0x0000f100ffd47b82 */ /* 0x000ea20000000800 */
[-C--:B------:R-:W-:Y:S02]  /*57d0*/  IADD3 R38, P6, PT, R183, R134.reuse, RZ ;  /* 0x00000086b7267210 */ /* 0x080fe40007fde0ff */
[-C--:B------:R-:W-:Y:S02]  /*57e0*/  LEA.HI.X.SX32 R19, R192, R135.reuse, 0x1, P5 ;  /* 0x00000087c0137211 */ /* 0x080fe400028f0eff */
[----:B------:R-:W-:Y:S01]  /*57f0*/  LEA.HI.X.SX32 R41, R178, R135, 0x1, P3 ;  /* 0x00000087b2297211 */ /* 0x000fe200018f0eff */
[----:B------:R-:W-:Y:S01]  /*5800*/  STL.64 [R1+0x508], R16 ;  /* 0x0005081001007387 */ /* 0x000fe20000100a00 */
[-C--:B------:R-:W-:Y:S01]  /*5810*/  IADD3 R116, P5, PT, R193, R134.reuse, RZ ;  /* 0x00000086c1747210 */ /* 0x080fe20007fbe0ff */
[----:B------:R-:W2:Y:S01]  /*5820*/  LDC R210, c[0x0][0x3c4] ;  /* 0x0000f100ffd27b82 */ /* 0x000ea20000000800 */
[----:B------:R-:W-:-:S02]  /*5830*/  IADD3 R42, P3, PT, R179, R134, RZ ;  /* 0x00000086b32a7210 */ /* 0x000fc40007f7e0ff */
[-C--:B------:R-:W-:Y:S01]  /*5840*/  LEA.HI.X.SX32 R39, R177, R135.reuse, 0x1, P6 ;  /* 0x00000087b1277211 */ /* 0x080fe200030f0eff */
[----:B------:R-:W-:Y:S01]  /*5850*/  STL.64 [R1+0x4c8], R122 ;  /* 0x0004c87a01007387 */ /* 0x000fe20000100a00 */
[-C--:B------:R-:W-:Y:S02]  /*5860*/  IADD3 R126, P6, PT, R173, R134.reuse, RZ ;  /* 0x00000086ad7e7210 */ /* 0x080fe40007fde0ff */
[-C--:B------:R-:W-:Y:S01]  /*5870*/  LEA.HI.X.SX32 R117, R187, R135.reuse, 0x1, P5 ;  /* 0x00000087bb757211 */ /* 0x080fe200028f0eff */
[----:B------:R-:W-:Y:S01]  /*5880*/  STL.64 [R1+0x488], R22 ;  /* 0x0004881601007387 */ /* 0x000fe20000100a00 */
[-C--:B------:R-:W-:Y:S01]  /*5890*/  LEA.HI.X.SX32 R43, R173, R135.reuse, 0x1, P3 ;  /* 0x00000087ad2b7211 */ /* 0x080fe200018f0eff */
[----:B------:R-:W2:Y:S01]  /*58a0*/  LDC R216, c[0x0][0x3c4] ;  /* 0x0000f100ffd87b82 */ /* 0x000ea20000000800 */
[----:B------:R-:W-:Y:S01]  /*58b0*/  IADD3 R96, P3, PT, R148, R134, RZ ;  /* 0x0000008694607210 */ /* 0x000fe20007f7e0ff */
[----:B------:R3:W-:Y:S01]  /*58c0*/  STL.64 [R1+0x448], R20 ;  /* 0x0004481401007387 */ /* 0x0007e20000100a00 */
[----:B------:R-:W-:-:S02]  /*58d0*/  LEA.HI.X.SX32 R127, R136, R135, 0x1, P6 ;  /* 0x00000087887f7211 */ /* 0x000fc400030f0eff */
[-C--:B------:R-:W-:Y:S02]  /*58e0*/  IADD3 R24, P6, PT, R150, R134.reuse, RZ ;  /* 0x0000008696187210 */ /* 0x080fe40007fde0ff */
[-C--:B------:R-:W-:Y:S02]  /*58f0*/  LEA.HI.X.SX32 R97, R139, R135.reuse, 0x1, P3 ;  /* 0x000000878b617211 */ /* 0x080fe400018f0eff */
[-C--:B------:R-:W-:Y:S01]  /*5900*/  LEA.HI.X.SX32 R73, R129, R135.reuse, 0x1, P4 ;  /* 0x0000008781497211 */ /* 0x080fe200020f0eff */
[----:B-1----:R-:W-:Y:S01]  /*5910*/  IMAD R223, R223, 0x2d, RZ ;  /* 0x0000002ddfdf7824 */ /* 0x002fe200078e02ff */
[----:B------:R-:W1:Y:S01]  /*5920*/  LDC R196, c[0x0][0x3c4] ;  /* 0x0000f100ffc47b82 */ /* 0x000e620000000800 */
[-C--:B---3--:R-:W-:Y:S02]  /*5930*/  IADD3 R20, P5, PT, R178, R134.reuse, RZ ;  /* 0x00000086b2147210 */ /* 0x088fe40007fbe0ff */
[-C--:B------:R-:W-:Y:S02]  /*5940*/  IADD3 R98, P3, PT, R205, R134.reuse, RZ ;  /* 0x00000086cd627210 */ /* 0x080fe40007f7e0ff */
[-C--:B------:R-:W-:Y:S01]  /*5950*/  LEA.HI.X.SX32 R21, R181, R135.reuse, 0x1, P5 ;  /* 0x00000087b5157211 */ /* 0x080fe200028f0eff */
[----:B------:R-:W-:Y:S01]  /*5960*/  IMAD R226, R228, 0x1d, RZ ;  /* 0x0000001de4e27824 */ /* 0x000fe200078e02ff */
[-C--:B------:R-:W-:Y:S01]  /*5970*/  IADD3 R124, P5, PT, R177, R134.reuse, RZ ;  /* 0x00000086b17c7210 */ /* 0x080fe20007fbe0ff */
[----:B-----5:R-:W-:Y:S01]  /*5980*/  IMAD R222, R222, 0x35, RZ ;  /* 0x00000035dede7824 */ /* 0x020fe200078e02ff */
[-C--:B------:R-:W-:Y:S01]  /*5990*/  LEA.HI.X.SX32 R25, R165, R135.reuse, 0x1, P6 ;  /* 0x00000087a5197211 */ /* 0x080fe200030f0eff */
[----:B----4-:R-:W-:Y:S01]  /*59a0*/  IMAD R220, R220, 0x3d, RZ ;  /* 0x0000003ddcdc7824 */ /* 0x010fe200078e02ff */
[-C--:B------:R-:W-:Y:S01]  /*59b0*/  IADD3 R26, P6, PT, R207, R134.reuse, RZ ;  /* 0x00000086cf1a7210 */ /* 0x080fe20007fde0ff */
[----:B0-----:R-:W-:Y:S01]  /*59c0*/  IMAD R219, R219, 0xaa, RZ ;  /* 0x000000aadbdb7824 */ /* 0x001fe200078e02ff */
[-C--:B------:R-:W-:Y:S01]  /*59d0*/  LEA.HI.X.SX32 R125, R175, R135.reuse, 0x1, P5 ;  /* 0x00000087af7d7211 */ /* 0x080fe200028f0eff */
[----:B--2---:R-:W-:Y:S01]  /*59e0*/  IMAD R212, R212, 0x4d, RZ ;  /* 0x0000004dd4d47824 */ /* 0x004fe200078e02ff */
[----:B------:R-:W-:Y:S01]  /*59f0*/  LEA.HI.X.SX32 R99, R161, R135, 0x1, P3 ;  /* 0x00000087a1637211 */ /* 0x000fe200018f0eff */
[----:B------:R-:W0:Y:S01]  /*5a00*/  LDC R183, c[0x0][0x3c4] ;  /* 0x0000f100ffb77b82 */ /* 0x000e220000000800 */
[----:B------:R-:W-:-:S02]  /*5a10*/  IADD3 R22, P5, PT, R146, R134, RZ ;  /* 0x0000008692167210 */ /* 0x000fc40007fbe0ff */
[-C--:B------:R-:W-:Y:S02]  /*5a20*/  IADD3 R86, P3, PT, R211, R134.reuse, RZ ;  /* 0x00000086d3567210 */ /* 0x080fe40007f7e0ff */
[-C--:B------:R-:W-:Y:S02]  /*5a30*/  LEA.HI.X.SX32 R27, R155, R135.reuse, 0x1, P6 ;  /* 0x000000879b1b7211 */ /* 0x080fe400030f0eff */
[-C--:B------:R-:W-:Y:S02]  /*5a40*/  IADD3 R80, P6, PT, R213, R134.reuse, RZ ;  /* 0x00000086d5507210 */ /* 0x080fe40007fde0ff */
[-C--:B------:R-:W-:Y:S02]  /*5a50*/  LEA.HI.X.SX32 R23, R169, R135.reuse, 0x1, P5 ;  /* 0x00000087a9177211 */ /* 0x080fe400028f0eff */
[----:B------:R-:W-:Y:S02]  /*5a60*/  LEA.HI.X.SX32 R87, R156, R135, 0x1, P3 ;  /* 0x000000879c577211 */ /* 0x000fe400018f0eff */
        /* <DEDUP_REMOVED lines=37> */
[-C--:B------:R-:W-:Y:S02]  /*5cc0*/  LEA.HI.X.SX32 R49, R95, R135.reuse, 0x1, P6 ;  /* 0x000000875f317211 */ /* 0x080fe400030f0eff */
[-C--:B------:R-:W-:Y:S02]  /*5cd0*/  IADD3 R208, P6, PT, R140, R134.reuse, RZ ;  /* 0x000000868cd07210 */ /* 0x080fe40007fde0ff */
[-C--:B------:R-:W-:Y:S02]  /*5ce0*/  IADD3 R44, P4, PT, R137, R134.reuse, RZ ;  /* 0x00000086892c7210 */ /* 0x080fe40007f9e0ff */
[-C--:B------:R-:W-:Y:S02]  /*5cf0*/  LEA.HI.X.SX32 R239, R130, R135.reuse, 0x1, P3 ;  /* 0x0000008782ef7211 */ /* 0x080fe400018f0eff */
[----:B------:R-:W-:Y:S02]  /*5d00*/  IADD3 R206, P3, PT, R142, R134, RZ ;  /* 0x000000868ece7210 */ /* 0x000fe40007f7e0ff */
[----:B------:R-:W-:-:S02]  /*5d10*/  LEA.HI.X.SX32 R209, R131, R135, 0x1, P6 ;  /* 0x0000008783d17211 */ /* 0x000fc400030f0eff */
[-C--:B------:R-:W-:Y:S02]  /*5d20*/  IADD3 R36, P5, PT, R237, R134.reuse, RZ ;  /* 0x00000086ed247210 */ /* 0x080fe40007fbe0ff */
[-C--:B------:R-:W-:Y:S02]  /*5d30*/  IADD3 R90, P6, PT, R138, R134.reuse, RZ ;  /* 0x000000868a5a7210 */ /* 0x080fe40007fde0ff */
[-C--:B------:R-:W-:Y:S02]  /*5d40*/  LEA.HI.X.SX32 R45, R142, R135.reuse, 0x1, P4 ;  /* 0x000000878e2d7211 */ /* 0x080fe400020f0eff */
[----:B------:R-:W-:Y:S02]  /*5d50*/  IADD3 R198, P4, PT, R151, R134, RZ ;  /* 0x0000008697c67210 */ /* 0x000fe40007f9e0ff */
[-C--:B------:R-:W-:Y:S02]  /*5d60*/  LEA.HI.X.SX32 R207, R141, R135.reuse, 0x1, P3 ;  /* 0x000000878dcf7211 */ /* 0x080fe400018f0eff */
[----:B------:R-:W-:-:S02]  /*5d70*/  LEA.HI.X.SX32 R37, R250, R135, 0x1, P5 ;  /* 0x00000087fa257211 */ /* 0x000fc400028f0eff */
[-C--:B------:R-:W-:Y:S02]  /*5d80*/  IADD3 R202, P3, PT, R147, R134.reuse, RZ ;  /* 0x0000008693ca7210 */ /* 0x080fe40007f7e0ff */
[-C--:B------:R-:W-:Y:S02]  /*5d90*/  LEA.HI.X.SX32 R91, R160, R135.reuse, 0x1, P6 ;  /* 0x00000087a05b7211 */ /* 0x080fe400030f0eff */
[-C--:B------:R-:W-:Y:S02]  /*5da0*/  IADD3 R52, P5, PT, R249, R134.reuse, RZ ;  /* 0x00000086f9347210 */ /* 0x080fe40007fbe0ff */
[-C--:B------:R-:W-:Y:S02]  /*5db0*/  IADD3 R92, P6, PT, R242, R134.reuse, RZ ;  /* 0x00000086f25c7210 */ /* 0x080fe40007fde0ff */
[----:B------:R-:W-:Y:S02]  /*5dc0*/  LEA.HI.X.SX32 R199, R144, R135, 0x1, P4 ;  /* 0x0000008790c77211 */ /* 0x000fe400020f0eff */
[----:B------:R-:W-:-:S02]  /*5dd0*/  IADD3 R242, P4, PT, R245, R134, RZ ;  /* 0x00000086f5f27210 */ /* 0x000fc40007f9e0ff */
[-C--:B------:R-:W-:Y:S02]  /*5de0*/  LEA.HI.X.SX32 R203, R143, R135.reuse, 0x1, P3 ;  /* 0x000000878fcb7211 */ /* 0x080fe400018f0eff */
[-C--:B------:R-:W-:Y:S02]  /*5df0*/  LEA.HI.X.SX32 R53, R93, R135.reuse, 0x1, P5 ;  /* 0x000000875d357211 */ /* 0x080fe400028f0eff */
[-C--:B------:R-:W-:Y:S02]  /*5e00*/  IADD3 R94, P3, PT, R243, R134.reuse, RZ ;  /* 0x00000086f35e7210 */ /* 0x080fe40007f7e0ff */
[-C--:B------:R-:W-:Y:S02]  /*5e10*/  LEA.HI.X.SX32 R93, R146, R135.reuse, 0x1, P6 ;  /* 0x00000087925d7211 */ /* 0x080fe400030f0eff */
[----:B------:R-:W-:Y:S02]  /*5e20*/  LEA.HI.X.SX32 R243, R148, R135, 0x1, P4 ;  /* 0x0000008794f37211 */ /* 0x000fe400020f0eff */
[----:B------:R-:W-:-:S02]  /*5e30*/  IADD3 R244, P6, PT, R244, R134, RZ ;  /* 0x00000086f4f47210 */ /* 0x000fc40007fde0ff */
[-C--:B------:R-:W-:Y:S02]  /*5e40*/  IADD3 R250, P4, PT, R232, R134.reuse, RZ ;  /* 0x00000086e8fa7210 */ /* 0x080fe40007f9e0ff */
[----:B------:R-:W2:Y:S01]  /*5e50*/  LDC R232, c[0x0][0x3c4] ;  /* 0x0000f100ffe87b82 */ /* 0x000ea20000000800 */
[----:B------:R-:W-:Y:S02]  /*5e60*/  LEA.HI.X.SX32 R245, R162, R135, 0x1, P6 ;  /* 0x00000087a2f57211 */ /* 0x000fe400030f0eff */
[----:B------:R-:W-:-:S05]  /*5e70*/  IADD3 R248, P6, PT, R231, R134, RZ ;  /* 0x00000086e7f87210 */ /* 0x000fca0007fde0ff */
[----:B------:R-:W3:Y:S01]  /*5e80*/  LDC R231, c[0x0][0x3c4] ;  /* 0x0000f100ffe77b82 */ /* 0x000ee20000000800 */
[-C--:B------:R-:W-:Y:S02]  /*5e90*/  LEA.HI.X.SX32 R95, R147, R135.reuse, 0x1, P3 ;  /* 0x00000087935f7211 */ /* 0x080fe400018f0eff */
[-C--:B------:R-:W-:Y:S02]  /*5ea0*/  IADD3 R246, P3, PT, R246, R134.reuse, RZ ;  /* 0x00000086f6f67210 */ /* 0x080fe40007f7e0ff */
[-C--:B------:R-:W-:Y:S02]  /*5eb0*/  IADD3 R84, P5, PT, R132, R134.reuse, RZ ;  /* 0x0000008684547210 */ /* 0x080fe40007fbe0ff */
[-C--:B------:R-:W-:Y:S01]  /*5ec0*/  LEA.HI.X.SX32 R247, R150, R135.reuse, 0x1, P3 ;  /* 0x0000008796f77211 */ /* 0x080fe200018f0eff */
[----:B------:R-:W-:Y:S01]  /*5ed0*/  IMAD R200, R210, 0x55, RZ ;  /* 0x00000055d2c87824 */ /* 0x000fe200078e02ff */
[-C--:B------:R-:W-:Y:S01]  /*5ee0*/  LEA.HI.X.SX32 R85, R140, R135.reuse, 0x1, P5 ;  /* 0x000000878c557211 */ /* 0x080fe200028f0eff */
[----:B------:R-:W4:Y:S01]  /*5ef0*/  LDC R210, c[0x0][0x3c4] ;  /* 0x0000f100ffd27b82 */ /* 0x000f220000000800 */
[----:B--2---:R-:W-:Y:S01]  /*5f00*/  IMAD R232, R232, 0xf8, RZ ;  /* 0x000000f8e8e87824 */ /* 0x004fe200078e02ff */
[-C--:B------:R-:W-:Y:S01]  /*5f10*/  IADD3 R236, P5, PT, R139, R134.reuse, RZ ;  /* 0x000000868bec7210 */ /* 0x080fe20007fbe0ff */
[----:B------:R-:W-:Y:S01]  /*5f20*/  IMAD R216, R216, 0x45, RZ ;  /* 0x00000045d8d87824 */ /* 0x000fe200078e02ff */
[----:B------:R-:W-:Y:S01]  /*5f30*/  LEA.HI.X.SX32 R251, R151, R135, 0x1, P4 ;  /* 0x0000008797fb7211 */ /* 0x000fe200020f0eff */
[----:B-1----:R-:W-:Y:S01]  /*5f40*/  IMAD R192, R196, 0x7d, RZ ;  /* 0x0000007dc4c07824 */ /* 0x002fe200078e02ff */
[----:B------:R-:W-:-:S02]  /*5f50*/  IADD3 R240, P3, PT, R232, R134, RZ ;  /* 0x00000086e8f07210 */ /* 0x000fc40007f7e0ff */
[----:B------:R-:W1:Y:S01]  /*5f60*/  LDC R196, c[0x0][0x3c4] ;  /* 0x0000f100ffc47b82 */ /* 0x000e620000000800 */
[----:B---3--:R-:W-:Y:S01]  /*5f70*/  IMAD R227, R231, 0x15, RZ ;  /* 0x00000015e7e37824 */ /* 0x008fe200078e02ff */
[-C--:B------:R-:W-:Y:S02]  /*5f80*/  LEA.HI.X.SX32 R241, R163, R135.reuse, 0x1, P3 ;  /* 0x00000087a3f17211 */ /* 0x080fe400018f0eff */
[----:B------:R-:W-:Y:S02]  /*5f90*/  IADD3 R230, P3, PT, R156, R134, RZ ;  /* 0x000000869ce67210 */ /* 0x000fe40007f7e0ff */
[-C--:B------:R-:W-:Y:S01]  /*5fa0*/  LEA.HI.X.SX32 R237, R227, R135.reuse, 0x1, P5 ;  /* 0x00000087e3ed7211 */ /* 0x080fe200028f0eff */
[----:B0-----:R-:W-:Y:S01]  /*5fb0*/  IMAD R183, R183, 0xec, RZ ;  /* 0x000000ecb7b77824 */ /* 0x001fe200078e02ff */
[----:B------:R-:W0:Y:S01]  /*5fc0*/  LDC R227, c[0x0][0x3c4] ;  /* 0x0000f100ffe37b82 */ /* 0x000e220000000800 */
[----:B------:R-:W-:-:S07]  /*5fd0*/  LEA.HI.X.SX32 R231, R223, R135, 0x1, P3 ;  /* 0x00000087dfe77211 */ /* 0x000fce00018f0eff */
[----:B------:R-:W2:Y:S01]  /*5fe0*/  LDC R223, c[0x0][0x3c4] ;  /* 0x0000f100ffdf7b82 */ /* 0x000ea20000000800 */
[-C--:B------:R-:W-:Y:S02]  /*5ff0*/  IADD3 R234, P4, PT, R152, R134.reuse, RZ ;  /* 0x0000008698ea7210 */ /* 0x080fe40007f9e0ff */
[-C--:B------:R-:W-:Y:S02]  /*6000*/  LEA.HI.X.SX32 R249, R154, R135.reuse, 0x1, P6 ;  /* 0x000000879af97211 */ /* 0x080fe400030f0eff */
[-C--:B------:R-:W-:Y:S02]  /*6010*/  IADD3 R232, P6, PT, R155, R134.reuse, RZ ;  /* 0x000000869be87210 */ /* 0x080fe40007fde0ff */
[-C--:B------:R-:W-:Y:S01]  /*6020*/  IADD3 R228, P5, PT, R158, R134.reuse, RZ ;  /* 0x000000869ee47210 */ /* 0x080fe20007fbe0ff */
[----:B------:R3:W-:Y:S01]  /*6030*/  STL.64 [R1+0x408], R18 ;  /* 0x0004081201007387 */ /* 0x0007e20000100a00 */
[-C--:B------:R-:W-:Y:S01]  /*6040*/  LEA.HI.X.SX32 R235, R226, R135.reuse, 0x1, P4 ;  /* 0x00000087e2eb7211 */ /* 0x080fe200020f0eff */
[----:B------:R-:W5:Y:S01]  /*6050*/  LDC R132, c[0x0][0x3c4] ;  /* 0x0000f100ff847b82 */ /* 0x000f620000000800 */
[----:B------:R-:W-:Y:S01]  /*6060*/  IADD3 R226, P4, PT, R159, R134, RZ ;  /* 0x000000869fe27210 */ /* 0x000fe20007f9e0ff */
[----:B0-----:R-:W-:Y:S01]  /*6070*/  IMAD R224, R227, 0x25, RZ ;  /* 0x00000025e3e07824 */ /* 0x001fe200078e02ff */
[----:B------:R-:W-:-:S04]  /*6080*/  LEA.HI.X.SX32 R229, R222, R135, 0x1, P5 ;  /* 0x00000087dee57211 */ /* 0x000fc800028f0eff */
[-C--:B------:R-:W-:Y:S02]  /*6090*/  LEA.HI.X.SX32 R233, R224, R135.reuse, 0x1, P6 ;  /* 0x00000087e0e97211 */ /* 0x080fe400030f0eff */
[----:B------:R-:W0:Y:S01]  /*60a0*/  LDC R224, c[0x0][0x3c4] ;  /* 0x0000f100ffe07b82 */ /* 0x000e220000000800 */
[----:B--2---:R-:W-:Y:S01]  /*60b0*/  IMAD R223, R223, 0x9a, RZ ;  /* 0x0000009adfdf7824 */ /* 0x004fe200078e02ff */
[-C--:B------:R-:W-:Y:S02]  /*60c0*/  LEA.HI.X.SX32 R227, R220, R135.reuse, 0x1, P4 ;  /* 0x00000087dce37211 */ /* 0x080fe400020f0eff */
[-C--:B------:R-:W-:Y:S02]  /*60d0*/  IADD3 R220, P4, PT, R219, R134.reuse, RZ ;  /* 0x00000086dbdc7210 */ /* 0x080fe40007f9e0ff */
[----:B------:R-:W-:Y:S02]  /*60e0*/  IADD3 R222, P5, PT, R223, R134, RZ ;  /* 0x00000086dfde7210 */ /* 0x000fe40007fbe0ff */
[----:B------:R-:W2:Y:S02]  /*60f0*/  LDC R219, c[0x0][0x3c4] ;  /* 0x0000f100ffdb7b82 */ /* 0x000ea40000000800 */
[----:B------:R-:W-:-:S06]  /*6100*/  LEA.HI.X.SX32 R223, R212, R135, 0x1, P5 ;  /* 0x00000087d4df7211 */ /* 0x000fcc00028f0eff */
[----:B------:R-:W1:Y:S01]  /*6110*/  LDC R212, c[0x0][0x3c4] ;  /* 0x0000f100ffd47b82 */ /* 0x000e620000000800 */
[----:B0-----:R-:W-:-:S05]  /*6120*/  IMAD R224, R224, 0x8a, RZ ;  /* 0x0000008ae0e07824 */ /* 0x001fca00078e02ff */
[----:B------:R-:W-:Y:S01]  /*6130*/  IADD3 R224, P3, PT, R224, R134, RZ ;  /* 0x00000086e0e07210 */ /* 0x000fe20007f7e0ff */
[----:B--2---:R-:W-:-:S03]  /*6140*/  IMAD R219, R219, 0xba, RZ ;  /* 0x000000badbdb7824 */ /* 0x004fc600078e02ff */
[-C--:B------:R-:W-:Y:S01]  /*6150*/  LEA.HI.X.SX32 R225, R216, R135.reuse, 0x1, P3 ;  /* 0x00000087d8e17211 */ /* 0x080fe200018f0eff */
[----:B----4-:R-:W-:Y:S01]  /*6160*/  IMAD R210, R210, 0x5d, RZ ;  /* 0x0000005dd2d27824 */ /* 0x010fe200078e02ff */
[----:B------:R-:W0:Y:S01]  /*6170*/  LDC R216, c[0x0][0x3c4] ;  /* 0x0000f100ffd87b82 */ /* 0x000e220000000800 */
[----:B------:R-:W-:Y:S01]  /*6180*/  IADD3 R218, P3, PT, R219, R134, RZ ;  /* 0x00000086dbda7210 */ /* 0x000fe20007f7e0ff */
[----:B-1----:R-:W-:Y:S01]  /*6190*/  IMAD R201, R212, 0xda, RZ ;  /* 0x000000dad4c97824 */ /* 0x002fe200078e02ff */
[-C--:B------:R-:W-:Y:S02]  /*61a0*/  LEA.HI.X.SX32 R221, R200, R135.reuse, 0x1, P4 ;  /* 0x00000087c8dd7211 */ /* 0x080fe400020f0eff */
[----:B------:R-:W-:-:S03]  /*61b0*/  LEA.HI.X.SX32 R219, R210, R135, 0x1, P3 ;  /* 0x00000087d2db7211 */ /* 0x000fc600018f0eff */
[----:B------:R-:W1:Y:S01]  /*61c0*/  LDC R212, c[0x0][0x3c4] ;  /* 0x0000f100ffd47b82 */ /* 0x000e620000000800 */
[----:B------:R-:W-:-:S07]  /*61d0*/  IADD3 R214, P4, PT, R201, R134, RZ ;  /* 0x00000086c9d67210 */ /* 0x000fce0007f9e0ff */
[----:B------:R-:W2:Y:S08]  /*61e0*/  LDC R201, c[0x0][0x3c4] ;  /* 0x0000f100ffc97b82 */ /* 0x000eb00000000800 */
[----:B------:R-:W4:Y:S01]  /*61f0*/  LDC R210, c[0x0][0x3c4] ;  /* 0x0000f100ffd27b82 */ /* 0x000f220000000800 */
[----:B0-----:R-:W-:-:S05]  /*6200*/  IMAD R216, R216, 0xca, RZ ;  /* 0x000000cad8d87824 */ /* 0x001fca00078e02ff */
[----:B------:R-:W-:Y:S01]  /*6210*/  IADD3 R216, P5, PT, R216, R134, RZ ;  /* 0x00000086d8d87210 */ /* 0x000fe20007fbe0ff */
[----:B--2---:R-:W-:Y:S02]  /*6220*/  IMAD R200, R201, 0x65, RZ ;  /* 0x00000065c9c87824 */ /* 0x004fe400078e02ff */
[----:B------:R-:W0:Y:S01]  /*6230*/  LDC R201, c[0x0][0x3c4] ;  /* 0x0000f100ffc97b82 */ /* 0x000e220000000800 */
[----:B----4-:R-:W-:Y:S02]  /*6240*/  IMAD R210, R210, 0xfa, RZ ;  /* 0x000000fad2d27824 */ /* 0x010fe400078e02ff */
[----:B------:R-:W-:-:S03]  /*6250*/  LEA.HI.X.SX32 R217, R200, R135, 0x1, P5 ;  /* 0x00000087c8d97211 */ /* 0x000fc600028f0eff */
[----:B------:R-:W-:-:S04]  /*6260*/  IADD3 R210, P5, PT, R210, R134, RZ ;  /* 0x00000086d2d27210 */ /* 0x000fc80007fbe0ff */
[----:B------:R-:W-:Y:S01]  /*6270*/  LEA.HI.X.SX32 R211, R192, R135, 0x1, P5 ;  /* 0x00000087c0d37211 */ /* 0x000fe200028f0eff */
[----:B------:R-:W-:Y:S02]  /*6280*/  IMAD R192, R196, 0x8c, RZ ;  /* 0x0000008cc4c07824 */ /* 0x000fe400078e02ff */
[----:B------:R-:W2:Y:S02]  /*6290*/  LDC R196, c[0x0][0x3c4] ;  /* 0x0000f100ffc47b82 */ /* 0x000ea40000000800 */
[----:B--2---:R-:W-:-:S06]  /*62a0*/  IMAD R190, R196, 0x9c, RZ ;  /* 0x0000009cc4be7824 */ /* 0x004fcc00078e02ff */
[----:B------:R-:W2:Y:S02]  /*62b0*/  LDC R196, c[0x0][0x3c4] ;  /* 0x0000f100ffc47b82 */ /* 0x000ea40000000800 */
[----:B--2---:R-:W-:-:S06]  /*62c0*/  IMAD R188, R196, 0xac, RZ ;  /* 0x000000acc4bc7824 */ /* 0x004fcc00078e02ff */
[----:B------:R-:W2:Y:S01]  /*62d0*/  LDC R196, c[0x0][0x3c4] ;  /* 0x0000f100ffc47b82 */ /* 0x000ea20000000800 */
[----:B0-----:R-:W-:-:S07]  /*62e0*/  IMAD R200, R201, 0x6d, RZ ;  /* 0x0000006dc9c87824 */ /* 0x001fce00078e02ff */
[----:B------:R-:W0:Y:S01]  /*62f0*/  LDC R201, c[0x0][0x3c4] ;  /* 0x0000f100ffc97b82 */ /* 0x000e220000000800 */
[----:B--2---:R-:W-:-:S07]  /*6300*/  IMAD R187, R196, 0xbc, RZ ;  /* 0x000000bcc4bb7824 */ /* 0x004fce00078e02ff */
[----:B------:R-:W2:Y:S01]  /*6310*/  LDC R196, c[0x0][0x3c4] ;  /* 0x0000f100ffc47b82 */ /* 0x000ea20000000800 */
[----:B-1----:R-:W-:Y:S02]  /*6320*/  IMAD R212, R212, 0xea, RZ ;  /* 0x000000ead4d47824 */ /* 0x002fe400078e02ff */
[----:B0-----:R-:W-:-:S03]  /*6330*/  IMAD R194, R201, 0x75, RZ ;  /* 0x00000075c9c27824 */ /* 0x001fc600078e02ff */
[-C--:B------:R-:W-:Y:S01]  /*6340*/  IADD3 R212, P3, PT, R212, R134.reuse, RZ ;  /* 0x00000086d4d47210 */ /* 0x080fe20007f7e0ff */
[----:B--2---:R-:W-:Y:S02]  /*6350*/  IMAD R184, R196, 0xcc, RZ ;  /* 0x000000ccc4b87824 */ /* 0x004fe400078e02ff */
[----:B------:R-:W0:Y:S01]  /*6360*/  LDC R196, c[0x0][0x3c4] ;  /* 0x0000f100ffc47b82 */ /* 0x000e220000000800 */
[----:B------:R-:W-:Y:S02]  /*6370*/  LEA.HI.X.SX32 R213, R194, R135, 0x1, P3 ;  /* 0x00000087c2d57211 */ /* 0x000fe400018f0eff */
[----:B------:R-:W-:-:S04]  /*6380*/  IADD3 R194, P3, PT, R163, R134, RZ ;  /* 0x00000086a3c27210 */ /* 0x000fc80007f7e0ff */
[----:B------:R-:W-:Y:S02]  /*6390*/  LEA.HI.X.SX32 R195, R172, R135, 0x1, P3 ;  /* 0x00000087acc37211 */ /* 0x000fe400018f0eff */
[----:B------:R-:W-:-:S04]  /*63a0*/  IADD3 R188, P3, PT, R188, R134, RZ ;  /* 0x00000086bcbc7210 */ /* 0x000fc80007f7e0ff */
[----:B------:R-:W-:Y:S01]  /*63b0*/  LEA.HI.X.SX32 R189, R167, R135, 0x1, P3 ;  /* 0x00000087a7bd7211 */ /* 0x000fe200018f0eff */
[----:B0-----:R-:W-:-:S05]  /*63c0*/  IMAD R196, R196, 0xdc, RZ ;  /* 0x000000dcc4c47824 */ /* 0x001fca00078e02ff */
[-C--:B------:R-:W-:Y:S02]  /*63d0*/  IADD3 R178, P3, PT, R196, R134.reuse, RZ ;  /* 0x00000086c4b27210 */ /* 0x080fe40007f7e0ff */
[----:B------:R-:W0:Y:S01]  /*63e0*/  LDC R196, c[0x0][0x3c4] ;  /* 0x0000f100ffc47b82 */ /* 0x000e220000000800 */
[----:B------:R-:W-:Y:S02]  /*63f0*/  LEA.HI.X.SX32 R215, R200, R135, 0x1, P4 ;  /* 0x00000087c8d77211 */ /* 0x000fe400020f0eff */
[----:B------:R-:W-:-:S04]  /*6400*/  IADD3 R200, P4, PT, R162, R134, RZ ;  /* 0x00000086a2c87210 */ /* 0x000fc80007f9e0ff */
[-C--:B------:R-:W-:Y:S02]  /*6410*/  LEA.HI.X.SX32 R201, R170, R135.reuse, 0x1, P4 ;  /* 0x00000087aac97211 */ /* 0x080fe400020f0eff */
[-C--:B------:R-:W-:Y:S02]  /*6420*/  IADD3 R190, P4, PT, R190, R134.reuse, RZ ;  /* 0x00000086bebe7210 */ /* 0x080fe40007f9e0ff */
[-C--:B------:R-:W-:Y:S02]  /*6430*/  IADD3 R204, P6, PT, R160, R134.reuse, RZ ;  /* 0x00000086a0cc7210 */ /* 0x080fe40007fde0ff */
[----:B------:R-:W-:Y:S02]  /*6440*/  LEA.HI.X.SX32 R191, R174, R135, 0x1, P4 ;  /* 0x00000087aebf7211 */ /* 0x000fe400020f0eff */
[-C--:B------:R-:W-:Y:S02]  /*6450*/  IADD3 R184, P4, PT, R184, R134.reuse, RZ ;  /* 0x00000086b8b87210 */ /* 0x080fe40007f9e0ff */
[----:B------:R-:W-:-:S02]  /*6460*/  IADD3 R162, P5, PT, R164, R134, RZ ;  /* 0x00000086a4a27210 */ /* 0x000fc40007fbe0ff */
[-C--:B------:R-:W-:Y:S01]  /*6470*/  LEA.HI.X.SX32 R205, R164, R135.reuse, 0x1, P6 ;  /* 0x00000087a4cd7211 */ /* 0x080fe200030f0eff */
[----:B0-----:R-:W-:Y:S01]  /*6480*/  IMAD R196, R196, 0xfc, RZ ;  /* 0x000000fcc4c47824 */ /* 0x001fe200078e02ff */
[----:B------:R-:W-:-:S04]  /*6490*/  LEA.HI.X.SX32 R185, R168, R135, 0x1, P4 ;  /* 0x00000087a8b97211 */ /* 0x000fc800020f0eff */
[-C--:B------:R-:W-:Y:S02]  /*64a0*/  IADD3 R164, P4, PT, R196, R134.reuse, RZ ;  /* 0x00000086c4a47210 */ /* 0x080fe40007f9e0ff */
[----:B------:R-:W0:Y:S01]  /*64b0*/  LDC R196, c[0x0][0x3c4] ;  /* 0x0000f100ffc47b82 */ /* 0x000e220000000800 */
[----:B------:R-:W-:-:S04]  /*64c0*/  IADD3 R192, P6, PT, R192, R134, RZ ;  /* 0x00000086c0c07210 */ /* 0x000fc80007fde0ff */
[----:B------:R-:W-:Y:S02]  /*64d0*/  LEA.HI.X.SX32 R193, R166, R135, 0x1, P6 ;  /* 0x00000087a6c17211 */ /* 0x000fe400030f0eff */
[----:B------:R-:W-:-:S04]  /*64e0*/  IADD3 R186, P6, PT, R187, R134, RZ ;  /* 0x00000086bbba7210 */ /* 0x000fc80007fde0ff */
[-C--:B------:R-:W-:Y:S02]  /*64f0*/  LEA.HI.X.SX32 R187, R176, R135.reuse, 0x1, P6 ;  /* 0x00000087b0bb7211 */ /* 0x080fe400030f0eff */
[----:B------:R-:W-:Y:S02]  /*6500*/  IADD3 R166, P6, PT, R183, R134, RZ ;  /* 0x00000086b7a67210 */ /* 0x000fe40007fde0ff */
[----:B0-----:R-:W-:Y:S02]  /*6510*/  LEA R183, R196, -R196, 0x4 ;  /* 0x800000c4c4b77211 */ /* 0x001fe400078e20ff */
[----:B------:R-:W0:Y:S02]  /*6520*/  LDC R196, c[0x0][0x3c4] ;  /* 0x0000f100ffc47b82 */ /* 0x000e240000000800 */
[-C--:B------:R-:W-:Y:S02]  /*6530*/  LEA.HI.X.SX32 R163, R183, R135.reuse, 0x1, P5 ;  /* 0x00000087b7a37211 */ /* 0x080fe400028f0eff */
[----:B------:R-:W-:Y:S01]  /*6540*/  LEA.HI.X.SX32 R179, R180, R135, 0x1, P3 ;  /* 0x00000087b4b37211 */ /* 0x000fe200018f0eff */
[----:B0-----:R-:W-:-:S03]  /*6550*/  IMAD R183, R196, 0x17, RZ ;  /* 0x00000017c4b77824 */ /* 0x001fc600078e02ff */
[----:B------:R-:W0:Y:S01]  /*6560*/  LDC R196, c[0x0][0x3c4] ;  /* 0x0000f100ffc47b82 */ /* 0x000e220000000800 */
[-C--:B------:R-:W-:Y:S02]  /*6570*/  IADD3 R160, P3, PT, R170, R134.reuse, RZ ;  /* 0x00000086aaa07210 */ /* 0x080fe40007f7e0ff */
[-C--:B------:R-:W-:Y:S02]  /*6580*/  LEA.HI.X.SX32 R167, R171, R135.reuse, 0x1, P6 ;  /* 0x00000087aba77211 */ /* 0x080fe400030f0eff */
[-C--:B------:R-:W-:Y:S02]  /*6590*/  LEA.HI.X.SX32 R161, R183, R135.reuse, 0x1, P3 ;  /* 0x00000087b7a17211 */ /* 0x080fe400018f0eff */
[----:B------:R-:W-:Y:S02]  /*65a0*/  IADD3 R158, P6, PT, R172, R134, RZ ;  /* 0x00000086ac9e7210 */ /* 0x000fe40007fde0ff */
[----:B0-----:R-:W-:Y:S02]  /*65b0*/  LEA R183, R196, -R196, 0x5 ;  /* 0x800000c4c4b77211 */ /* 0x001fe400078e28ff */
[----:B------:R-:W0:Y:S02]  /*65c0*/  LDC R196, c[0x0][0x3c4] ;  /* 0x0000f100ffc47b82 */ /* 0x000e240000000800 */
[----:B------:R-:W-:-:S06]  /*65d0*/  LEA.HI.X.SX32 R159, R183, R135, 0x1, P6 ;  /* 0x00000087b79f7211 */ /* 0x000fcc00030f0eff */
[----:B------:R-:W1:Y:S01]  /*65e0*/  LDC R183, c[0x0][0x3c4] ;  /* 0x0000f100ffb77b82 */ /* 0x000e620000000800 */
[----:B------:R-:W-:Y:S02]  /*65f0*/  LEA.HI.X.SX32 R165, R182, R135, 0x1, P4 ;  /* 0x00000087b6a57211 */ /* 0x000fe400020f0eff */
[----:B------:R-:W-:Y:S01]  /*6600*/  IADD3 R156, P4, PT, R174, R134, RZ ;  /* 0x00000086ae9c7210 */ /* 0x000fe20007f9e0ff */
[----:B0-----:R-:W-:-:S05]  /*6610*/  IMAD R196, R196, 0x27, RZ ;  /* 0x00000027c4c47824 */ /* 0x001fca00078e02ff */
[----:B------:R-:W-:Y:S02]  /*6620*/  LEA.HI.X.SX32 R157, R196, R135, 0x1, P4 ;  /* 0x00000087c49d7211 */ /* 0x000fe400020f0eff */
[----:B------:R-:W0:Y:S01]  /*6630*/  LDC R196, c[0x0][0x3c4] ;  /* 0x0000f100ffc47b82 */ /* 0x000e220000000800 */
[----:B-1----:R-:W-:-:S07]  /*6640*/  IMAD R181, R183, 0x8e, RZ ;  /* 0x0000008eb7b57824 */ /* 0x002fce00078e02ff */
[----:B------:R-:W1:Y:S01]  /*6650*/  LDC R183, c[0x0][0x3c4] ;  /* 0x0000f100ffb77b82 */ /* 0x000e620000000800 */
[-C--:B------:R-:W-:Y:S02]  /*6660*/  IADD3 R148, P4, PT, R181, R134.reuse, RZ ;  /* 0x00000086b5947210 */ /* 0x080fe40007f9e0ff */
[-C--:B------:R-:W-:Y:S01]  /*6670*/  IADD3 R154, P5, PT, R176, R134.reuse, RZ ;  /* 0x00000086b09a7210 */ /* 0x080fe20007fbe0ff */
[----:B-1----:R-:W-:Y:S02]  /*6680*/  IMAD R181, R183, 0x2f, RZ ;  /* 0x0000002fb7b57824 */ /* 0x002fe400078e02ff */
[----:B0-----:R-:W-:Y:S02]  /*6690*/  IMAD R183, R196, 0x9e, RZ ;  /* 0x0000009ec4b77824 */ /* 0x001fe400078e02ff */
[----:B------:R-:W0:Y:S01]  /*66a0*/  LDC R196, c[0x0][0x3c4] ;  /* 0x0000f100ffc47b82 */ /* 0x000e220000000800 */
[----:B------:R-:W-:Y:S02]  /*66b0*/  LEA.HI.X.SX32 R155, R181, R135, 0x1, P5 ;  /* 0x00000087b59b7211 */ /* 0x000fe400028f0eff */
[----:B------:R-:W-:-:S05]  /*66c0*/  IADD3 R152, P3, PT, R180, R134, RZ ;  /* 0x00000086b4987210 */ /* 0x000fca0007f7e0ff */
[----:B------:R-:W1:Y:S01]  /*66d0*/  LDC R181, c[0x0][0x3c4] ;  /* 0x0000f100ffb57b82 */ /* 0x000e620000000800 */
[----:B0-----:R-:W-:-:S05]  /*66e0*/  IMAD R196, R196, 0x37, RZ ;  /* 0x00000037c4c47824 */ /* 0x001fca00078e02ff */
[----:B------:R-:W-:Y:S02]  /*66f0*/  LEA.HI.X.SX32 R153, R196, R135, 0x1, P3 ;  /* 0x00000087c4997211 */ /* 0x000fe400018f0eff */
[----:B------:R-:W0:Y:S01]  /*6700*/  LDC R196, c[0x0][0x3c4] ;  /* 0x0000f100ffc47b82 */ /* 0x000e220000000800 */
[----:B-1----:R-:W-:-:S05]  /*6710*/  IMAD R181, R181, 0xae, RZ ;  /* 0x000000aeb5b57824 */ /* 0x002fca00078e02ff */
[----:B------:R-:W-:Y:S02]  /*6720*/  IADD3 R144, P3, PT, R181, R134, RZ ;  /* 0x00000086b5907210 */ /* 0x000fe40007f7e0ff */
[----:B------:R-:W1:Y:S01]  /*6730*/  LDC R181, c[0x0][0x3c4] ;  /* 0x0000f100ffb57b82 */ /* 0x000e620000000800 */
[----:B0-----:R-:W-:-:S07]  /*6740*/  LEA R175, R196, -R196, 0x6 ;  /* 0x800000c4c4af7211 */ /* 0x001fce00078e30ff */
[----:B------:R-:W0:Y:S01]  /*6750*/  LDC R196, c[0x0][0x3c4] ;  /* 0x0000f100ffc47b82 */ /* 0x000e220000000800 */
[----:B-1----:R-:W-:-:S07]  /*6760*/  IMAD R177, R181, 0xbe, RZ ;  /* 0x000000beb5b17824 */ /* 0x002fce00078e02ff */
[----:B------:R-:W1:Y:S01]  /*6770*/  LDC R181, c[0x0][0x3c4] ;  /* 0x0000f100ffb57b82 */ /* 0x000e620000000800 */
[----:B0-----:R-:W-:-:S05]  /*6780*/  IMAD R196, R196, 0x47, RZ ;  /* 0x00000047c4c47824 */ /* 0x001fca00078e02ff */
[----:B------:R-:W-:Y:S02]  /*6790*/  LEA.HI.X.SX32 R149, R196, R135, 0x1, P4 ;  /* 0x00000087c4957211 */ /* 0x000fe400020f0eff */
[----:B------:R-:W0:Y:S01]  /*67a0*/  LDC R196, c[0x0][0x3c4] ;  /* 0x0000f100ffc47b82 */ /* 0x000e220000000800 */
[----:B-1----:R-:W-:Y:S01]  /*67b0*/  IMAD R181, R181, 0xce, RZ ;  /* 0x000000ceb5b57824 */ /* 0x002fe200078e02ff */
[----:B------:R-:W-:-:S04]  /*67c0*/  IADD3 R150, P6, PT, R182, R134, RZ ;  /* 0x00000086b6967210 */ /* 0x000fc80007fde0ff */
[----:B------:R-:W-:Y:S02]  /*67d0*/  LEA.HI.X.SX32 R151, R175, R135, 0x1, P6 ;  /* 0x00000087af977211 */ /* 0x000fe400030f0eff */
[----:B------:R-:W-:Y:S02]  /*67e0*/  IADD3 R140, P4, PT, R181, R134, RZ ;  /* 0x00000086b58c7210 */ /* 0x000fe40007f9e0ff */
[----:B------:R-:W1:Y:S01]  /*67f0*/  LDC R181, c[0x0][0x3c4] ;  /* 0x0000f100ffb57b82 */ /* 0x000e620000000800 */
[----:B0-----:R-:W-:-:S07]  /*6800*/  IMAD R175, R196, 0x4f, RZ ;  /* 0x0000004fc4af7824 */ /* 0x001fce00078e02ff */
[----:B------:R-:W0:Y:S01]  /*6810*/  LDC R196, c[0x0][0x3c4] ;  /* 0x0000f100ffc47b82 */ /* 0x000e220000000800 */
[----:B-1----:R-:W-:-:S05]  /*6820*/  IMAD R181, R181, 0x57, RZ ;  /* 0x00000057b5b57824 */ /* 0x002fca00078e02ff */
[----:B------:R-:W-:Y:S01]  /*6830*/  LEA.HI.X.SX32 R145, R181, R135, 0x1, P3 ;  /* 0x00000087b5917211 */ /* 0x000fe200018f0eff */
[----:B0-----:R-:W-:-:S05]  /*6840*/  IMAD R196, R196, 0xee, RZ ;  /* 0x000000eec4c47824 */ /* 0x001fca00078e02ff */
[----:B------:R-:W-:Y:S02]  /*6850*/  IADD3 R136, P3, PT, R196, R134, RZ ;  /* 0x00000086c4887210 */ /* 0x000fe40007f7e0ff */
[----:B------:R-:W0:Y:S01]  /*6860*/  LDC R196, c[0x0][0x3c4] ;  /* 0x0000f100ffc47b82 */ /* 0x000e220000000800 */
[----:B------:R1:W-:Y:S04]  /*6870*/  STL.64 [R1+0x3c8], R112 ;  /* 0x0003c87001007387 */ /* 0x0003e80000100a00 */
[----:B------:R2:W-:Y:S04]  /*6880*/  STL.64 [R1+0x388], R114 ;  /* 0x0003887201007387 */ /* 0x0005e80000100a00 */
[----:B------:R4:W-:Y:S04]  /*6890*/  STL.64 [R1+0x348], R116 ;  /* 0x0003487401007387 */ /* 0x0009e80000100a00 */
[----:B------:R0:W-:Y:S04]  /*68a0*/  STL.64 [R1+0x308], R118 ;  /* 0x0003087601007387 */ /* 0x0001e80000100a00 */
[----:B------:R0:W-:Y:S04]  /*68b0*/  STL.64 [R1+0x2c8], R120 ;  /* 0x0002c87801007387 */ /* 0x0001e80000100a00 */
[----:B------:R-:W-:Y:S04]  /*68c0*/  STL.64 [R1+0x5f8], R20 ;  /* 0x0005f81401007387 */ /* 0x000fe80000100a00 */
[----:B------:R-:W-:Y:S04]  /*68d0*/  STL.64 [R1+0x570], R40 ;  /* 0x0005702801007387 */ /* 0x000fe80000100a00 */
[----:B------:R-:W-:Y:S04]  /*68e0*/  STL.64 [R1+0x5e8], R38 ;  /* 0x0005e82601007387 */ /* 0x000fe80000100a00 */
[----:B------:R0:W-:Y:S04]  /*68f0*/  STL.64 [R1+0x630], R124 ;  /* 0x0006307c01007387 */ /* 0x0001e80000100a00 */
[----:B------:R-:W-:Y:S04]  /*6900*/  STL.64 [R1+0x4f0], R42 ;  /* 0x0004f02a01007387 */ /* 0x000fe80000100a00 */
[----:B------:R1:W-:Y:S04]  /*6910*/  STL.64 [R1+0x5b8], R126 ;  /* 0x0005b87e01007387 */ /* 0x0003e80000100a00 */
[----:B------:R1:W-:Y:S01]  /*6920*/  STL.64 [R1+0x580], R22 ;  /* 0x0005801601007387 */ /* 0x0003e20000100a00 */
[----:B0-----:R-:W-:-:S02]  /*6930*/  IMAD R169, R196, 0x5f, RZ ;  /* 0x0000005fc4a97824 */ /* 0x001fc400078e02ff */
[----:B------:R-:W0:Y:S01]  /*6940*/  LDC R196, c[0x0][0x3c4] ;  /* 0x0000f100ffc47b82 */ /* 0x000e220000000800 */
[----:B------:R0:W-:Y:S04]  /*6950*/  STL.64 [R1+0x540], R96 ;  /* 0x0005406001007387 */ /* 0x0001e80000100a00 */
[----:B------:R0:W-:Y:S04]  /*6960*/  STL.64 [R1+0x500], R24 ;  /* 0x0005001801007387 */ /* 0x0001e80000100a00 */
[----:B------:R-:W-:Y:S04]  /*6970*/  STL.64 [R1+0x4c0], R56 ;  /* 0x0004c03801007387 */ /* 0x000fe80000100a00 */
[----:B------:R0:W-:Y:S04]  /*6980*/  STL.64 [R1+0x480], R98 ;  /* 0x0004806201007387 */ /* 0x0001e80000100a00 */
        /* <DEDUP_REMOVED lines=21> */
[----:B0-----:R-:W-:-:S02]  /*6ae0*/  IMAD R252, R196, 0xfe, RZ ;  /* 0x000000fec4fc7824 */ /* 0x001fc400078e02ff */
[----:B------:R-:W0:Y:S01]  /*6af0*/  LDC R196, c[0x0][0x3c4] ;  /* 0x0000f100ffc47b82 */ /* 0x000e220000000800 */
        /* <DEDUP_REMOVED lines=16> */
[----:B------:R-:W-:-:S02]  /*6c00*/  IADD3 R142, P6, PT, R177, R134, RZ ;  /* 0x00000086b18e7210 */ /* 0x000fc40007fde0ff */
[----:B------:R-:W1:Y:S01]  /*6c10*/  LDC R177, c[0x0][0x3c4] ;  /* 0x0000f100ffb17b82 */ /* 0x000e620000000800 */
[----:B------:R-:W-:Y:S04]  /*6c20*/  STL.64 [R1+0x2f0], R248 ;  /* 0x0002f0f801007387 */ /* 0x000fe80000100a00 */
[----:B------:R-:W-:Y:S04]  /*6c30*/  STL.64 [R1+0x2b0], R240 ;  /* 0x0002b0f001007387 */ /* 0x000fe80000100a00 */
[----:B------:R-:W-:Y:S04]  /*6c40*/  STL.64 [R1+0x5e0], R236 ;  /* 0x0005e0ec01007387 */ /* 0x000fe80000100a00 */
[----:B------:R-:W-:Y:S04]  /*6c50*/  STL.64 [R1+0x5a0], R234 ;  /* 0x0005a0ea01007387 */ /* 0x000fe80000100a00 */
[----:B------:R-:W-:Y:S01]  /*6c60*/  STL.64 [R1+0x568], R232 ;  /* 0x000568e801007387 */ /* 0x000fe20000100a00 */
[----:B------:R-:W-:-:S03]  /*6c70*/  LEA.HI.X.SX32 R143, R169, R135, 0x1, P6 ;  /* 0x00000087a98f7211 */ /* 0x000fc600030f0eff */
[----:B------:R-:W-:Y:S01]  /*6c80*/  STL.64 [R1+0x528], R230 ;  /* 0x000528e601007387 */ /* 0x000fe20000100a00 */
[----:B------:R-:W-:Y:S02]  /*6c90*/  IADD3 R130, P6, PT, R252, R134, RZ ;  /* 0x00000086fc827210 */ /* 0x000fe40007fde0ff */
[----:B------:R-:W1:Y:S01]  /*6ca0*/  LDC R252, c[0x0][0x3c4] ;  /* 0x0000f100fffc7b82 */ /* 0x000e620000000800 */
        /* <DEDUP_REMOVED lines=21> */
[----:B------:R-:W-:-:S03]  /*6e00*/  IADD3 R146, P5, PT, R183, R134, RZ ;  /* 0x00000086b7927210 */ /* 0x000fc60007fbe0ff */
[----:B------:R-:W-:Y:S01]  /*6e10*/  STL.64 [R1+0x2e0], R166 ;  /* 0x0002e0a601007387 */ /* 0x000fe20000100a00 */
[----:B-1----:R-:W-:-:S03]  /*6e20*/  IMAD R177, R177, 0xde, RZ ;  /* 0x000000deb1b17824 */ /* 0x002fc600078e02ff */
[----:B------:R-:W-:Y:S04]  /*6e30*/  STL.64 [R1+0x2a0], R164 ;  /* 0x0002a0a401007387 */ /* 0x000fe80000100a00 */
[----:B------:R-:W-:Y:S04]  /*6e40*/  STL.64 [R1+0x608], R162 ;  /* 0x000608a201007387 */ /* 0x000fe80000100a00 */
[----:B------:R-:W-:Y:S01]  /*6e50*/  STL.64 [R1+0x5d0], R160 ;  /* 0x0005d0a001007387 */ /* 0x000fe20000100a00 */
[----:B------:R-:W-:-:S03]  /*6e60*/  LEA.HI.X.SX32 R147, R175, R135, 0x1, P5 ;  /* 0x00000087af937211 */ /* 0x000fc600028f0eff */
[----:B------:R-:W-:Y:S01]  /*6e70*/  STL.64 [R1+0x590], R158 ;  /* 0x0005909e01007387 */ /* 0x000fe20000100a00 */
[----:B-----5:R-:W-:-:S03]  /*6e80*/  IMAD R132, R132, 0x6f, RZ ;  /* 0x0000006f84847824 */ /* 0x020fc600078e02ff */
[----:B------:R-:W5:Y:S01]  /*6e90*/  LDL.64 R182, [R1+0x5c8] ;  /* 0x0005c80001b67983 */ /* 0x000f620000100a00 */
[----:B------:R-:W-:-:S03]  /*6ea0*/  IADD3 R138, P5, PT, R177, R134, RZ ;  /* 0x00000086b18a7210 */ /* 0x000fc60007fbe0ff */
[----:B------:R-:W-:Y:S01]  /*6eb0*/  STL.64 [R1+0x558], R156 ;  /* 0x0005589c01007387 */ /* 0x000fe20000100a00 */
[----:B------:R-:W-:-:S03]  /*6ec0*/  IMAD R252, R252, 0x77, RZ ;  /* 0x00000077fcfc7824 */ /* 0x000fc600078e02ff */
[----:B------:R-:W-:Y:S01]  /*6ed0*/  STL.64 [R1+0x518], R154 ;  /* 0x0005189a01007387 */ /* 0x000fe20000100a00 */
[----:B------:R-:W-:-:S03]  /*6ee0*/  PRMT R66, RZ, 0x7610, R66 ;  /* 0x00007610ff427816 */ /* 0x000fc60000000042 */
[----:B------:R-:W-:Y:S01]  /*6ef0*/  STL.64 [R1+0x4d8], R152 ;  /* 0x0004d89801007387 */ /* 0x000fe20000100a00 */
[----:B------:R-:W-:-:S03]  /*6f00*/  LEA.HI.X.SX32 R141, R129, R135, 0x1, P4 ;  /* 0x00000087818d7211 */ /* 0x000fc600020f0eff */
[----:B------:R-:W-:Y:S01]  /*6f10*/  STL.64 [R1+0x498], R150 ;  /* 0x0004989601007387 */ /* 0x000fe20000100a00 */
[----:B0-----:R-:W-:-:S03]  /*6f20*/  LEA R196, R196, -R196, 0x7 ;  /* 0x800000c4c4c47211 */ /* 0x001fc600078e38ff */
[----:B------:R-:W-:Y:S01]  /*6f30*/  STL.64 [R1+0x458], R148 ;  /* 0x0004589401007387 */ /* 0x000fe20000100a00 */
[----:B------:R-:W-:-:S03]  /*6f40*/  LEA.HI.X.SX32 R139, R132, R135, 0x1, P5 ;  /* 0x00000087848b7211 */ /* 0x000fc600028f0eff */
[----:B------:R-:W2:Y:S01]  /*6f50*/  LDL.64 R180, [R1+0x638] ;  /* 0x0006380001b47983 */ /* 0x000ea20000100a00 */
[----:B------:R-:W-:-:S03]  /*6f60*/  PRMT R60, RZ, 0x7610, R60 ;  /* 0x00007610ff3c7816 */ /* 0x000fc6000000003c */
[----:B------:R-:W2:Y:S01]  /*6f70*/  LDL.64 R176, [R1+0x600] ;  /* 0x0006000001b07983 */ /* 0x000ea20000100a00 */
[----:B------:R-:W-:-:S03]  /*6f80*/  LEA.HI.X.SX32 R137, R252, R135, 0x1, P3 ;  /* 0x00000087fc897211 */ /* 0x000fc600018f0eff */
[----:B------:R-:W2:Y:S04]  /*6f90*/  LDL.64 R174, [R1+0x588] ;  /* 0x0005880001ae7983 */ /* 0x000ea80000100a00 */
[----:B------:R-:W2:Y:S01]  /*6fa0*/  LDL.64 R172, [R1+0x548] ;  /* 0x0005480001ac7983 */ /* 0x000ea20000100a00 */
[----:B------:R-:W-:-:S03]  /*6fb0*/  PRMT R0, RZ, 0x7610, R0 ;  /* 0x00007610ff007816 */ /* 0x000fc60000000000 */
[----:B------:R-:W-:Y:S01]  /*6fc0*/  STL.64 [R1+0x418], R146 ;  /* 0x0004189201007387 */ /* 0x000fe20000100a00 */
[----:B------:R-:W-:-:S03]  /*6fd0*/  PRMT R2, RZ, 0x7610, R2 ;  /* 0x00007610ff027816 */ /* 0x000fc60000000002 */
[----:B------:R-:W2:Y:S01]  /*6fe0*/  LDL.64 R170, [R1+0x488] ;  /* 0x0004880001aa7983 */ /* 0x000ea20000100a00 */
[----:B------:R-:W-:-:S03]  /*6ff0*/  LEA.HI.X.SX32 R131, R196, R135, 0x1, P6 ;  /* 0x00000087c4837211 */ /* 0x000fc600030f0eff */
[----:B------:R-:W2:Y:S04]  /*7000*/  LDL.64 R168, [R1+0x448] ;  /* 0x0004480001a87983 */ /* 0x000ea80000100a00 */
[----:B------:R-:W-:Y:S04]  /*7010*/  STL.64 [R1+0x3d8], R144 ;  /* 0x0003d89001007387 */ /* 0x000fe80000100a00 */
[----:B------:R-:W-:Y:S04]  /*7020*/  STL.64 [R1+0x398], R142 ;  /* 0x0003988e01007387 */ /* 0x000fe80000100a00 */
[----:B------:R-:W-:Y:S04]  /*7030*/  STL.64 [R1+0x358], R140 ;  /* 0x0003588c01007387 */ /* 0x000fe80000100a00 */
[----:B------:R-:W-:Y:S04]  /*7040*/  STL.64 [R1+0x318], R138 ;  /* 0x0003188a01007387 */ /* 0x000fe80000100a00 */
[----:B------:R-:W2:Y:S04]  /*7050*/  @P2 LDG.E.U16 R66, desc[UR18][R4.64] ;  /* 0x0000001204422981 */ /* 0x000ea8000c1e1500 */
[----:B------:R-:W2:Y:S04]  /*7060*/  @P2 LDG.E.U16 R60, desc[UR18][R6.64] ;  /* 0x00000012063c2981 */ /* 0x000ea8000c1e1500 */
[----:B------:R-:W2:Y:S04]  /*7070*/  @P2 LDG.E.U16 R0, desc[UR18][R64.64] ;  /* 0x0000001240002981 */ /* 0x000ea8000c1e1500 */
[----:B------:R-:W2:Y:S04]  /*7080*/  LDL.LU.64 R4, [R1+0x830] ;  /* 0x0008300001047983 */ /* 0x000ea80000300a00 */
[----:B------:R0:W-:Y:S04]  /*7090*/  STL.64 [R1+0x2d8], R136 ;  /* 0x0002d88801007387 */ /* 0x0001e80000100a00 */
[----:B------:R-:W3:Y:S04]  /*70a0*/  LDL.LU.64 R6, [R1+0x828] ;  /* 0x0008280001067983 */ /* 0x000ee80000300a00 */
[----:B------:R-:W-:Y:S04]  /*70b0*/  STL.64 [R1+0x298], R130 ;  /* 0x0002988201007387 */ /* 0x000fe80000100a00 */
[----:B------:R-:W4:Y:S04]  /*70c0*/  LDL.LU.64 R64, [R1+0x820] ;  /* 0x0008200001407983 */ /* 0x000f280000300a00 */
[----:B------:R-:W4:Y:S04]  /*70d0*/  @P2 LDG.E.U16 R2, desc[UR18][R8.64] ;  /* 0x0000001208022981 */ /* 0x000f28000c1e1500 */
[----:B------:R-:W5:Y:S01]  /*70e0*/  LDL.LU.64 R8, [R1+0x818] ;  /* 0x0008180001087983 */ /* 0x000f620000300a00 */
[----:B------:R-:W-:-:S06]  /*70f0*/  PRMT R3, RZ, 0x7610, R3 ;  /* 0x00007610ff037816 */ /* 0x000fcc0000000003 */
[----:B------:R-:W5:Y:S04]  /*7100*/  @P2 LDG.E.U16 R3, desc[UR18][R82.64] ;  /* 0x0000001252032981 */ /* 0x000f68000c1e1500 */
[----:B------:R-:W5:Y:S04]  /*7110*/  LDL.LU.64 R82, [R1+0x810] ;  /* 0x0008100001527983 */ /* 0x000f680000300a00 */
[----:B--2---:R-:W2:Y:S04]  /*7120*/  @P2 LDG.E.U16 R4, desc[UR18][R88.64] ;  /* 0x0000001258042981 */ /* 0x004ea8000c1e1500 */
[----:B------:R-:W2:Y:S04]  /*7130*/  @P2 LDG.E.U16 R5, desc[UR18][R76.64] ;  /* 0x000000124c052981 */ /* 0x000ea8000c1e1500 */
[----:B---3--:R-:W3:Y:S04]  /*7140*/  @P2 LDG.E.U16 R6, desc[UR18][R70.64] ;  /* 0x0000001246062981 */ /* 0x008ee8000c1e1500 */
[----:B------:R-:W2:Y:S04]  /*7150*/  LDL.LU.64 R88, [R1+0x808] ;  /* 0x0008080001587983 */ /* 0x000ea80000300a00 */
[----:B------:R-:W3:Y:S04]  /*7160*/  LDL.LU.64 R76, [R1+0x800] ;  /* 0x00080000014c7983 */ /* 0x000ee80000300a00 */
[----:B------:R-:W3:Y:S04]  /*7170*/  LDL.LU.64 R70, [R1+0x7f8] ;  /* 0x0007f80001467983 */ /* 0x000ee80000300a00 */
[----:B------:R-:W3:Y:S04]  /*7180*/  @P2 LDG.E.U16 R7, desc[UR18][R58.64] ;  /* 0x000000123a072981 */ /* 0x000ee8000c1e1500 */
[----:B----4-:R-:W4:Y:S04]  /*7190*/  @P2 LDG.E.U16 R64, desc[UR18][R96.64] ;  /* 0x0000001260402981 */ /* 0x010f28000c1e1500 */
[----:B-----5:R-:W5:Y:S04]  /*71a0*/  @P2 LDG.E.U16 R8, desc[UR18][R10.64] ;  /* 0x000000120a082981 */ /* 0x020f68000c1e1500 */
[----:B------:R-:W4:Y:S04]  /*71b0*/  LDL.LU.64 R58, [R1+0x7f0] ;  /* 0x0007f000013a7983 */ /* 0x000f280000300a00 */
[----:B------:R-:W5:Y:S04]  /*71c0*/  @P2 LDG.E.U16 R9, desc[UR18][R12.64] ;  /* 0x000000120c092981 */ /* 0x000f68000c1e1500 */
[----:B------:R-:W5:Y:S04]  /*71d0*/  LDL.LU.64 R10, [R1+0x7e8] ;  /* 0x0007e800010a7983 */ /* 0x000f680000300a00 */
[----:B------:R-:W5:Y:S04]  /*71e0*/  @P2 LDG.E.U16 R82, desc[UR18][R20.64] ;  /* 0x0000001214522981 */ /* 0x000f68000c1e1500 */
[----:B------:R-:W5:Y:S01]  /*71f0*/  LDL.LU.64 R12, [R1+0x7e0] ;  /* 0x0007e000010c7983 */ /* 0x000f620000300a00 */
[----:B------:R-:W-:-:S02]  /*7200*/  PRMT R78, RZ, 0x7610, R78 ;  /* 0x00007610ff4e7816 */ /* 0x000fc4000000004e */
[----:B------:R-:W-:Y:S01]  /*7210*/  PRMT R79, RZ, 0x7610, R79 ;  /* 0x00007610ff4f7816 */ /* 0x000fe2000000004f */
[----:B------:R-:W5:Y:S01]  /*7220*/  @P2 LDG.E.U16 R83, desc[UR18][R176.64] ;  /* 0x00000012b0532981 */ /* 0x000f62000c1e1500 */
[----:B------:R-:W-:Y:S02]  /*7230*/  PRMT R67, RZ, 0x7610, R67 ;  /* 0x00007610ff437816 */ /* 0x000fe40000000043 */
[----:B------:R-:W-:Y:S01]  /*7240*/  PRMT R61, RZ, 0x7610, R61 ;  /* 0x00007610ff3d7816 */ /* 0x000fe2000000003d */
[----:B------:R-:W5:Y:S04]  /*7250*/  @P2 LDG.E.U16 R78, desc[UR18][R182.64] ;  /* 0x00000012b64e2981 */ /* 0x000f68000c1e1500 */
[----:B------:R-:W5:Y:S04]  /*7260*/  @P2 LDG.E.U16 R65, desc[UR18][R172.64] ;  /* 0x00000012ac412981 */ /* 0x000f68000c1e1500 */
[----:B------:R-:W5:Y:S04]  /*7270*/  @P2 LDG.E.U16 R79, desc[UR18][R236.64] ;  /* 0x00000012ec4f2981 */ /* 0x000f68000c1e1500 */
[----:B------:R-:W5:Y:S04]  /*7280*/  @P2 LDG.E.U16 R67, desc[UR18][R232.64] ;  /* 0x00000012e8432981 */ /* 0x000f68000c1e1500 */
[----:B------:R-:W5:Y:S04]  /*7290*/  @P2 LDG.E.U16 R61, desc[UR18][R230.64] ;  /* 0x00000012e63d2981 */ /* 0x000f68000c1e1500 */
[----:B--2---:R-:W2:Y:S04]  /*72a0*/  @P2 LDG.E.U16 R88, desc[UR18][R124.64] ;  /* 0x000000127c582981 */ /* 0x004ea8000c1e1500 */
[----:B---3--:R-:W3:Y:S04]  /*72b0*/  @P2 LDG.E.U16 R77, desc[UR18][R14.64] ;  /* 0x000000120e4d2981 */ /* 0x008ee8000c1e1500 */
[----:B------:R-:W2:Y:S04]  /*72c0*/  @P2 LDG.E.U16 R76, desc[UR18][R126.64] ;  /* 0x000000127e4c2981 */ /* 0x000ea8000c1e1500 */
[----:B------:R-:W2:Y:S04]  /*72d0*/  @P2 LDG.E.U16 R70, desc[UR18][R22.64] ;  /* 0x0000001216462981 */ /* 0x000ea8000c1e1500 */
[----:B------:R-:W2:Y:S04]  /*72e0*/  LDL.LU.64 R14, [R1+0x7d8] ;  /* 0x0007d800010e7983 */ /* 0x000ea80000300a00 */
[----:B------:R-:W3:Y:S04]  /*72f0*/  @P2 LDG.E.U16 R89, desc[UR18][R180.64] ;  /* 0x00000012b4592981 */ /* 0x000ee8000c1e1500 */
[----:B----4-:R-:W4:Y:S04]  /*7300*/  @P2 LDG.E.U16 R59, desc[UR18][R16.64] ;  /* 0x00000012103b2981 */ /* 0x010f28000c1e1500 */
[----:B------:R-:W3:Y:S04]  /*7310*/  @P2 LDG.E.U16 R58, desc[UR18][R24.64] ;  /* 0x00000012183a2981 */ /* 0x000ee8000c1e1500 */
[----:B------:R-:W3:Y:S04]  /*7320*/  @P2 LDG.E.U16 R71, desc[UR18][R174.64] ;  /* 0x00000012ae472981 */ /* 0x000ee8000c1e1500 */
[----:B------:R-:W3:Y:S04]  /*7330*/  LDL.LU.64 R16, [R1+0x7d0] ;  /* 0x0007d00001107983 */ /* 0x000ee80000300a00 */
[----:B-----5:R-:W5:Y:S04]  /*7340*/  @P2 LDG.E.U16 R12, desc[UR18][R18.64] ;  /* 0x00000012120c2981 */ /* 0x020f68000c1e1500 */
[----:B------:R-:W4:Y:S04]  /*7350*/  @P2 LDG.E.U16 R13, desc[UR18][R112.64] ;  /* 0x00000012700d2981 */ /* 0x000f28000c1e1500 */
[----:B------:R-:W4:Y:S04]  /*7360*/  @P2 LDG.E.U16 R10, desc[UR18][R170.64] ;  /* 0x00000012aa0a2981 */ /* 0x000f28000c1e1500 */
[----:B------:R-:W4:Y:S04]  /*7370*/  LDL.LU.64 R18, [R1+0x7c8] ;  /* 0x0007c80001127983 */ /* 0x000f280000300a00 */
[----:B------:R-:W5:Y:S04]  /*7380*/  LDL.LU.64 R112, [R1+0x7c0] ;  /* 0x0007c00001707983 */ /* 0x000f680000300a00 */
[----:B------:R-:W5:Y:S04]  /*7390*/  @P2 LDG.E.U16 R11, desc[UR18][R168.64] ;  /* 0x00000012a80b2981 */ /* 0x000f68000c1e1500 */
[----:B--2---:R-:W2:Y:S04]  /*73a0*/  @P2 LDG.E.U16 R14, desc[UR18][R114.64] ;  /* 0x00000012720e2981 */ /* 0x004ea8000c1e1500 */
[----:B------:R-:W2:Y:S04]  /*73b0*/  @P2 LDG.E.U16 R15, desc[UR18][R116.64] ;  /* 0x00000012740f2981 */ /* 0x000ea8000c1e1500 */
[----:B------:R-:W2:Y:S04]  /*73c0*/  LDL.LU.64 R114, [R1+0x7b8] ;  /* 0x0007b80001727983 */ /* 0x000ea80000300a00 */
[----:B------:R-:W2:Y:S04]  /*73d0*/  LDL.LU.64 R116, [R1+0x7b0] ;  /* 0x0007b00001747983 */ /* 0x000ea80000300a00 */
[----:B---3--:R-:W3:Y:S04]  /*73e0*/  @P2 LDG.E.U16 R16, desc[UR18][R118.64] ;  /* 0x0000001276102981 */ /* 0x008ee8000c1e1500 */
[----:B------:R-:W3:Y:S04]  /*73f0*/  @P2 LDG.E.U16 R17, desc[UR18][R120.64] ;  /* 0x0000001278112981 */ /* 0x000ee8000c1e1500 */
[----:B------:R-:W3:Y:S04]  /*7400*/  LDL.LU.64 R118, [R1+0x7a8] ;  /* 0x0007a80001767983 */ /* 0x000ee80000300a00 */
[----:B------:R-:W3:Y:S04]  /*7410*/  LDL.LU.64 R120, [R1+0x7a0] ;  /* 0x0007a00001787983 */ /* 0x000ee80000300a00 */
[----:B----4-:R-:W4:Y:S04]  /*7420*/  @P2 LDG.E.U16 R18, desc[UR18][R122.64] ;  /* 0x000000127a122981 */ /* 0x010f28000c1e1500 */
[----:B------:R-:W4:Y:S04]  /*7430*/  @P2 LDG.E.U16 R19, desc[UR18][R98.64] ;  /* 0x0000001262132981 */ /* 0x000f28000c1e1500 */
[----:B-----5:R-:W5:Y:S04]  /*7440*/  @P2 LDG.E.U16 R113, desc[UR18][R164.64] ;  /* 0x00000012a4712981 */ /* 0x020f68000c1e1500 */
[----:B------:R-:W4:Y:S04]  /*7450*/  LDL.LU.64 R122, [R1+0x798] ;  /* 0x00079800017a7983 */ /* 0x000f280000300a00 */
[----:B------:R-:W5:Y:S04]  /*7460*/  LDL.LU.64 R124, [R1+0x790] ;  /* 0x00079000017c7983 */ /* 0x000f680000300a00 */
[----:B------:R-:W5:Y:S04]  /*7470*/  LDL.LU.64 R20, [R1+0x788] ;  /* 0x0007880001147983 */ /* 0x000f680000300a00 */
[----:B------:R-:W5:Y:S04]  /*7480*/  LDL.LU.64 R126, [R1+0x780] ;  /* 0x00078000017e7983 */ /* 0x000f680000300a00 */
[----:B------:R-:W5:Y:S04]  /*7490*/  LDL.LU.64 R22, [R1+0x778] ;  /* 0x0007780001167983 */ /* 0x000f680000300a00 */
[----:B------:R-:W5:Y:S04]  /*74a0*/  LDL.LU.64 R96, [R1+0x770] ;  /* 0x0007700001607983 */ /* 0x000f680000300a00 */
[----:B------:R-:W5:Y:S04]  /*74b0*/  LDL.LU.64 R24, [R1+0x768] ;  /* 0x0007680001187983 */ /* 0x000f680000300a00 */
[----:B------:R-:W5:Y:S04]  /*74c0*/  LDL.LU.64 R98, [R1+0x760] ;  /* 0x0007600001627983 */ /* 0x000f680000300a00 */
[----:B------:R-:W5:Y:S04]  /*74d0*/  @P2 LDG.E.U16 R112, desc[UR18][R130.64] ;  /* 0x0000001282702981 */ /* 0x000f68000c1e1500 */
[----:B--2---:R-:W2:Y:S04]  /*74e0*/  @P2 LDG.E.U16 R115, desc[UR18][R138.64] ;  /* 0x000000128a732981 */ /* 0x004ea8000c1e1500 */
[----:B------:R-:W2:Y:S04]  /*74f0*/  @P2 LDG.E.U16 R117, desc[UR18][R142.64] ;  /* 0x000000128e752981 */ /* 0x000ea8000c1e1500 */
[----:B------:R-:W2:Y:S04]  /*7500*/  @P2 LDG.E.U16 R116, desc[UR18][R140.64] ;  /* 0x000000128c742981 */ /* 0x000ea8000c1e1500 */
[----:B------:R0:W2:Y:S04]  /*7510*/  @P2 LDG.E.U16 R114, desc[UR18][R136.64] ;  /* 0x0000001288722981 */ /* 0x0000a8000c1e1500 */
[----:B---3--:R-:W3:Y:S01]  /*7520*/  @P2 LDG.E.U16 R119, desc[UR18][R146.64] ;  /* 0x0000001292772981 */ /* 0x008ee2000c1e1500 */
[----:B------:R-:W-:-:S04]  /*7530*/  @!UP0 UIADD3 UR4, UPT, UPT, -UR6, 0x100000, URZ ;  /* 0x0010000006048890 */ /* 0x000fc8000fffe1ff */
[----:B------:R-:W-:Y:S02]  /*7540*/  @!UP0 USHF.L.U32 UR5, UR4, 0xb, URZ ;  /* 0x0000000b04058899 */ /* 0x000fe400080006ff */
[----:B------:R-:W-:Y:S01]  /*7550*/  @!UP0 USHF.L.U32 UR4, UR4, 0x1, URZ ;  /* 0x0000000104048899 */ /* 0x000fe200080006ff */
[----:B------:R-:W-:Y:S01]  /*7560*/  VOTEU.ALL UP1, P1 ;  /* 0x0000000000ff7886 */ /* 0x000fe20000820000 */
[----:B0-----:R-:W0:Y:S01]  /*7570*/  LDC.64 R136, c[0x0][0x390] ;  /* 0x0000e400ff887b82 */ /* 0x001e220000000a00 */
[----:B------:R-:W2:Y:S04]  /*7580*/  @P2 LDG.E.U16 R121, desc[UR18][R150.64] ;  /* 0x0000001296792981 */ /* 0x000ea8000c1e1500 */
[----:B------:R-:W2:Y:S04]  /*7590*/  @P2 LDG.E.U16 R120, desc[UR18][R148.64] ;  /* 0x0000001294782981 */ /* 0x000ea8000c1e1500 */
[----:B------:R-:W2:Y:S01]  /*75a0*/  @P2 LDG.E.U16 R118, desc[UR18][R144.64] ;  /* 0x0000001290762981 */ /* 0x000ea2000c1e1500 */
[----:B------:R1:W0:Y:S03]  /*75b0*/  @!UP1 SYNCS.EXCH.64 URZ, [UR7+0x20008], UR4 ;  /* 0x0200080407ff95b2 */ /* 0x0002260008000100 */
[----:B----4-:R-:W4:Y:S04]  /*75c0*/  @P2 LDG.E.U16 R123, desc[UR18][R154.64] ;  /* 0x000000129a7b2981 */ /* 0x010f28000c1e1500 */
[----:B-----5:R-:W5:Y:S01]  /*75d0*/  @P2 LDG.E.U16 R125, desc[UR18][R158.64] ;  /* 0x000000129e7d2981 */ /* 0x020f62000c1e1500 */
[----:B-1----:R-:W1:Y:S03]  /*75e0*/  LDCU UR4, c[0x0][0x3d0] ;  /* 0x00007a00ff0477ac */ /* 0x002e660008000800 */
[----:B------:R-:W2:Y:S01]  /*75f0*/  @P2 LDG.E.U16 R20, desc[UR18][R26.64] ;  /* 0x000000121a142981 */ /* 0x000ea2000c1e1500 */
[----:B------:R-:W0:Y:S03]  /*7600*/  LDCU UR5, c[0x0][0x3d4] ;  /* 0x00007a80ff0577ac */ /* 0x000e260008000800 */
[----:B------:R-:W2:Y:S04]  /*7610*/  @P2 LDG.E.U16 R21, desc[UR18][R100.64] ;  /* 0x0000001264152981 */ /* 0x000ea8000c1e1500 */
[----:B------:R-:W2:Y:S04]  /*7620*/  @P2 LDG.E.U16 R22, desc[UR18][R86.64] ;  /* 0x0000001256162981 */ /* 0x000ea8000c1e1500 */
[----:B------:R0:W2:Y:S04]  /*7630*/  LDL.LU.64 R26, [R1+0x758] ;  /* 0x00075800011a7983 */ /* 0x0000a80000300a00 */
[----:B------:R0:W3:Y:S04]  /*7640*/  LDL.LU.64 R100, [R1+0x750] ;  /* 0x0007500001647983 */ /* 0x0000e80000300a00 */
[----:B------:R0:W3:Y:S04]  /*7650*/  LDL.LU.64 R86, [R1+0x748] ;  /* 0x0007480001567983 */ /* 0x0000e80000300a00 */
[----:B------:R-:W4:Y:S04]  /*7660*/  @P2 LDG.E.U16 R23, desc[UR18][R80.64] ;  /* 0x0000001250172981 */ /* 0x000f28000c1e1500 */
[----:B------:R-:W4:Y:S04]  /*7670*/  @P2 LDG.E.U16 R24, desc[UR18][R74.64] ;  /* 0x000000124a182981 */ /* 0x000f28000c1e1500 */
[----:B------:R-:W4:Y:S04]  /*7680*/  @P2 LDG.E.U16 R25, desc[UR18][R68.64] ;  /* 0x0000001244192981 */ /* 0x000f28000c1e1500 */
[----:B------:R0:W4:Y:S04]  /*7690*/  LDL.LU.64 R80, [R1+0x740] ;  /* 0x0007400001507983 */ /* 0x0001280000300a00 */
[----:B------:R0:W5:Y:S04]  /*76a0*/  LDL.LU.64 R74, [R1+0x738] ;  /* 0x00073800014a7983 */ /* 0x0001680000300a00 */
[----:B------:R0:W5:Y:S04]  /*76b0*/  LDL.LU.64 R68, [R1+0x730] ;  /* 0x0007300001447983 */ /* 0x0001680000300a00 */
[----:B------:R-:W5:Y:S04]  /*76c0*/  @P2 LDG.E.U16 R99, desc[UR18][R184.64] ;  /* 0x00000012b8632981 */ /* 0x000f68000c1e1500 */
[----:B------:R-:W5:Y:S04]  /*76d0*/  @P2 LDG.E.U16 R98, desc[UR18][R178.64] ;  /* 0x00000012b2622981 */ /* 0x000f68000c1e1500 */
[----:B------:R-:W5:Y:S04]  /*76e0*/  @P2 LDG.E.U16 R97, desc[UR18][R166.64] ;  /* 0x00000012a6612981 */ /* 0x000f68000c1e1500 */
[----:B------:R-:W5:Y:S04]  /*76f0*/  @P2 LDG.E.U16 R127, desc[UR18][R162.64] ;  /* 0x00000012a27f2981 */ /* 0x000f68000c1e1500 */
[----:B------:R-:W5:Y:S04]  /*7700*/  @P2 LDG.E.U16 R126, desc[UR18][R160.64] ;  /* 0x00000012a07e2981 */ /* 0x000f68000c1e1500 */
[----:B------:R-:W5:Y:S04]  /*7710*/  @P2 LDG.E.U16 R124, desc[UR18][R156.64] ;  /* 0x000000129c7c2981 */ /* 0x000f68000c1e1500 */
[----:B------:R-:W5:Y:S04]  /*7720*/  @P2 LDG.E.U16 R122, desc[UR18][R152.64] ;  /* 0x00000012987a2981 */ /* 0x000f68000c1e1500 */
[----:B--2---:R-:W2:Y:S04]  /*7730*/  @P2 LDG.E.U16 R26, desc[UR18][R62.64] ;  /* 0x000000123e1a2981 */ /* 0x004ea8000c1e1500 */
[----:B------:R-:W2:Y:S04]  /*7740*/  @P2 LDG.E.U16 R27, desc[UR18][R56.64] ;  /* 0x00000012381b2981 */ /* 0x000ea8000c1e1500 */
[----:B---3--:R-:W3:Y:S04]  /*7750*/  @P2 LDG.E.U16 R87, desc[UR18][R28.64] ;  /* 0x000000121c572981 */ /* 0x008ee8000c1e1500 */
[----:B------:R0:W2:Y:S04]  /*7760*/  LDL.LU.64 R62, [R1+0x728] ;  /* 0x00072800013e7983 */ /* 0x0000a80000300a00 */
[----:B------:R0:W3:Y:S04]  /*7770*/  LDL.LU.64 R56, [R1+0x720] ;  /* 0x0007200001387983 */ /* 0x0000e80000300a00 */
[----:B------:R0:W3:Y:S04]  /*7780*/  LDL.LU.64 R28, [R1+0x718] ;  /* 0x00071800011c7983 */ /* 0x0000e80000300a00 */
[----:B----4-:R-:W4:Y:S04]  /*7790*/  @P2 LDG.E.U16 R81, desc[UR18][R102.64] ;  /* 0x0000001266512981 */ /* 0x010f28000c1e1500 */
[----:B-----5:R-:W5:Y:S04]  /*77a0*/  @P2 LDG.E.U16 R75, desc[UR18][R30.64] ;  /* 0x000000121e4b2981 */ /* 0x020f68000c1e1500 */
[----:B------:R-:W4:Y:S04]  /*77b0*/  @P2 LDG.E.U16 R69, desc[UR18][R104.64] ;  /* 0x0000001268452981 */ /* 0x000f28000c1e1500 */
[----:B------:R0:W4:Y:S04]  /*77c0*/  LDL.LU.64 R102, [R1+0x710] ;  /* 0x0007100001667983 */ /* 0x0001280000300a00 */
[----:B------:R0:W4:Y:S04]  /*77d0*/  LDL.LU.64 R30, [R1+0x708] ;  /* 0x00070800011e7983 */ /* 0x0001280000300a00 */
[----:B------:R0:W5:Y:S04]  /*77e0*/  LDL.LU.64 R104, [R1+0x700] ;  /* 0x0007000001687983 */ /* 0x0001680000300a00 */
[----:B------:R-:W5:Y:S04]  /*77f0*/  @P2 LDG.E.U16 R86, desc[UR18][R72.64] ;  /* 0x0000001248562981 */ /* 0x000f68000c1e1500 */
        /* <DEDUP_REMOVED lines=8> */
[----:B------:R0:W2:Y:S04]  /*7880*/  LDL.LU.64 R32, [R1+0x6f8] ;  /* 0x0006f80001207983 */ /* 0x0000a80000300a00 */
[----:B------:R0:W3:Y:S04]  /*7890*/  LDL.LU.64 R106, [R1+0x6f0] ;  /* 0x0006f000016a7983 */ /* 0x0000e80000300a00 */
[----:B------:R0:W3:Y:S04]  /*78a0*/  LDL.LU.64 R34, [R1+0x6e8] ;  /* 0x0006e80001227983 */ /* 0x0000e80000300a00 */
[----:B------:R-:W3:Y:S04]  /*78b0*/  @P2 LDG.E.U16 R29, desc[UR18][R108.64] ;  /* 0x000000126c1d2981 */ /* 0x000ee8000c1e1500 */
[----:B----4-:R-:W4:Y:S04]  /*78c0*/  @P2 LDG.E.U16 R30, desc[UR18][R36.64] ;  /* 0x00000012241e2981 */ /* 0x010f28000c1e1500 */
[----:B------:R-:W4:Y:S04]  /*78d0*/  @P2 LDG.E.U16 R31, desc[UR18][R110.64] ;  /* 0x000000126e1f2981 */ /* 0x000f28000c1e1500 */
[----:B------:R0:W4:Y:S04]  /*78e0*/  LDL.LU.64 R108, [R1+0x6e0] ;  /* 0x0006e000016c7983 */ /* 0x0001280000300a00 */
[----:B------:R0:W4:Y:S04]  /*78f0*/  LDL.LU.64 R36, [R1+0x6d8] ;  /* 0x0006d80001247983 */ /* 0x0001280000300a00 */
[----:B------:R-:W4:Y:S04]  /*7900*/  LDL.LU.64 R110, [R1+0x6d0] ;  /* 0x0006d000016e7983 */ /* 0x000f280000300a00 */
[----:B------:R-:W4:Y:S04]  /*7910*/  @P2 LDG.E.U16 R62, desc[UR18][R44.64] ;  /* 0x000000122c3e2981 */ /* 0x000f28000c1e1500 */
[----:B------:R-:W4:Y:S04]  /*7920*/  @P2 LDG.E.U16 R56, desc[UR18][R42.64] ;  /* 0x000000122a382981 */ /* 0x000f28000c1e1500 */
[----:B-----5:R-:W5:Y:S04]  /*7930*/  @P2 LDG.E.U16 R105, desc[UR18][R198.64] ;  /* 0x00000012c6692981 */ /* 0x020f68000c1e1500 */
        /* <DEDUP_REMOVED lines=8> */
[----:B------:R0:W5:Y:S04]  /*79c0*/  LDL.LU.64 R50, [R1+0x6b8] ;  /* 0x0006b80001327983 */ /* 0x0001680000300a00 */
[----:B------:R-:W5:Y:S04]  /*79d0*/  @P2 LDG.E.U16 R35, desc[UR18][R48.64] ;  /* 0x0000001230232981 */ /* 0x000f68000c1e1500 */
[----:B----4-:R-:W4:Y:S04]  /*79e0*/  @P2 LDG.E.U16 R36, desc[UR18][R46.64] ;  /* 0x000000122e242981 */ /* 0x010f28000c1e1500 */
[----:B------:R-:W4:Y:S04]  /*79f0*/  @P2 LDG.E.U16 R37, desc[UR18][R90.64] ;  /* 0x000000125a252981 */ /* 0x000f28000c1e1500 */
[----:B------:R0:W4:Y:S04]  /*7a00*/  LDL.LU.64 R48, [R1+0x6b0] ;  /* 0x0006b00001307983 */ /* 0x0001280000300a00 */
[----:B------:R0:W4:Y:S04]  /*7a10*/  LDL.LU.64 R46, [R1+0x6a8] ;  /* 0x0006a800012e7983 */ /* 0x0001280000300a00 */
[----:B------:R-:W4:Y:S04]  /*7a20*/  LDL.LU.64 R72, [R1+0x6a0] ;  /* 0x0006a00001487983 */ /* 0x000f280000300a00 */
[----:B------:R0:W4:Y:S04]  /*7a30*/  LDL.LU.64 R38, [R1+0x698] ;  /* 0x0006980001267983 */ /* 0x0001280000300a00 */
[----:B------:R-:W4:Y:S04]  /*7a40*/  LDL.LU.64 R84, [R1+0x690] ;  /* 0x0006900001547983 */ /* 0x000f280000300a00 */
[----:B------:R0:W4:Y:S04]  /*7a50*/  LDL.LU.64 R40, [R1+0x688] ;  /* 0x0006880001287983 */ /* 0x0001280000300a00 */
[----:B------:R0:W4:Y:S04]  /*7a60*/  LDL.LU.64 R44, [R1+0x680] ;  /* 0x00068000012c7983 */ /* 0x0001280000300a00 */
[----:B------:R0:W4:Y:S04]  /*7a70*/  LDL.LU.64 R42, [R1+0x678] ;  /* 0x00067800012a7983 */ /* 0x0001280000300a00 */
[----:B------:R-:W4:Y:S04]  /*7a80*/  LDL.LU.64 R90, [R1+0x670] ;  /* 0x00067000015a7983 */ /* 0x000f280000300a00 */
[----:B------:R-:W4:Y:S04]  /*7a90*/  @P2 LDG.E.U16 R110, desc[UR18][R208.64] ;  /* 0x00000012d06e2981 */ /* 0x000f28000c1e1500 */
[----:B------:R-:W4:Y:S04]  /*7aa0*/  @P2 LDG.E.U16 R109, desc[UR18][R206.64] ;  /* 0x00000012ce6d2981 */ /* 0x000f28000c1e1500 */
[----:B------:R-:W4:Y:S04]  /*7ab0*/  @P2 LDG.E.U16 R108, desc[UR18][R204.64] ;  /* 0x00000012cc6c2981 */ /* 0x000f28000c1e1500 */
[----:B------:R-:W4:Y:S04]  /*7ac0*/  @P2 LDG.E.U16 R107, desc[UR18][R202.64] ;  /* 0x00000012ca6b2981 */ /* 0x000f28000c1e1500 */
[----:B------:R-:W4:Y:S04]  /*7ad0*/  @P2 LDG.E.U16 R106, desc[UR18][R200.64] ;  /* 0x00000012c86a2981 */ /* 0x000f28000c1e1500 */
[----:B--2---:R-:W2:Y:S04]  /*7ae0*/  @P2 LDG.E.U16 R55, desc[UR18][R228.64] ;  /* 0x00000012e4372981 */ /* 0x004ea8000c1e1500 */
[----:B---3--:R-:W3:Y:S04]  /*7af0*/  @P2 LDG.E.U16 R52, desc[UR18][R214.64] ;  /* 0x00000012d6342981 */ /* 0x008ee8000c1e1500 */
[----:B-----5:R-:W5:Y:S04]  /*7b00*/  @P2 LDG.E.U16 R50, desc[UR18][R218.64] ;  /* 0x00000012da322981 */ /* 0x020f68000c1e1500 */
[----:B------:R-:W2:Y:S04]  /*7b10*/  @P2 LDG.E.U16 R51, desc[UR18][R216.64] ;  /* 0x00000012d8332981 */ /* 0x000ea8000c1e1500 */
[----:B------:R-:W2:Y:S04]  /*7b20*/  @P2 LDG.E.U16 R53, desc[UR18][R212.64] ;  /* 0x00000012d4352981 */ /* 0x000ea8000c1e1500 */
[----:B------:R-:W2:Y:S04]  /*7b30*/  @P2 LDG.E.U16 R54, desc[UR18][R210.64] ;  /* 0x00000012d2362981 */ /* 0x000ea8000c1e1500 */
[----:B----4-:R-:W4:Y:S04]  /*7b40*/  @P2 LDG.E.U16 R48, desc[UR18][R222.64] ;  /* 0x00000012de302981 */ /* 0x010f28000c1e1500 */
[----:B------:R-:W2:Y:S04]  /*7b50*/  @P2 LDG.E.U16 R46, desc[UR18][R226.64] ;  /* 0x00000012e22e2981 */ /* 0x000ea8000c1e1500 */
[----:B------:R-:W2:Y:S04]  /*7b60*/  @P2 LDG.E.U16 R73, desc[UR18][R234.64] ;  /* 0x00000012ea492981 */ /* 0x000ea8000c1e1500 */
[----:B------:R-:W2:Y:S04]  /*7b70*/  @P2 LDG.E.U16 R38, desc[UR18][R92.64] ;  /* 0x000000125c262981 */ /* 0x000ea8000c1e1500 */
[----:B------:R-:W2:Y:S04]  /*7b80*/  @P2 LDG.E.U16 R39, desc[UR18][R94.64] ;  /* 0x000000125e272981 */ /* 0x000ea8000c1e1500 */
[----:B------:R-:W2:Y:S04]  /*7b90*/  @P2 LDG.E.U16 R40, desc[UR18][R242.64] ;  /* 0x00000012f2282981 */ /* 0x000ea8000c1e1500 */
[----:B------:R-:W2:Y:S04]  /*7ba0*/  LDL.LU.64 R92, [R1+0x668] ;  /* 0x00066800015c7983 */ /* 0x000ea80000300a00 */
[----:B------:R-:W2:Y:S04]  /*7bb0*/  LDL.LU.64 R94, [R1+0x660] ;  /* 0x00066000015e7983 */ /* 0x000ea80000300a00 */
[----:B------:R-:W2:Y:S04]  /*7bc0*/  LDL.LU.64 R242, [R1+0x658] ;  /* 0x0006580001f27983 */ /* 0x000ea80000300a00 */
[----:B------:R-:W2:Y:S04]  /*7bd0*/  @P2 LDG.E.U16 R41, desc[UR18][R244.64] ;  /* 0x00000012f4292981 */ /* 0x000ea8000c1e1500 */
[----:B------:R-:W2:Y:S04]  /*7be0*/  @P2 LDG.E.U16 R42, desc[UR18][R246.64] ;  /* 0x00000012f62a2981 */ /* 0x000ea8000c1e1500 */
[----:B------:R-:W2:Y:S04]  /*7bf0*/  @P2 LDG.E.U16 R43, desc[UR18][R250.64] ;  /* 0x00000012fa2b2981 */ /* 0x000ea8000c1e1500 */
[----:B------:R-:W2:Y:S04]  /*7c00*/  LDL.LU.64 R244, [R1+0x650] ;  /* 0x0006500001f47983 */ /* 0x000ea80000300a00 */
[----:B------:R-:W2:Y:S04]  /*7c10*/  LDL.LU.64 R246, [R1+0x648] ;  /* 0x0006480001f67983 */ /* 0x000ea80000300a00 */
[----:B------:R-:W3:Y:S04]  /*7c20*/  @P2 LDG.E.U16 R44, desc[UR18][R248.64] ;  /* 0x00000012f82c2981 */ /* 0x000ee8000c1e1500 */
[----:B------:R-:W3:Y:S04]  /*7c30*/  @P2 LDG.E.U16 R45, desc[UR18][R240.64] ;  /* 0x00000012f02d2981 */ /* 0x000ee8000c1e1500 */
[----:B------:R-:W3:Y:S04]  /*7c40*/  @P2 LDG.E.U16 R85, desc[UR18][R238.64] ;  /* 0x00000012ee552981 */ /* 0x000ee8000c1e1500 */
[----:B------:R-:W3:Y:S04]  /*7c50*/  @P2 LDG.E.U16 R47, desc[UR18][R224.64] ;  /* 0x00000012e02f2981 */ /* 0x000ee8000c1e1500 */
[----:B------:R-:W3:Y:S01]  /*7c60*/  @P2 LDG.E.U16 R49, desc[UR18][R220.64] ;  /* 0x00000012dc312981 */ /* 0x000ee2000c1e1500 */
[----:B------:R-:W0:Y:S03]  /*7c70*/  S2R R129, SR_TID.X ;  /* 0x0000000000817919 */ /* 0x000e260000002100 */
[----:B------:R1:W-:Y:S04]  /*7c80*/  STS.U16 [R133+UR7+0xa400], R3 ;  /* 0x00a4000385007988 */ /* 0x0003e80008000407 */
[----:B------:R1:W-:Y:S02]  /*7c90*/  STS.U16 [R133+UR7+0xa800], R4 ;  /* 0x00a8000485007988 */ /* 0x0003e40008000407 */
[----:B-1----:R-:W1:Y:S08]  /*7ca0*/  LDC R3, c[0x0][0x3d8] ;  /* 0x0000f600ff037b82 */ /* 0x002e700000000800 */
[----:B------:R-:W1:Y:S01]  /*7cb0*/  LDC R4, c[0x0][0x3d8] ;  /* 0x0000f600ff047b82 */ /* 0x000e620000000800 */
[----:B------:R0:W-:Y:S01]  /*7cc0*/  STS.U16 [R133+UR7+0xa000], R2 ;  /* 0x00a0000285007988 */ /* 0x0001e20008000407 */
[----:B------:R-:W-:Y:S01]  /*7cd0*/  UIMAD UR4, UR11, UR4, URZ ;  /* 0x000000040b0472a4 */ /* 0x000fe2000f8e02ff */
[----:B0-----:R-:W-:-:S03]  /*7ce0*/  LOP3.LUT R236, R129, 0x7f, RZ, 0xc0, !PT ;  /* 0x0000007f81ec7812 */ /* 0x001fc600078ec0ff */
[----:B------:R-:W-:Y:S02]  /*7cf0*/  USHF.L.U32 UR11, UR4, 0x1, URZ ;  /* 0x00000001040b7899 */ /* 0x000fe400080006ff */
[----:B------:R-:W-:Y:S01]  /*7d00*/  IMAD R2, R236, UR5, RZ ;  /* 0x00000005ec027c24 */ /* 0x000fe2000f8e02ff */
[----:B------:R0:W-:Y:S01]  /*7d10*/  STS.U16 [R133+UR7+0x9c00], R0 ;  /* 0x009c000085007988 */ /* 0x0001e20008000407 */
[----:B------:R-:W-:-:S03]  /*7d20*/  UIMAD.WIDE UR4, UR4, 0x2, URZ ;  /* 0x00000002040478a5 */ /* 0x000fc6000f8e02ff */
[C---:B0-----:R-:W-:Y:S01]  /*7d30*/  SHF.L.U32 R0, R2.reuse, 0x1, RZ ;  /* 0x0000000102007819 */ /* 0x041fe200000006ff */
[----:B------:R-:W-:-:S03]  /*7d40*/  IMAD.HI R2, R2, 0x2, RZ ;  /* 0x0000000202027827 */ /* 0x000fc600078e02ff */
[----:B------:R-:W-:Y:S01]  /*7d50*/  IADD3 R136, P3, P4, R0, UR11, R136 ;  /* 0x0000000b00887c10 */ /* 0x000fe2000fc7e088 */
[----:B------:R1:W-:Y:S03]  /*7d60*/  STS.U16 [R133+UR7+0xac00], R5 ;  /* 0x00ac000585007988 */ /* 0x0003e60008000407 */
[----:B------:R-:W-:Y:S01]  /*7d70*/  IADD3.X R137, PT, PT, R2, UR5, R137, P3, P4 ;  /* 0x0000000502897c10 */ /* 0x000fe20009fe8489 */
[----:B------:R0:W-:Y:S01]  /*7d80*/  STS.U16 [R133+UR7+0xb000], R6 ;  /* 0x00b0000685007988 */ /* 0x0001e20008000407 */
[----:B-1----:R-:W-:-:S03]  /*7d90*/  SHF.L.U32 R5, R4, 0x3, RZ ;  /* 0x0000000304057819 */ /* 0x002fc600000006ff */
[----:B------:R1:W-:Y:S01]  /*7da0*/  STS.U16 [R133+UR7+0xb400], R7 ;  /* 0x00b4000785007988 */ /* 0x0003e20008000407 */
[----:B0-----:R-:W-:-:S04]  /*7db0*/  LEA R6, P4, R3, R136, 0x4 ;  /* 0x0000008803067211 */ /* 0x001fc800078820ff */
[----:B-1----:R-:W-:-:S05]  /*7dc0*/  LEA.HI.X.SX32 R7, R5, R137, 0x1, P4 ;  /* 0x0000008905077211 */ /* 0x002fca00020f0eff */
[----:B------:R0:W-:Y:S01]  /*7dd0*/  STL.64 [R1+0x290], R6 ;  /* 0x0002900601007387 */ /* 0x0001e20000100a00 */
[----:B------:R-:W-:-:S04]  /*7de0*/  @!UP0 UIADD3 UR4, UPT, UPT, -UR6, 0x100000, URZ ;  /* 0x0010000006048890 */ /* 0x000fc8000fffe1ff */
[----:B------:R-:W-:Y:S02]  /*7df0*/  @!UP0 USHF.L.U32 UR5, UR4, 0xb, URZ ;  /* 0x0000000b04058899 */ /* 0x000fe400080006ff */
[----:B------:R-:W-:Y:S01]  /*7e00*/  @!UP0 USHF.L.U32 UR4, UR4, 0x1, URZ ;  /* 0x0000000104048899 */ /* 0x000fe200080006ff */
[----:B------:R-:W-:Y:S01]  /*7e10*/  ISETP.EQ.U32.AND P3, PT, RZ, UR62, P2 ;  /* 0x0000003eff007c0c */ /* 0x000fe20009762070 */
[----:B------:R0:W-:Y:S04]  /*7e20*/  STS.U16 [R133+UR7+0x8400], R90 ;  /* 0x0084005a85007988 */ /* 0x0001e80008000407 */
[----:B------:R0:W-:Y:S04]  /*7e30*/  STS.U16 [R133+UR7+0x8800], R84 ;  /* 0x0088005485007988 */ /* 0x0001e80008000407 */
[----:B------:R0:W-:Y:S04]  /*7e40*/  STS.U16 [R133+UR7+0x9000], R72 ;  /* 0x0090004885007988 */ /* 0x0001e80008000407 */
[----:B------:R0:W-:Y:S04]  /*7e50*/  STS.U16 [R133+UR7+0x8000], R96 ;  /* 0x0080006085007988 */ /* 0x0001e80008000407 */
[----:B------:R0:W-:Y:S04]  /*7e60*/  STS.U16 [R133+UR7+0x8c00], R78 ;  /* 0x008c004e85007988 */ /* 0x0001e80008000407 */
[----:B------:R0:W-:Y:S04]  /*7e70*/  STS.U16 [R133+UR7+0x9400], R66 ;  /* 0x0094004285007988 */ /* 0x0001e80008000407 */
[----:B------:R0:W-:Y:S04]  /*7e80*/  STS.U16 [R133+UR7+0x9800], R60 ;  /* 0x0098003c85007988 */ /* 0x0001e80008000407 */
[----:B------:R0:W-:Y:S04]  /*7e90*/  STS.U16 [R133+UR7+0xb800], R8 ;  /* 0x00b8000885007988 */ /* 0x0001e80008000407 */
[----:B------:R0:W-:Y:S01]  /*7ea0*/  STS.U16 [R133+UR7+0xbc00], R9 ;  /* 0x00bc000985007988 */ /* 0x0001e20008000407 */
[----:B------:R-:W-:Y:S01]  /*7eb0*/  VOTEU.ALL UP1, P1 ;  /* 0x0000000000ff7886 */ /* 0x000fe20000820000 */
[----:B------:R-:W-:-:S02]  /*7ec0*/  UIADD3 UR13, UPT, UPT, UR7, 0x10000, URZ ;  /* 0x00010000070d7890 */ /* 0x000fc4000fffe0ff */
[----:B------:R-:W-:Y:S01]  /*7ed0*/  UIADD3 UR11, UPT, UPT, UR8, 0x80, URZ ;  /* 0x00000080080b7890 */ /* 0x000fe2000fffe0ff */
[----:B------:R-:W-:Y:S02]  /*7ee0*/  PRMT R2, RZ, 0x7610, R2 ;  /* 0x00007610ff027816 */ /* 0x000fe40000000002 */
[----:B------:R-:W-:Y:S01]  /*7ef0*/  PRMT R0, RZ, 0x7610, R0 ;  /* 0x00007610ff007816 */ /* 0x000fe20000000000 */
[----:B--2---:R0:W-:Y:S04]  /*7f00*/  STS.U16 [R247+UR7+0x8080], R95 ;  /* 0x0080805ff7007988 */ /* 0x0041e80008000407 */
        /* <DEDUP_REMOVED lines=61> */
[----:B---3--:R0:W-:Y:S04]  /*82e0*/  STS.U16 [R244+UR7+0xba00], R44 ;  /* 0x00ba002cf4007988 */ /* 0x0081e80008000407 */
        /* <DEDUP_REMOVED lines=10> */
[----:B----4-:R0:W-:Y:S04]  /*8390*/  STS.U16 [R243+UR7+0xa680], R48 ;  /* 0x00a68030f3007988 */ /* 0x0101e80008000407 */
[----:B------:R0:W-:Y:S04]  /*83a0*/  STS.U16 [R243+UR7+0xaa80], R49 ;  /* 0x00aa8031f3007988 */ /* 0x0001e80008000407 */
[----:B-----5:R0:W-:Y:S04]  /*83b0*/  STS.U16 [R243+UR7+0xae80], R50 ;  /* 0x00ae8032f3007988 */ /* 0x0201e80008000407 */
        /* <DEDUP_REMOVED lines=36> */
[----:B------:R1:W-:Y:S06]  /*8600*/  MEMBAR.ALL.CTA ;  /* 0x0000000000007992 */ /* 0x0003ec0000008000 */
[----:B-1----:R-:W-:Y:S04]  /*8610*/  FENCE.VIEW.ASYNC.S ;  /* 0x00000000000073c6 */ /* 0x002fe80000000000 */
[----:B------:R-:W1:Y:S02]  /*8620*/  FENCE.VIEW.ASYNC.S ;  /* 0x00000000000073c6 */ /* 0x000e640000000000 */
[----:B-1----:R0:W1:Y:S02]  /*8630*/  @!UP1 SYNCS.EXCH.64 URZ, [UR7+0x10000], UR4 ;  /* 0x0100000407ff95b2 */ /* 0x0020640008000100 */
[----:B-1----:R-:W-:Y:S06]  /*8640*/  BAR.SYNC.DEFER_BLOCKING 0x0 ;  /* 0x0000000000007b1d */ /* 0x002fec0000010000 */
[----:B0-----:R-:W-:Y:S05]  /*8650*/  @!P3 BRA `(.L_x_6) ;  /* 0x0000000000dcb947 */ /* 0x001fea0003800000 */
[----:B------:R-:W-:Y:S02]  /*8660*/  USHF.R.U32.HI UR12, URZ, 0x4, UR7 ;  /* 0x00000004ff0c7899 */ /* 0x000fe40008011607 */
[----:B------:R-:W-:Y:S02]  /*8670*/  UIADD3 UR5, UPT, UPT, UR7, 0x8000, URZ ;  /* 0x0000800007057890 */ /* 0x000fe4000fffe0ff */
[----:B------:R-:W-:Y:S02]  /*8680*/  USGXT.U32 UR12, UR12, 0xe ;  /* 0x0000000e0c0c789a */ /* 0x000fe40008000000 */
[----:B------:R-:W-:Y:S02]  /*8690*/  USHF.R.U32.HI UR5, URZ, 0x4, UR5 ;  /* 0x00000004ff057899 */ /* 0x000fe40008011605 */
[----:B------:R-:W-:Y:S02]  /*86a0*/  UIADD3 UR30, UP1, UPT, UR12, 0x4000080, URZ ;  /* 0x040000800c1e7890 */ /* 0x000fe4000ff3e0ff */
[----:B------:R-:W-:Y:S01]  /*86b0*/  USGXT.U32 UR14, UR5, 0xe ;  /* 0x0000000e050e789a */ /* 0x000fe20008000000 */
[----:B------:R-:W-:Y:S01]  /*86c0*/  UMOV UR4, URZ ;  /* 0x000000ff00047c82 */ /* 0x000fe20008000000 */
[----:B------:R-:W-:Y:S01]  /*86d0*/  UMOV UR6, URZ ;  /* 0x000000ff00067c82 */ /* 0x000fe20008000000 */
[----:B------:R-:W-:-:S02]  /*86e0*/  UIADD3.X UR31, UPT, UPT, UR4, 0x40004040, URZ, UP1, !UPT ;  /* 0x40004040041f7890 */ /* 0x000fc40008ffe4ff */
[----:B------:R-:W-:Y:S01]  /*86f0*/  UIADD3 UR36, UP1, UPT, UR14, 0x2, URZ ;  /* 0x000000020e247890 */ /* 0x000fe2000ff3e0ff */
[----:B------:R-:W-:Y:S01]  /*8700*/  UMOV UR4, UR13 ;  /* 0x0000000d00047c82 */ /* 0x000fe20008000000 */
[----:B------:R-:W-:Y:S02]  /*8710*/  UMOV UR5, URZ ;  /* 0x000000ff00057c82 */ /* 0x000fe40008000000 */
[----:B------:R-:W-:Y:S01]  /*8720*/  UIADD3.X UR37, UPT, UPT, UR6, 0x40004040, URZ, UP1, !UPT ;  /* 0x4000404006257890 */ /* 0x000fe20008ffe4ff */
[----:B------:R-:W-:Y:S01]  /*8730*/  UMOV UR63, UR4 ;  /* 0x00000004003f7c82 */ /* 0x000fe20008000000 */
[----:B------:R-:W-:Y:S02]  /*8740*/  ULOP3.LUT UR4, UR12, 0x4000000, URZ, 0xfc, !UPT ;  /* 0x040000000c047892 */ /* 0x000fe4000f8efcff */
[----:B------:R-:W-:Y:S02]  /*8750*/  UIADD3.64 UR38, UPT, UPT, UR30, 0x80, URZ ;  /* 0x000000801e267897 */ /* 0x000fe4000fffe0ff */
[----:B------:R-:W-:-:S02]  /*8760*/  UIADD3.64 UR40, UPT, UPT, UR36, 0x2, URZ ;  /* 0x0000000224287897 */ /* 0x000fc4000fffe0ff */
[----:B------:R-:W-:Y:S02]  /*8770*/  UIADD3.64 UR42, UPT, UPT, UR30, 0x100, URZ ;  /* 0x000001001e2a7897 */ /* 0x000fe4000fffe0ff */
[----:B------:R-:W-:Y:S02]  /*8780*/  UIADD3.64 UR44, UPT, UPT, UR36, 0x4, URZ ;  /* 0x00000004242c7897 */ /* 0x000fe4000fffe0ff */
[----:B------:R-:W-:Y:S02]  /*8790*/  UIADD3.64 UR46, UPT, UPT, UR30, 0x180, URZ ;  /* 0x000001801e2e7897 */ /* 0x000fe4000fffe0ff */
[----:B------:R-:W-:Y:S02]  /*87a0*/  UIADD3.64 UR48, UPT, UPT, UR36, 0x3fe, URZ ;  /* 0x000003fe24307897 */ /* 0x000fe4000fffe0ff */
[----:B------:R-:W-:Y:S02]  /*87b0*/  UIADD3.64 UR50, UPT, UPT, UR30, 0x200, URZ ;  /* 0x000002001e327897 */ /* 0x000fe4000fffe0ff */
[----:B------:R-:W-:-:S02]  /*87c0*/  UIADD3.64 UR52, UPT, UPT, UR36, 0x400, URZ ;  /* 0x0000040024347897 */ /* 0x000fc4000fffe0ff */
[----:B------:R-:W-:Y:S02]  /*87d0*/  UIADD3.64 UR54, UPT, UPT, UR30, 0x280, URZ ;  /* 0x000002801e367897 */ /* 0x000fe4000fffe0ff */
[----:B------:R-:W-:Y:S01]  /*87e0*/  UIADD3.64 UR56, UPT, UPT, UR36, 0x402, URZ ;  /* 0x0000040224387897 */ /* 0x000fe2000fffe0ff */
[----:B------:R-:W-:Y:S01]  /*87f0*/  UMOV UR20, 0x0 ;  /* 0x0000000000147882 */ /* 0x000fe20000000000 */
[----:B------:R-:W-:Y:S01]  /*8800*/  UMOV UR21, 0x8208010 ;  /* 0x0820801000157882 */ /* 0x000fe20000000000 */
[----:B------:R-:W-:Y:S01]  /*8810*/  UIADD3.64 UR58, UPT, UPT, UR30, 0x300, URZ ;  /* 0x000003001e3a7897 */ /* 0x000fe2000fffe0ff */
[----:B------:R-:W-:Y:S01]  /*8820*/  UMOV UR5, 0x40004040 ;  /* 0x4000404000057882 */ /* 0x000fe20000000000 */
[----:B------:R-:W-:Y:S01]  /*8830*/  UIADD3.64 UR60, UPT, UPT, UR36, 0x404, URZ ;  /* 0x00000404243c7897 */ /* 0x000fe2000fffe0ff */
[----:B------:R-:W-:Y:S01]  /*8840*/  UMOV UR15, 0x40004040 ;  /* 0x40004040000f7882 */ /* 0x000fe20000000000 */
[----:B------:R-:W-:Y:S01]  /*8850*/  UMOV UR22, 0x0 ;  /* 0x0000000000167882 */ /* 0x000fe20000000000 */
[----:B------:R-:W-:Y:S01]  /*8860*/  UMOV UR23, 0x8208010 ;  /* 0x0820801000177882 */ /* 0x000fe20000000000 */
[----:B------:R-:W-:Y:S01]  /*8870*/  UMOV UR16, 0x0 ;  /* 0x0000000000107882 */ /* 0x000fe20000000000 */
[----:B------:R-:W-:Y:S01]  /*8880*/  UMOV UR17, 0x8208010 ;  /* 0x0820801000117882 */ /* 0x000fe20000000000 */
[----:B------:R0:W-:Y:S01]  /*8890*/  UTCHMMA gdesc[UR4], gdesc[UR14], tmem[UR11], tmem[UR20], idesc[UR21], !UPT ;  /* 0x00ff140e040075ea */ /* 0x0001e2000f80000b */
[----:B------:R-:W-:Y:S01]  /*88a0*/  UMOV UR24, 0x0 ;  /* 0x0000000000187882 */ /* 0x000fe20000000000 */
[----:B------:R-:W-:Y:S01]  /*88b0*/  UMOV UR25, 0x8208010 ;  /* 0x0820801000197882 */ /* 0x000fe20000000000 */
[----:B------:R0:W-:Y:S01]  /*88c0*/  UTCHMMA gdesc[UR30], gdesc[UR36], tmem[UR11], tmem[UR22], idesc[UR23], UPT ;  /* 0x00ff16241e0075ea */ /* 0x0001e2000b80000b */
        /* <DEDUP_REMOVED lines=12> */
[----:B------:R0:W-:Y:S01]  /*8990*/  UTCHMMA gdesc[UR54], gdesc[UR56], tmem[UR11], tmem[UR34], idesc[UR35], UPT ;  /* 0x00ff2238360075ea */ /* 0x0001e2000b80000b */
[----:B------:R0:W-:Y:S01]  /*89a0*/  UTCHMMA gdesc[UR58], gdesc[UR60], tmem[UR11], tmem[UR32], idesc[UR33], UPT ;  /* 0x00ff203c3a0075ea */ /* 0x0001e2000b80000b */
[----:B------:R0:W-:Y:S01]  /*89b0*/  UTCBAR [UR63], URZ ;  /* 0x000000ff3f0073e9 */ /* 0x0001e200080000ff */
[----:B------:R-:W-:Y:S01]  /*89c0*/  NOP ;  /* 0x0000000000007918 */ /* 0x000fe20000000000 */
.L_x_6:
[----:B------:R-:W-:Y:S05]  /*89d0*/  @!P2 BRA `(.L_x_7) ;  /* 0x000000000008a947 */ /* 0x000fea0003800000 */
[----:B------:R-:W1:Y:S02]  /*89e0*/  SYNCS.PHASECHK.TRANS64.TRYWAIT P4, [UR7+0x10000], RZ ;  /* 0x010000ffff0075a7 */ /* 0x000e640008081107 */
[----:B-1----:R-:W-:Y:S05]  /*89f0*/  @!P4 BRA `(.L_x_8) ;  /* 0x000001580044c947 */ /* 0x002fea0003800000 */
.L_x_7:
[----:B------:R-:W2:Y:S01]  /*8a00*/  LDL.64 R138, [R1+0x290] ;  /* 0x00029000018a7983 */ /* 0x000ea20000100a00 */
[----:B0-----:R-:W0:Y:S01]  /*8a10*/  LDCU UR4, c[0x0][0x3a8] ;  /* 0x00007500ff0477ac */ /* 0x001e220008000800 */
[----:B------:R-:W1:Y:S08]  /*8a20*/  LDC R198, c[0x0][0x3d8] ;  /* 0x0000f600ffc67b82 */ /* 0x000e700000000800 */
[----:B------:R-:W-:Y:S08]  /*8a30*/  BAR.SYNC.DEFER_BLOCKING 0x0 ;  /* 0x0000000000007b1d */ /* 0x000ff00000010000 */
[----:B------:R-:W3:Y:S01]  /*8a40*/  LDC R199, c[0x0][0x3d8] ;  /* 0x0000f600ffc77b82 */ /* 0x000ee20000000800 */
[----:B------:R-:W0:Y:S01]  /*8a50*/  LDTM.x128 R4, tmem[UR9+0x80] ;  /* 0x00008009000479ee */ /* 0x000e2200083c0000 */
[----:B------:R-:W-:Y:S04]  /*8a60*/  STL.64 [R1+0x6d0], R246 ;  /* 0x0006d0f601007387 */ /* 0x000fe80000100a00 */
[----:B------:R4:W-:Y:S02]  /*8a70*/  STL.64 [R1+0x6c8], R244 ;  /* 0x0006c8f401007387 */ /* 0x0009e40000100a00 */
[----:B------:R-:W1:Y:S02]  /*8a80*/  LDC R209, c[0x0][0x3d8] ;  /* 0x0000f600ffd17b82 */ /* 0x000e640000000800 */
[----:B------:R-:W-:Y:S04]  /*8a90*/  STL.64 [R1+0x650], R242 ;  /* 0x000650f201007387 */ /* 0x000fe80000100a00 */
[----:B------:R1:W-:Y:S02]  /*8aa0*/  STL.64 [R1+0x648], R134 ;  /* 0x0006488601007387 */ /* 0x0003e40000100a00 */
[----:B------:R-:W1:Y:S01]  /*8ab0*/  LDC R211, c[0x0][0x3d8] ;  /* 0x0000f600ffd37b82 */ /* 0x000e620000000800 */
[----:B------:R-:W1:Y:S01]  /*8ac0*/  @!P1 SYNCS.CCTL.IV [UR7+0x10000] ;  /* 0x01000000ff0099b1 */ /* 0x000e620008000007 */
[----:B------:R-:W-:Y:S01]  /*8ad0*/  NOP ;  /* 0x0000000000007918 */ /* 0x000fe20000000000 */
[----:B0-----:R-:W-:Y:S01]  /*8ae0*/  FMUL R3, R5, UR4 ;  /* 0x0000000405037c20 */ /* 0x001fe20008400000 */
[----:B------:R-:W-:Y:S01]  /*8af0*/  FMUL R132, R6, UR4 ;  /* 0x0000000406847c20 */ /* 0x000fe20008400000 */
[----:B------:R-:W-:Y:S01]  /*8b00*/  FMUL R140, R7, UR4 ;  /* 0x00000004078c7c20 */ /* 0x000fe20008400000 */
[----:B------:R0:W-:Y:S02]  /*8b10*/  STL.64 [R1+0x830], R54 ;  /* 0x0008303601007387 */ /* 0x0001e40000100a00 */
[----:B------:R-:W0:Y:S01]  /*8b20*/  LDC R206, c[0x0][0x3d8] ;  /* 0x0000f600ffce7b82 */ /* 0x000e220000000800 */
[----:B------:R-:W-:-:S02]  /*8b30*/  PRMT R196, RZ, 0x7610, R196 ;  /* 0x00007610ffc47816 */ /* 0x000fc400000000c4 */
[----:B------:R-:W-:Y:S02]  /*8b40*/  PRMT R193, RZ, 0x7610, R193 ;  /* 0x00007610ffc17816 */ /* 0x000fe400000000c1 */
[----:B------:R-:W-:-:S03]  /*8b50*/  PRMT R192, RZ, 0x7610, R192 ;  /* 0x00007610ffc07816 */ /* 0x000fc600000000c0 */
[----:B------:R-:W0:Y:S01]  /*8b60*/  LDC R213, c[0x0][0x3d8] ;  /* 0x0000f600ffd57b82 */ /* 0x000e220000000800 */
[----:B------:R-:W-:Y:S01]  /*8b70*/  PRMT R189, RZ, 0x7610, R189 ;  /* 0x00007610ffbd7816 */ /* 0x000fe200000000bd */
[----:B------:R-:W-:Y:S01]  /*8b80*/  FMUL R141, R127, UR4 ;  /* 0x000000047f8d7c20 */ /* 0x000fe20008400000 */
[----:B------:R-:W-:Y:S02]  /*8b90*/  PRMT R188, RZ, 0x7610, R188 ;  /* 0x00007610ffbc7816 */ /* 0x000fe400000000bc */
[----:B------:R-:W-:-:S03]  /*8ba0*/  PRMT R185, RZ, 0x7610, R185 ;  /* 0x00007610ffb97816 */ /* 0x000fc600000000b9 */
[----:B------:R-:W0:Y:S01]  /*8bb0*/  LDC R218, c[0x0][0x3d8] ;  /* 0x0000f600ffda7b82 */ /* 0x000e220000000800 */
[----:B------:R-:W-:Y:S02]  /*8bc0*/  PRMT R184, RZ, 0x7610, R184 ;  /* 0x00007610ffb87816 */ /* 0x000fe400000000b8 */
[----:B------:R-:W-:Y:S02]  /*8bd0*/  PRMT R181, RZ, 0x7610, R181 ;  /* 0x00007610ffb57816 */ /* 0x000fe400000000b5 */
[----:B------:R-:W-:-:S03]  /*8be0*/  PRMT R180, RZ, 0x7610, R180 ;  /* 0x00007610ffb47816 */ /* 0x000fc600000000b4 */
[----:B------:R-:W0:Y:S01]  /*8bf0*/  LDC R203, c[0x0][0x3d8] ;  /* 0x0000f600ffcb7b82 */ /* 0x000e220000000800 */
[----:B------:R-:W-:Y:S02]  /*8c00*/  PRMT R177, RZ, 0x7610, R177 ;  /* 0x00007610ffb17816 */ /* 0x000fe400000000b1 */
[----:B------:R-:W-:-:S05]  /*8c10*/  PRMT R176, RZ, 0x7610, R176 ;  /* 0x00007610ffb07816 */ /* 0x000fca00000000b0 */
        /* <DEDUP_REMOVED lines=10> */
[----:B-1----:R-:W-:-:S07]  /*8cc0*/  LEA R209, R209, R209, 0x3 ;  /* 0x000000d1d1d17211 */ /* 0x002fce00078e18ff */
[----:B------:R-:W1:Y:S08]  /*8cd0*/  LDC R208, c[0x0][0x3d8] ;  /* 0x0000f600ffd07b82 */ /* 0x000e700000000800 */
        /* <DEDUP_REMOVED lines=17> */
[----:B----4-:R-:W4:Y:S08]  /*8df0*/  LDC R245, c[0x0][0x3d8] ;  /* 0x0000f600fff57b82 */ /* 0x010f300000000800 */
[----:B------:R-:W0:Y:S08]  /*8e00*/  LDC R226, c[0x0][0x3d8] ;  /* 0x0000f600ffe27b82 */ /* 0x000e300000000800 */
[----:B------:R-:W0:Y:S08]  /*8e10*/  LDC R219, c[0x0][0x3d8] ;  /* 0x0000f600ffdb7b82 */ /* 0x000e300000000800 */
[----:B------:R-:W0:Y:S08]  /*8e20*/  LDC R225, c[0x0][0x3d8] ;  /* 0x0000f600ffe17b82 */ /* 0x000e300000000800 */
[----:B------:R-:W0:Y:S08]  /*8e30*/  LDC R231, c[0x0][0x3d8] ;  /* 0x0000f600ffe77b82 */ /* 0x000e300000000800 */
[----:B------:R-:W0:Y:S08]  /*8e40*/  LDC R232, c[0x0][0x3d8] ;  /* 0x0000f600ffe87b82 */ /* 0x000e300000000800 */
[----:B------:R-:W0:Y:S01]  /*8e50*/  LDC R234, c[0x0][0x3d8] ;  /* 0x0000f600ffea7b82 */ /* 0x000e220000000800 */
[----:B--2---:R2:W3:Y:S01]  /*8e60*/  @P2 LDG.E.U16 R0, desc[UR18][R138.64] ;  /* 0x000000128a002981 */ /* 0x0044e2000c1e1500 */
[----:B------:R-:W-:-:S06]  /*8e70*/  SHF.L.U32 R211, R211, 0x4, RZ ;  /* 0x00000004d3d37819 */ /* 0x000fcc00000006ff */
[----:B------:R-:W0:Y:S08]  /*8e80*/  LDC R236, c[0x0][0x3d8] ;  /* 0x0000f600ffec7b82 */ /* 0x000e300000000800 */
[----:B------:R-:W0:Y:S01]  /*8e90*/  LDC R248, c[0x0][0x3d8] ;  /* 0x0000f600fff87b82 */ /* 0x000e220000000800 */
[----:B--2---:R-:W-:Y:S01]  /*8ea0*/  FMUL R138, R4, UR4 ;  /* 0x00000004048a7c20 */ /* 0x004fe20008400000 */
[----:B------:R-:W-:-:S06]  /*8eb0*/  FMUL R139, R8, UR4 ;  /* 0x00000004088b7c20 */ /* 0x000fcc0008400000 */
[----:B------:R-:W2:Y:S01]  /*8ec0*/  LDC R235, c[0x0][0x3d8] ;  /* 0x0000f600ffeb7b82 */ /* 0x000ea20000000800 */
[----:B------:R-:W-:Y:S01]  /*8ed0*/  FMNMX3 R132, R138, R3, R132, !PT ;  /* 0x000000038a847276 */ /* 0x000fe20007800084 */
[----:B------:R-:W-:Y:S01]  /*8ee0*/  FMUL R138, R9, UR4 ;  /* 0x00000004098a7c20 */ /* 0x000fe20008400000 */
[----:B------:R-:W-:-:S05]  /*8ef0*/  FMUL R3, R10, UR4 ;  /* 0x000000040a037c20 */ /* 0x000fca0008400000 */
[----:B------:R-:W0:Y:S01]  /*8f00*/  LDC R241, c[0x0][0x3d8] ;  /* 0x0000f600fff17b82 */ /* 0x000e220000000800 */
        /* <DEDUP_REMOVED lines=18> */
[----:B------:R-:W-:Y:S01]  /*9030*/  FMUL R139, R20, UR4 ;  /* 0x00000004148b7c20 */ /* 0x000fe20008400000 */
[----:B------:R-:W-:Y:S01]  /*9040*/  PRMT R190, RZ, 0x7610, R190 ;  /* 0x00007610ffbe7816 */ /* 0x000fe200000000be */
[----:B------:R-:W2:Y:S01]  /*9050*/  @P2 LDG.E.U16 R2, desc[UR18][R136.64] ;  /* 0x0000001288022981 */ /* 0x000ea2000c1e1500 */
[----:B------:R-:W-:Y:S01]  /*9060*/  FMNMX3 R132, R132, R138, R3, !PT ;  /* 0x0000008a84847276 */ /* 0x000fe20007800003 */
[----:B------:R-:W-:Y:S01]  /*9070*/  FMUL R138, R21, UR4 ;  /* 0x00000004158a7c20 */ /* 0x000fe20008400000 */
[----:B------:R-:W-:Y:S01]  /*9080*/  FMUL R3, R22, UR4 ;  /* 0x0000000416037c20 */ /* 0x000fe20008400000 */
[----:B------:R-:W0:Y:S01]  /*9090*/  LDC R244, c[0x0][0x3d8] ;  /* 0x0000f600fff47b82 */ /* 0x000e220000000800 */
[----:B------:R-:W-:Y:S01]  /*90a0*/  FMNMX3 R132, R132, R140, R139, !PT ;  /* 0x0000008c84847276 */ /* 0x000fe2000780008b */
[----:B------:R-:W-:Y:S01]  /*90b0*/  FMUL R140, R23, UR4 ;  /* 0x00000004178c7c20 */ /* 0x000fe20008400000 */
[----:B------:R-:W-:-:S02]  /*90c0*/  FMUL R139, R24, UR4 ;  /* 0x00000004188b7c20 */ /* 0x000fc40008400000 */
[----:B------:R-:W-:Y:S01]  /*90d0*/  FMNMX3 R132, R132, R138, R3, !PT ;  /* 0x0000008a84847276 */ /* 0x000fe20007800003 */
[----:B------:R-:W-:Y:S01]  /*90e0*/  FMUL R138, R25, UR4 ;  /* 0x00000004198a7c20 */ /* 0x000fe20008400000 */
[----:B------:R-:W-:Y:S01]  /*90f0*/  FMUL R3, R26, UR4 ;  /* 0x000000041a037c20 */ /* 0x000fe20008400000 */
[----:B------:R-:W0:Y:S01]  /*9100*/  LDC R135, c[0x0][0x3d8] ;  /* 0x0000f600ff877b82 */ /* 0x000e220000000800 */
[----:B------:R-:W-:Y:S01]  /*9110*/  FMNMX3 R132, R132, R140, R139, !PT ;  /* 0x0000008c84847276 */ /* 0x000fe2000780008b */
[----:B------:R-:W-:Y:S01]  /*9120*/  FMUL R140, R27, UR4 ;  /* 0x000000041b8c7c20 */ /* 0x000fe20008400000 */
[----:B------:R-:W-:Y:S02]  /*9130*/  FMUL R139, R28, UR4 ;  /* 0x000000041c8b7c20 */ /* 0x000fe40008400000 */
        /* <DEDUP_REMOVED lines=9> */
[----:B------:R-:W-:Y:S02]  /*91d0*/  FMUL R3, R34, UR4 ;  /* 0x0000000422037c20 */ /* 0x000fe40008400000 */
[----:B------:R-:W-:Y:S01]  /*91e0*/  FMNMX3 R132, R132, R140, R139, !PT ;  /* 0x0000008c84847276 */ /* 0x000fe2000780008b */
[----:B------:R-:W-:Y:S01]  /*91f0*/  FMUL R140, R35, UR4 ;  /* 0x00000004238c7c20 */ /* 0x000fe20008400000 */
[----:B------:R-:W-:Y:S02]  /*9200*/  FMUL R139, R36, UR4 ;  /* 0x00000004248b7c20 */ /* 0x000fe40008400000 */
        /* <DEDUP_REMOVED lines=109> */
[----:B------:R-:W-:Y:S01]  /*98e0*/  STL.64 [R1+0x808], R56 ;  /* 0x0008083801007387 */ /* 0x000fe20000100a00 */
[----:B------:R-:W-:Y:S01]  /*98f0*/  FMUL R138, R109, UR4 ;  /* 0x000000046d8a7c20 */ /* 0x000fe20008400000 */
[----:B------:R-:W-:Y:S01]  /*9900*/  FMUL R3, R110, UR4 ;  /* 0x000000046e037c20 */ /* 0x000fe20008400000 */
[----:B------:R-:W-:Y:S01]  /*9910*/  FMNMX3 R132, R132, R140, R139, !PT ;  /* 0x0000008c84847276 */ /* 0x000fe2000780008b */
[----:B------:R-:W-:Y:S01]  /*9920*/  STL.64 [R1+0x7e8], R58 ;  /* 0x0007e83a01007387 */ /* 0x000fe20000100a00 */
[----:B------:R-:W-:Y:S01]  /*9930*/  FMUL R140, R111, UR4 ;  /* 0x000000046f8c7c20 */ /* 0x000fe20008400000 */
[----:B------:R-:W-:-:S02]  /*9940*/  FMUL R139, R112, UR4 ;  /* 0x00000004708b7c20 */ /* 0x000fc40008400000 */
[----:B------:R-:W-:Y:S01]  /*9950*/  STL.64 [R1+0x7b8], R60 ;  /* 0x0007b83c01007387 */ /* 0x000fe20000100a00 */
[----:B------:R-:W-:-:S03]  /*9960*/  FMNMX3 R132, R132, R138, R3, !PT ;  /* 0x0000008a84847276 */ /* 0x000fc60007800003 */
[----:B------:R-:W-:Y:S01]  /*9970*/  STL.64 [R1+0x790], R62 ;  /* 0x0007903e01007387 */ /* 0x000fe20000100a00 */
[----:B0-----:R-:W-:Y:S02]  /*9980*/  IMAD R55, R206, 0x26, RZ ;  /* 0x00000026ce377824 */ /* 0x001fe400078e02ff */
[----:B------:R-:W-:Y:S01]  /*9990*/  IMAD R213, R213, 0x13, RZ ;  /* 0x00000013d5d57824 */ /* 0x000fe200078e02ff */
[----:B------:R0:W-:Y:S01]  /*99a0*/  STL.64 [R1+0x768], R64 ;  /* 0x0007684001007387 */ /* 0x0001e20000100a00 */
[----:B------:R-:W-:-:S03]  /*99b0*/  FMUL R138, R113, UR4 ;  /* 0x00000004718a7c20 */ /* 0x000fc60008400000 */
[----:B---3--:R3:W-:Y:S01]  /*99c0*/  STS.U16 [R133+UR7+0x8400], R0 ;  /* 0x0084000085007988 */ /* 0x0087e20008000407 */
[----:B------:R-:W-:Y:S01]  /*99d0*/  FMUL R3, R114, UR4 ;  /* 0x0000000472037c20 */ /* 0x000fe20008400000 */
[----:B------:R-:W-:Y:S01]  /*99e0*/  FMNMX3 R132, R132, R140, R139, !PT ;  /* 0x0000008c84847276 */ /* 0x000fe2000780008b */
[----:B0-----:R-:W0:Y:S01]  /*99f0*/  LDC R64, c[0x0][0x3d8] ;  /* 0x0000f600ff407b82 */ /* 0x001e220000000800 */
[----:B------:R-:W-:Y:S04]  /*9a00*/  STL.64 [R1+0x738], R66 ;  /* 0x0007384201007387 */ /* 0x000fe80000100a00 */
[----:B------:R-:W-:Y:S03]  /*9a10*/  STL.64 [R1+0x718], R68 ;  /* 0x0007184401007387 */ /* 0x000fe60000100a00 */
[----:B---3--:R-:W3:Y:S01]  /*9a20*/  LDC R0, c[0x0][0x3d8] ;  /* 0x0000f600ff007b82 */ /* 0x008ee20000000800 */
[----:B------:R4:W-:Y:S04]  /*9a30*/  STL.64 [R1+0x6e8], R70 ;  /* 0x0006e84601007387 */ /* 0x0009e80000100a00 */
[----:B------:R-:W-:Y:S01]  /*9a40*/  STL.64 [R1+0x6d8], R72 ;  /* 0x0006d84801007387 */ /* 0x000fe20000100a00 */
[----:B------:R-:W-:Y:S01]  /*9a50*/  FMUL R140, R115, UR4 ;  /* 0x00000004738c7c20 */ /* 0x000fe20008400000 */
[----:B------:R-:W-:Y:S01]  /*9a60*/  FMUL R139, R116, UR4 ;  /* 0x00000004748b7c20 */ /* 0x000fe20008400000 */
[----:B------:R-:W-:Y:S01]  /*9a70*/  FMNMX3 R132, R132, R138, R3, !PT ;  /* 0x0000008a84847276 */ /* 0x000fe20007800003 */
[----:B------:R0:W-:Y:S01]  /*9a80*/  STL.64 [R1+0x6e0], R74 ;  /* 0x0006e04a01007387 */ /* 0x0001e20000100a00 */
[----:B------:R-:W-:Y:S01]  /*9a90*/  IMAD R54, R205, 0x24, RZ ;  /* 0x00000024cd367824 */ /* 0x000fe200078e02ff */
[----:B-1----:R-:W-:Y:S01]  /*9aa0*/  LEA R208, R208, R208, 0x1 ;  /* 0x000000d0d0d07211 */ /* 0x002fe200078e08ff */
[----:B------:R-:W-:Y:S01]  /*9ab0*/  IMAD R247, R202, 0x18, RZ ;  /* 0x00000018caf77824 */ /* 0x000fe200078e02ff */
[----:B------:R-:W-:Y:S01]  /*9ac0*/  STL.64 [R1+0x6f0], R76 ;  /* 0x0006f04c01007387 */ /* 0x000fe20000100a00 */
[----:B----4-:R-:W1:Y:S03]  /*9ad0*/  LDC R70, c[0x0][0x3d8] ;  /* 0x0000f600ff467b82 */ /* 0x010e660000000800 */
[----:B------:R4:W-:Y:S04]  /*9ae0*/  STL.64 [R1+0x6f8], R78 ;  /* 0x0006f84e01007387 */ /* 0x0009e80000100a00 */
[----:B------:R-:W-:Y:S01]  /*9af0*/  STL.64 [R1+0x700], R80 ;  /* 0x0007005001007387 */ /* 0x000fe20000100a00 */
[----:B------:R-:W-:Y:S01]  /*9b00*/  FMUL R138, R117, UR4 ;  /* 0x00000004758a7c20 */ /* 0x000fe20008400000 */
[----:B------:R-:W-:Y:S01]  /*9b10*/  FMUL R3, R118, UR4 ;  /* 0x0000000476037c20 */ /* 0x000fe20008400000 */
[----:B------:R-:W-:Y:S01]  /*9b20*/  FMNMX3 R132, R132, R140, R139, !PT ;  /* 0x0000008c84847276 */ /* 0x000fe2000780008b */
[----:B------:R0:W-:Y:S01]  /*9b30*/  STL.64 [R1+0x708], R82 ;  /* 0x0007085201007387 */ /* 0x0001e20000100a00 */
[----:B---3--:R-:W-:Y:S01]  /*9b40*/  SHF.L.U32 R0, R0, 0x1, RZ ;  /* 0x0000000100007819 */ /* 0x008fe200000006ff */
[----:B0-----:R-:W0:Y:S02]  /*9b50*/  LDC R75, c[0x0][0x3d8] ;  /* 0x0000f600ff4b7b82 */ /* 0x001e240000000800 */
[----:B------:R-:W-:Y:S04]  /*9b60*/  STL.64 [R1+0x710], R84 ;  /* 0x0007105401007387 */ /* 0x000fe80000100a00 */
[----:B------:R-:W-:Y:S02]  /*9b70*/  STL.64 [R1+0x720], R86 ;  /* 0x0007205601007387 */ /* 0x000fe40000100a00 */
[----:B----4-:R-:W3:Y:S02]  /*9b80*/  LDC R78, c[0x0][0x3d8] ;  /* 0x0000f600ff4e7b82 */ /* 0x010ee40000000800 */
[----:B------:R-:W-:Y:S01]  /*9b90*/  STL.64 [R1+0x728], R88 ;  /* 0x0007285801007387 */ /* 0x000fe20000100a00 */
[----:B------:R-:W-:-:S03]  /*9ba0*/  FMUL R140, R119, UR4 ;  /* 0x00000004778c7c20 */ /* 0x000fc60008400000 */
[----:B------:R-:W-:Y:S01]  /*9bb0*/  STL.64 [R1+0x730], R90 ;  /* 0x0007305a01007387 */ /* 0x000fe20000100a00 */
[----:B------:R-:W-:Y:S01]  /*9bc0*/  FMUL R139, R120, UR4 ;  /* 0x00000004788b7c20 */ /* 0x000fe20008400000 */
[----:B------:R-:W-:Y:S01]  /*9bd0*/  FMNMX3 R132, R132, R138, R3, !PT ;  /* 0x0000008a84847276 */ /* 0x000fe20007800003 */
[----:B------:R-:W4:Y:S01]  /*9be0*/  LDC R79, c[0x0][0x3d8] ;  /* 0x0000f600ff4f7b82 */ /* 0x000f220000000800 */
[----:B------:R-:W-:Y:S04]  /*9bf0*/  STL.64 [R1+0x740], R92 ;  /* 0x0007405c01007387 */ /* 0x000fe80000100a00 */
[----:B------:R-:W-:Y:S03]  /*9c00*/  STL.64 [R1+0x748], R94 ;  /* 0x0007485e01007387 */ /* 0x000fe60000100a00 */
[----:B------:R-:W0:Y:S01]  /*9c10*/  LDC R82, c[0x0][0x3d8] ;  /* 0x0000f600ff527b82 */ /* 0x000e220000000800 */
[----:B------:R-:W-:Y:S01]  /*9c20*/  STL.64 [R1+0x750], R96 ;  /* 0x0007506001007387 */ /* 0x000fe20000100a00 */
[----:B------:R-:W-:-:S03]  /*9c30*/  FMUL R138, R121, UR4 ;  /* 0x00000004798a7c20 */ /* 0x000fc60008400000 */
[----:B------:R1:W-:Y:S01]  /*9c40*/  STL.64 [R1+0x758], R98 ;  /* 0x0007586201007387 */ /* 0x0003e20000100a00 */
[----:B------:R-:W-:Y:S01]  /*9c50*/  FMUL R3, R122, UR4 ;  /* 0x000000047a037c20 */ /* 0x000fe20008400000 */
[----:B------:R-:W-:Y:S01]  /*9c60*/  FMNMX3 R132, R132, R140, R139, !PT ;  /* 0x0000008c84847276 */ /* 0x000fe2000780008b */
[----:B------:R-:W0:Y:S01]  /*9c70*/  LDC R83, c[0x0][0x3d8] ;  /* 0x0000f600ff537b82 */ /* 0x000e220000000800 */
[----:B------:R-:W-:Y:S04]  /*9c80*/  STL.64 [R1+0x760], R100 ;  /* 0x0007606401007387 */ /* 0x000fe80000100a00 */
[----:B------:R2:W-:Y:S03]  /*9c90*/  STL.64 [R1+0x770], R102 ;  /* 0x0007706601007387 */ /* 0x0005e60000100a00 */
[----:B------:R-:W0:Y:S01]  /*9ca0*/  LDC R80, c[0x0][0x3d8] ;  /* 0x0000f600ff507b82 */ /* 0x000e220000000800 */
[----:B------:R-:W-:Y:S01]  /*9cb0*/  STL.64 [R1+0x778], R104 ;  /* 0x0007786801007387 */ /* 0x000fe20000100a00 */
[----:B------:R-:W-:-:S03]  /*9cc0*/  FMUL R140, R123, UR4 ;  /* 0x000000047b8c7c20 */ /* 0x000fc60008400000 */
[----:B------:R-:W-:Y:S01]  /*9cd0*/  STL.64 [R1+0x780], R106 ;  /* 0x0007806a01007387 */ /* 0x000fe20000100a00 */
[----:B------:R-:W-:Y:S01]  /*9ce0*/  FMUL R139, R124, UR4 ;  /* 0x000000047c8b7c20 */ /* 0x000fe20008400000 */
[----:B------:R-:W-:Y:S01]  /*9cf0*/  FMNMX3 R132, R132, R138, R3, !PT ;  /* 0x0000008a84847276 */ /* 0x000fe20007800003 */
[----:B-1----:R-:W1:Y:S01]  /*9d00*/  LDC R98, c[0x0][0x3d8] ;  /* 0x0000f600ff627b82 */ /* 0x002e620000000800 */
[----:B------:R-:W-:Y:S04]  /*9d10*/  STL.64 [R1+0x788], R108 ;  /* 0x0007886c01007387 */ /* 0x000fe80000100a00 */
[----:B------:R-:W-:Y:S03]  /*9d20*/  STL.64 [R1+0x798], R110 ;  /* 0x0007986e01007387 */ /* 0x000fe60000100a00 */
[----:B------:R-:W0:Y:S01]  /*9d30*/  LDC R99, c[0x0][0x3d8] ;  /* 0x0000f600ff637b82 */ /* 0x000e220000000800 */
[----:B------:R-:W-:Y:S01]  /*9d40*/  STL.64 [R1+0x7a0], R112 ;  /* 0x0007a07001007387 */ /* 0x000fe20000100a00 */
[----:B------:R-:W-:-:S03]  /*9d50*/  FMUL R138, R125, UR4 ;  /* 0x000000047d8a7c20 */ /* 0x000fc60008400000 */
[----:B------:R-:W-:Y:S01]  /*9d60*/  STL.64 [R1+0x7a8], R114 ;  /* 0x0007a87201007387 */ /* 0x000fe20000100a00 */
[----:B------:R-:W-:Y:S02]  /*9d70*/  FMUL R3, R126, UR4 ;  /* 0x000000047e037c20 */ /* 0x000fe40008400000 */
[----:B--2---:R-:W2:Y:S01]  /*9d80*/  LDC R103, c[0x0][0x3d8] ;  /* 0x0000f600ff677b82 */ /* 0x004ea20000000800 */
[----:B------:R-:W-:Y:S01]  /*9d90*/  STL.64 [R1+0x7b0], R116 ;  /* 0x0007b07401007387 */ /* 0x000fe20000100a00 */
[----:B------:R-:W-:-:S03]  /*9da0*/  FMNMX3 R132, R132, R140, R139, !PT ;  /* 0x0000008c84847276 */ /* 0x000fc6000780008b */
[----:B------:R-:W-:Y:S03]  /*9db0*/  STL.64 [R1+0x7c0], R118 ;  /* 0x0007c07601007387 */ /* 0x000fe60000100a00 */
[----:B------:R-:W0:Y:S01]  /*9dc0*/  LDC R86, c[0x0][0x3d8] ;  /* 0x0000f600ff567b82 */ /* 0x000e220000000800 */
[----:B------:R-:W-:Y:S01]  /*9dd0*/  STL.64 [R1+0x7c8], R120 ;  /* 0x0007c87801007387 */ /* 0x000fe20000100a00 */
[----:B------:R-:W-:-:S03]  /*9de0*/  FMUL R140, R128, UR4 ;  /* 0x00000004808c7c20 */ /* 0x000fc60008400000 */
[----:B------:R-:W-:Y:S01]  /*9df0*/  STL.64 [R1+0x7d0], R122 ;  /* 0x0007d07a01007387 */ /* 0x000fe20000100a00 */
[----:B------:R-:W-:Y:S02]  /*9e00*/  FMNMX3 R132, R132, R138, R3, !PT ;  /* 0x0000008a84847276 */ /* 0x000fe40007800003 */
[----:B------:R-:W0:Y:S01]  /*9e10*/  LDC R84, c[0x0][0x3d8] ;  /* 0x0000f600ff547b82 */ /* 0x000e220000000800 */
[----:B------:R-:W-:Y:S04]  /*9e20*/  STL.64 [R1+0x7d8], R124 ;  /* 0x0007d87c01007387 */ /* 0x000fe80000100a00 */
[----:B------:R-:W-:Y:S03]  /*9e30*/  STL.64 [R1+0x658], R126 ;  /* 0x0006587e01007387 */ /* 0x000fe60000100a00 */
[----:B------:R-:W0:Y:S01]  /*9e40*/  LDC R81, c[0x0][0x3d8] ;  /* 0x0000f600ff517b82 */ /* 0x000e220000000800 */
[----:B------:R-:W-:Y:S01]  /*9e50*/  STL.64 [R1+0x660], R128 ;  /* 0x0006608001007387 */ /* 0x000fe20000100a00 */
[----:B------:R-:W-:-:S03]  /*9e60*/  FMUL R139, R129, UR4 ;  /* 0x00000004818b7c20 */ /* 0x000fc60008400000 */
[----:B------:R1:W-:Y:S01]  /*9e70*/  STL.64 [R1+0x668], R130 ;  /* 0x0006688201007387 */ /* 0x0003e20000100a00 */
[----:B------:R-:W-:Y:S02]  /*9e80*/  FMUL R138, R130, UR4 ;  /* 0x00000004828a7c20 */ /* 0x000fe40008400000 */
[----:B------:R-:W0:Y:S01]  /*9e90*/  LDC R100, c[0x0][0x3d8] ;  /* 0x0000f600ff647b82 */ /* 0x000e220000000800 */
[----:B------:R-:W-:Y:S01]  /*9ea0*/  STL.64 [R1+0x7f8], R196 ;  /* 0x0007f8c401007387 */ /* 0x000fe20000100a00 */
[----:B------:R-:W-:-:S03]  /*9eb0*/  FMNMX3 R132, R132, R141, R140, !PT ;  /* 0x0000008d84847276 */ /* 0x000fc6000780008c */
[----:B------:R-:W-:Y:S03]  /*9ec0*/  STL.64 [R1+0x7f0], R192 ;  /* 0x0007f0c001007387 */ /* 0x000fe60000100a00 */
[----:B------:R-:W0:Y:S01]  /*9ed0*/  LDC R74, c[0x0][0x3d8] ;  /* 0x0000f600ff4a7b82 */ /* 0x000e220000000800 */
[----:B------:R-:W-:Y:S01]  /*9ee0*/  STL.64 [R1+0x800], R188 ;  /* 0x000800bc01007387 */ /* 0x000fe20000100a00 */
[----:B-1----:R-:W-:-:S03]  /*9ef0*/  IMAD R130, R198, 0x6, RZ ;  /* 0x00000006c6827824 */ /* 0x002fc600078e02ff */
[----:B------:R-:W-:Y:S01]  /*9f00*/  STL.64 [R1+0x810], R184 ;  /* 0x000810b801007387 */ /* 0x000fe20000100a00 */
[----:B------:R-:W-:Y:S02]  /*9f10*/  IMAD R198, R199, 0x12, RZ ;  /* 0x00000012c7c67824 */ /* 0x000fe400078e02ff */
[----:B------:R-:W-:Y:S01]  /*9f20*/  FMUL R3, R131, UR4 ;  /* 0x0000000483037c20 */ /* 0x000fe20008400000 */
[----:B------:R-:W1:Y:S01]  /*9f30*/  LDC R101, c[0x0][0x3d8] ;  /* 0x0000f600ff657b82 */ /* 0x000e620000000800 */
[----:B------:R2:W-:Y:S01]  /*9f40*/  STL.64 [R1+0x7e0], R180 ;  /* 0x0007e0b401007387 */ /* 0x0005e20000100a00 */
[----:B------:R-:W-:-:S03]  /*9f50*/  FMNMX3 R132, R132, R139, R138, !PT ;  /* 0x0000008b84847276 */ /* 0x000fc6000780008a */
[----:B------:R-:W-:Y:S01]  /*9f60*/  STL.64 [R1+0x818], R176 ;  /* 0x000818b001007387 */ /* 0x000fe20000100a00 */
[----:B------:R-:W-:Y:S01]  /*9f70*/  FMNMX3 R132, R132, -INF , R3, !PT ;  /* 0xff80000084847876 */ /* 0x000fe20007800003 */
[----:B------:R-:W-:Y:S01]  /*9f80*/  IMAD R71, R218, 0x34, RZ ;  /* 0x00000034da477824 */ /* 0x000fe200078e02ff */
[----:B------:R-:W1:Y:S01]  /*9f90*/  LDC R76, c[0x0][0x3d8] ;  /* 0x0000f600ff4c7b82 */ /* 0x000e620000000800 */
[----:B--2---:R-:W-:Y:S01]  /*9fa0*/  IADD3 R180, P5, PT, R0, R136, RZ ;  /* 0x0000008800b47210 */ /* 0x004fe20007fbe0ff */
[----:B------:R-:W-:Y:S01]  /*9fb0*/  STL.64 [R1+0x820], R172 ;  /* 0x000820ac01007387 */ /* 0x000fe20000100a00 */
[----:B------:R-:W-:Y:S01]  /*9fc0*/  IMAD R205, R249, 0x62, RZ ;  /* 0x00000062f9cd7824 */ /* 0x000fe200078e02ff */
[----:B------:R-:W-:Y:S01]  /*9fd0*/  LEA R230, R230, R230, 0x5 ;  /* 0x000000e6e6e67211 */ /* 0x000fe200078e28ff */
[----:B------:R-:W-:Y:S01]  /*9fe0*/  IMAD R202, R233, 0x50, RZ ;  /* 0x00000050e9ca7824 */ /* 0x000fe200078e02ff */
[----:B------:R-:W-:Y:S02]  /*9ff0*/  LEA.HI.X.SX32 R181, R64, R137, 0x1, P5 ;  /* 0x0000008940b57211 */ /* 0x000fe400028f0eff */
[----:B------:R-:W2:Y:S01]  /*a000*/  LDC R77, c[0x0][0x3d8] ;  /* 0x0000f600ff4d7b82 */ /* 0x000ea20000000800 */
[----:B------:R-:W-:Y:S01]  /*a010*/  IADD3 R124, P5, PT, R198, R136, RZ ;  /* 0x00000088c67c7210 */ /* 0x000fe20007fbe0ff */
[----:B------:R-:W-:Y:S01]  /*a020*/  STL.64 [R1+0x828], R168 ;  /* 0x000828a801007387 */ /* 0x000fe20000100a00 */
[----:B------:R-:W-:-:S02]  /*a030*/  FFMA R4, R4, UR4, -R132 ;  /* 0x0000000404047c23 */ /* 0x000fc40008000884 */
[-C--:B------:R-:W-:Y:S01]  /*a040*/  LEA.HI.X.SX32 R125, R209, R137.reuse, 0x1, P5 ;  /* 0x00000089d17d7211 */ /* 0x080fe200028f0eff */
[----:B------:R0:W-:Y:S01]  /*a050*/  STL.64 [R1+0x838], R164 ;  /* 0x000838a401007387 */ /* 0x0001e20000100a00 */
[----:B---3--:R-:W-:Y:S02]  /*a060*/  IMAD R193, R78, 0xb6, RZ ;  /* 0x000000b64ec17824 */ /* 0x008fe400078e02ff */
[----:B------:R-:W-:Y:S01]  /*a070*/  FMUL R4, R4, 1.4426950216293334961 ;  /* 0x3fb8aa3b04047820 */ /* 0x000fe20000400000 */
[----:B----4-:R-:W-:Y:S01]  /*a080*/  IMAD R107, R79, 0xc0, RZ ;  /* 0x000000c04f6b7824 */ /* 0x010fe200078e02ff */
[----:B------:R-:W3:Y:S01]  /*a090*/  LDC R96, c[0x0][0x3d8] ;  /* 0x0000f600ff607b82 */ /* 0x000ee20000000800 */
[-C--:B0-----:R-:W-:Y:S01]  /*a0a0*/  LEA R164, P5, R70, R136.reuse, 0x5 ;  /* 0x0000008846a47211 */ /* 0x081fe200078a28ff */
[----:B------:R-:W-:Y:S01]  /*a0b0*/  IMAD R65, R200, 0x14, RZ ;  /* 0x00000014c8417824 */ /* 0x000fe200078e02ff */
[----:B------:R-:W-:Y:S01]  /*a0c0*/  LEA R102, P4, R75, R136, 0x2 ;  /* 0x000000884b667211 */ /* 0x000fe200078810ff */
[----:B------:R-:W-:Y:S01]  /*a0d0*/  IMAD R210, R210, 0xb, RZ ;  /* 0x0000000bd2d27824 */ /* 0x000fe200078e02ff */
[----:B------:R-:W-:-:S03]  /*a0e0*/  LEA.HI.X.SX32 R165, R211, R137, 0x1, P5 ;  /* 0x00000089d3a57211 */ /* 0x000fc600028f0eff */
[----:B------:R-:W0:Y:S01]  /*a0f0*/  LDC R94, c[0x0][0x3d8] ;  /* 0x0000f600ff5e7b82 */ /* 0x000e220000000800 */
[-C--:B------:R-:W-:Y:S01]  /*a100*/  IADD3 R78, P5, PT, R55, R136.reuse, RZ ;  /* 0x00000088374e7210 */ /* 0x080fe20007fbe0ff */
[----:B------:R-:W-:Y:S01]  /*a110*/  IMAD R131, R203, 0x1a, RZ ;  /* 0x0000001acb837824 */ /* 0x000fe200078e02ff */
[----:B------:R4:W-:Y:S01]  /*a120*/  MUFU.EX2 R229, R4 ;  /* 0x0000000400e57308 */ /* 0x0009e20000000800 */
[----:B------:R-:W-:Y:S01]  /*a130*/  IMAD R240, R98, 0x3b, RZ ;  /* 0x0000003b62f07824 */ /* 0x000fe200078e02ff */
[-C--:B------:R-:W-:Y:S01]  /*a140*/  LEA.HI.X.SX32 R79, R213, R137.reuse, 0x1, P5 ;  /* 0x00000089d54f7211 */ /* 0x080fe200028f0eff */
[----:B------:R-:W-:Y:S01]  /*a150*/  IMAD R197, R82, 0xa6, RZ ;  /* 0x000000a652c57824 */ /* 0x000fe200078e02ff */
[-C--:B------:R-:W-:Y:S01]  /*a160*/  IADD3 R98, P5, PT, R71, R136.reuse, RZ ;  /* 0x0000008847627210 */ /* 0x080fe20007fbe0ff */
[----:B------:R-:W-:Y:S01]  /*a170*/  IMAD R72, R238, 0x56, RZ ;  /* 0x00000056ee487824 */ /* 0x000fe200078e02ff */
[----:B------:R-:W-:Y:S01]  /*a180*/  SHF.L.U32 R249, R99, 0x6, RZ ;  /* 0x0000000663f97819 */ /* 0x000fe200000006ff */
[----:B------:R-:W-:Y:S01]  /*a190*/  IMAD R126, R201, 0x16, RZ ;  /* 0x00000016c97e7824 */ /* 0x000fe200078e02ff */
[----:B------:R-:W0:Y:S01]  /*a1a0*/  LDC R97, c[0x0][0x3d8] ;  /* 0x0000f600ff617b82 */ /* 0x000e220000000800 */
[----:B----4-:R-:W-:Y:S01]  /*a1b0*/  IMAD R4, R224, 0x42, RZ ;  /* 0x00000042e0047824 */ /* 0x010fe200078e02ff */
[-C--:B------:R-:W-:Y:S01]  /*a1c0*/  LEA.HI.X.SX32 R99, R131, R137.reuse, 0x1, P5 ;  /* 0x0000008983637211 */ /* 0x080fe200028f0eff */
[----:B------:R-:W-:Y:S01]  /*a1d0*/  IMAD R109, R83, 0xb0, RZ ;  /* 0x000000b0536d7824 */ /* 0x000fe200078e02ff */
[-C--:B------:R-:W-:Y:S01]  /*a1e0*/  IADD3 R82, P6, PT, R130, R136.reuse, RZ ;  /* 0x0000008882527210 */ /* 0x080fe20007fde0ff */
[----:B------:R-:W-:Y:S01]  /*a1f0*/  IMAD R128, R207, 0x28, RZ ;  /* 0x00000028cf807824 */ /* 0x000fe200078e02ff */
[-C--:B------:R-:W-:Y:S01]  /*a200*/  IADD3 R118, P5, PT, R4, R136.reuse, RZ ;  /* 0x0000008804767210 */ /* 0x080fe20007fbe0ff */
[----:B------:R-:W-:Y:S01]  /*a210*/  IMAD R192, R80, 0x59, RZ ;  /* 0x0000005950c07824 */ /* 0x000fe200078e02ff */
[-C--:B------:R-:W-:Y:S01]  /*a220*/  LEA.HI.X.SX32 R83, R208, R137.reuse, 0x1, P6 ;  /* 0x00000089d0537211 */ /* 0x080fe200030f0eff */
[----:B------:R-:W-:Y:S01]  /*a230*/  IMAD R206, R103, 0x70, RZ ;  /* 0x0000007067ce7824 */ /* 0x000fe200078e02ff */
        /* <DEDUP_REMOVED lines=8> */
[-C--:B------:R-:W-:Y:S01]  /*a2c0*/  IADD3 R64, P4, PT, R65, R136.reuse, RZ ;  /* 0x0000008841407210 */ /* 0x080fe20007f9e0ff */
[----:B------:R-:W-:Y:S01]  /*a2d0*/  IMAD R86, R84, 0xa4, RZ ;  /* 0x000000a454567824 */ /* 0x000fe200078e02ff */
[----:B------:R-:W4:Y:S01]  /*a2e0*/  LDC R95, c[0x0][0x3d8] ;  /* 0x0000f600ff5f7b82 */ /* 0x000f220000000800 */
[----:B------:R-:W-:Y:S01]  /*a2f0*/  IMAD R108, R81, 0xb2, RZ ;  /* 0x000000b2516c7824 */ /* 0x000fe200078e02ff */
[-C--:B------:R-:W-:Y:S01]  /*a300*/  LEA.HI.X.SX32 R81, R210, R137.reuse, 0x1, P6 ;  /* 0x00000089d2517211 */ /* 0x080fe200030f0eff */
[----:B------:R-:W-:Y:S01]  /*a310*/  IMAD R237, R100, 0x39, RZ ;  /* 0x0000003964ed7824 */ /* 0x000fe200078e02ff */
[-C--:B------:R-:W-:Y:S01]  /*a320*/  LEA.HI.X.SX32 R173, R128, R137.reuse, 0x1, P5 ;  /* 0x0000008980ad7211 */ /* 0x080fe200028f0eff */
[----:B------:R-:W-:Y:S01]  /*a330*/  IMAD R84, R74, 0xd4, RZ ;  /* 0x000000d44a547824 */ /* 0x000fe200078e02ff */
[-C--:B------:R-:W-:Y:S01]  /*a340*/  IADD3 R100, P6, PT, R54, R136.reuse, RZ ;  /* 0x0000008836647210 */ /* 0x080fe20007fde0ff */
[----:B------:R-:W-:Y:S01]  /*a350*/  IMAD R201, R217, 0x32, RZ ;  /* 0x00000032d9c97824 */ /* 0x000fe200078e02ff */
[----:B------:R-:W-:Y:S01]  /*a360*/  IADD3 R74, P5, PT, R72, R136, RZ ;  /* 0x00000088484a7210 */ /* 0x000fe20007fbe0ff */
[----:B------:R-:W-:Y:S01]  /*a370*/  IMAD R129, R214, 0x2a, RZ ;  /* 0x0000002ad6817824 */ /* 0x000fe200078e02ff */
[-C--:B------:R-:W-:Y:S01]  /*a380*/  LEA.HI.X.SX32 R65, R252, R137.reuse, 0x1, P4 ;  /* 0x00000089fc417211 */ /* 0x080fe200020f0eff */
[----:B------:R-:W-:Y:S01]  /*a390*/  IMAD R200, R215, 0x30, RZ ;  /* 0x00000030d7c87824 */ /* 0x000fe200078e02ff */
[----:B------:R-:W-:Y:S01]  /*a3a0*/  LEA R212, R212, R212, 0x4 ;  /* 0x000000d4d4d47211 */ /* 0x000fe200078e20ff */
[----:B-1----:R-:W-:Y:S01]  /*a3b0*/  IMAD R207, R101, 0x72, RZ ;  /* 0x0000007265cf7824 */ /* 0x002fe200078e02ff */
[----:B------:R-:W-:Y:S01]  /*a3c0*/  IADD3 R122, P4, PT, R199, R136, RZ ;  /* 0x00000088c77a7210 */ /* 0x000fe20007f9e0ff */
[----:B------:R-:W1:Y:S01]  /*a3d0*/  LDC R66, c[0x0][0x3d8] ;  /* 0x0000f600ff427b82 */ /* 0x000e620000000800 */
[----:B------:R-:W-:Y:S01]  /*a3e0*/  IMAD R214, R216, 0x19, RZ ;  /* 0x00000019d8d67824 */ /* 0x000fe200078e02ff */
[-C--:B------:R-:W-:Y:S01]  /*a3f0*/  LEA.HI.X.SX32 R101, R198, R137.reuse, 0x1, P6 ;  /* 0x00000089c6657211 */ /* 0x080fe200030f0eff */
[----:B------:R-:W-:Y:S01]  /*a400*/  IMAD R246, R220, 0x36, RZ ;  /* 0x00000036dcf67824 */ /* 0x000fe200078e02ff */
[----:B------:R-:W-:-:S04]  /*a410*/  LEA.HI.X.SX32 R75, R233, R137, 0x1, P5 ;  /* 0x00000089e94b7211 */ /* 0x000fc800028f0eff */
[----:B------:R-:W0:Y:S01]  /*a420*/  LDC R56, c[0x0][0x3d8] ;  /* 0x0000f600ff387b82 */ /* 0x000e220000000800 */
[-C--:B------:R-:W-:Y:S01]  /*a430*/  IADD3 R120, P6, PT, R201, R136.reuse, RZ ;  /* 0x00000088c9787210 */ /* 0x080fe20007fde0ff */
[----:B------:R-:W-:Y:S01]  /*a440*/  IMAD R60, R226, 0x46, RZ ;  /* 0x00000046e23c7824 */ /* 0x000fe200078e02ff */
[----:B------:R-:W-:Y:S01]  /*a450*/  LEA.HI.X.SX32 R123, R212, R137, 0x1, P4 ;  /* 0x00000089d47b7211 */ /* 0x000fe200020f0eff */
[----:B------:R-:W-:Y:S01]  /*a460*/  IMAD R106, R76, 0xc2, RZ ;  /* 0x000000c24c6a7824 */ /* 0x000fe200078e02ff */
[----:B------:R-:W-:-:S03]  /*a470*/  IADD3 R54, P4, PT, R200, R136, RZ ;  /* 0x00000088c8367210 */ /* 0x000fc60007f9e0ff */
[----:B------:R-:W0:Y:S01]  /*a480*/  LDC R57, c[0x0][0x3d8] ;  /* 0x0000f600ff397b82 */ /* 0x000e220000000800 */
[----:B------:R-:W-:Y:S01]  /*a490*/  LEA.HI.X.SX32 R121, R214, R137, 0x1, P6 ;  /* 0x00000089d6797211 */ /* 0x000fe200030f0eff */
[----:B------:R-:W-:Y:S01]  /*a4a0*/  IMAD R61, R225, 0x44, RZ ;  /* 0x00000044e13d7824 */ /* 0x000fe200078e02ff */
[----:B------:R-:W-:Y:S01]  /*a4b0*/  SHF.L.U32 R216, R223, 0x5, RZ ;  /* 0x00000005dfd87819 */ /* 0x000fe200000006ff */
[----:B------:R-:W-:Y:S02]  /*a4c0*/  IMAD R231, R231, 0x23, RZ ;  /* 0x00000023e7e77824 */ /* 0x000fe400078e02ff */
[----:B------:R-:W-:Y:S02]  /*a4d0*/  IMAD R242, R232, 0x4a, RZ ;  /* 0x0000004ae8f27824 */ /* 0x000fe400078e02ff */
[----:B------:R-:W0:Y:S01]  /*a4e0*/  LDC R90, c[0x0][0x3d8] ;  /* 0x0000f600ff5a7b82 */ /* 0x000e220000000800 */
[----:B------:R-:W-:Y:S01]  /*a4f0*/  LEA R168, P6, R245, R136, 0x6 ;  /* 0x00000088f5a87211 */ /* 0x000fe200078c30ff */
[----:B------:R-:W-:-:S02]  /*a500*/  IMAD R73, R236, 0x54, RZ ;  /* 0x00000054ec497824 */ /* 0x000fc400078e02ff */
[----:B--2---:R-:W-:-:S04]  /*a510*/  IMAD R104, R77, 0xd2, RZ ;  /* 0x000000d24d687824 */ /* 0x004fc800078e02ff */
[----:B------:R-:W2:Y:S01]  /*a520*/  LDC R92, c[0x0][0x3d8] ;  /* 0x0000f600ff5c7b82 */ /* 0x000ea20000000800 */
[----:B------:R-:W-:Y:S02]  /*a530*/  IMAD R215, R219, 0x1b, RZ ;  /* 0x0000001bdbd77824 */ /* 0x000fe400078e02ff */
[--C-:B------:R-:W-:Y:S01]  /*a540*/  FFMA R28, R28, UR4, -R132.reuse ;  /* 0x000000041c1c7c23 */ /* 0x100fe20008000884 */
[----:B------:R-:W-:-:S04]  /*a550*/  FFMA R16, R16, UR4, -R132 ;  /* 0x0000000410107c23 */ /* 0x000fc80008000884 */
[----:B------:R-:W0:Y:S01]  /*a560*/  LDC R91, c[0x0][0x3d8] ;  /* 0x0000f600ff5b7b82 */ /* 0x000e220000000800 */
[----:B------:R-:W-:Y:S01]  /*a570*/  LEA.HI.X.SX32 R55, R247, R137, 0x1, P4 ;  /* 0x00000089f7377211 */ /* 0x000fe200020f0eff */
[----:B------:R-:W-:-:S06]  /*a580*/  FFMA R29, R29, UR4, -R132 ;  /* 0x000000041d1d7c23 */ /* 0x000fcc0008000884 */
[----:B------:R-:W0:Y:S08]  /*a590*/  LDC R93, c[0x0][0x3d8] ;  /* 0x0000f600ff5d7b82 */ /* 0x000e300000000800 */
[----:B------:R-:W0:Y:S01]  /*a5a0*/  LDC R63, c[0x0][0x3d8] ;  /* 0x0000f600ff3f7b82 */ /* 0x000e220000000800 */
[----:B------:R-:W-:-:S07]  /*a5b0*/  IMAD R127, R222, 0x3a, RZ ;  /* 0x0000003ade7f7824 */ /* 0x000fce00078e02ff */
[----:B------:R-:W0:Y:S01]  /*a5c0*/  LDC R89, c[0x0][0x3d8] ;  /* 0x0000f600ff597b82 */ /* 0x000e220000000800 */
[----:B------:R-:W-:Y:S02]  /*a5d0*/  IMAD R67, R250, 0x64, RZ ;  /* 0x00000064fa437824 */ /* 0x000fe400078e02ff */
[----:B------:R-:W-:-:S05]  /*a5e0*/  IMAD R243, R227, 0x48, RZ ;  /* 0x00000048e3f37824 */ /* 0x000fca00078e02ff */
[----:B------:R-:W0:Y:S08]  /*a5f0*/  LDC R88, c[0x0][0x3d8] ;  /* 0x0000f600ff587b82 */ /* 0x000e300000000800 */
[----:B------:R-:W0:Y:S08]  /*a600*/  LDC R87, c[0x0][0x3d8] ;  /* 0x0000f600ff577b82 */ /* 0x000e300000000800 */
[----:B------:R-:W1:Y:S08]  /*a610*/  LDC R62, c[0x0][0x3d8] ;  /* 0x0000f600ff3e7b82 */ /* 0x000e700000000800 */
[----:B------:R-:W1:Y:S08]  /*a620*/  LDC R105, c[0x0][0x3d8] ;  /* 0x0000f600ff697b82 */ /* 0x000e700000000800 */
[----:B------:R-:W1:Y:S08]  /*a630*/  LDC R69, c[0x0][0x3d8] ;  /* 0x0000f600ff457b82 */ /* 0x000e700000000800 */
[----:B------:R-:W2:Y:S01]  /*a640*/  LDC R68, c[0x0][0x3d8] ;  /* 0x0000f600ff447b82 */ /* 0x000ea20000000800 */
[--C-:B------:R-:W-:Y:S01]  /*a650*/  FFMA R8, R8, UR4, -R132.reuse ;  /* 0x0000000408087c23 */ /* 0x100fe20008000884 */
[--C-:B------:R-:W-:Y:S01]  /*a660*/  FFMA R13, R13, UR4, -R132.reuse ;  /* 0x000000040d0d7c23 */ /* 0x100fe20008000884 */
[----:B------:R-:W-:Y:S01]  /*a670*/  FFMA R23, R23, UR4, -R132 ;  /* 0x0000000417177c23 */ /* 0x000fe20008000884 */
[----:B------:R-:W-:-:S02]  /*a680*/  IMAD R209, R135, 0x69, RZ ;  /* 0x0000006987d17824 */ /* 0x000fc400078e02ff */
[--C-:B------:R-:W-:Y:S01]  /*a690*/  FFMA R12, R12, UR4, -R132.reuse ;  /* 0x000000040c0c7c23 */ /* 0x100fe20008000884 */
[--C-:B------:R-:W-:Y:S01]  /*a6a0*/  FFMA R21, R21, UR4, -R132.reuse ;  /* 0x0000000415157c23 */ /* 0x100fe20008000884 */
[----:B------:R-:W-:Y:S01]  /*a6b0*/  FFMA R24, R24, UR4, -R132 ;  /* 0x0000000418187c23 */ /* 0x000fe20008000884 */
[----:B------:R-:W2:Y:S01]  /*a6c0*/  LDC R233, c[0x0][0x3d8] ;  /* 0x0000f600ffe97b82 */ /* 0x000ea20000000800 */
[-C--:B------:R-:W-:Y:S01]  /*a6d0*/  IADD3 R76, P4, PT, R246, R136.reuse, RZ ;  /* 0x00000088f64c7210 */ /* 0x080fe20007f9e0ff */
[----:B------:R-:W-:Y:S01]  /*a6e0*/  IMAD R232, R234, 0x29, RZ ;  /* 0x00000029eae87824 */ /* 0x000fe200078e02ff */
[-C--:B------:R-:W-:Y:S01]  /*a6f0*/  LEA.HI.X.SX32 R169, R216, R137.reuse, 0x1, P6 ;  /* 0x00000089d8a97211 */ /* 0x080fe200030f0eff */
[----:B------:R-:W-:Y:S01]  /*a700*/  IMAD R234, R248, 0x31, RZ ;  /* 0x00000031f8ea7824 */ /* 0x000fe200078e02ff */
[----:B------:R-:W-:Y:S01]  /*a710*/  IADD3 R70, P6, PT, R60, R136, RZ ;  /* 0x000000883c467210 */ /* 0x000fe20007fde0ff */
[----:B------:R-:W-:Y:S01]  /*a720*/  IMAD R203, R235, 0x52, RZ ;  /* 0x00000052ebcb7824 */ /* 0x000fe200078e02ff */
[----:B---3--:R-:W-:Y:S01]  /*a730*/  LEA R248, R96, R96, 0x6 ;  /* 0x0000006060f87211 */ /* 0x008fe200078e30ff */
[----:B0-----:R-:W-:Y:S01]  /*a740*/  IMAD R238, R94, 0x84, RZ ;  /* 0x000000845eee7824 */ /* 0x001fe200078e02ff */
[----:B------:R-:W-:Y:S01]  /*a750*/  LEA.HI.X.SX32 R77, R215, R137, 0x1, P4 ;  /* 0x00000089d74d7211 */ /* 0x000fe200020f0eff */
[----:B------:R-:W0:Y:S01]  /*a760*/  LDC R208, c[0x0][0x3d8] ;  /* 0x0000f600ffd07b82 */ /* 0x000e220000000800 */
[----:B------:R-:W-:-:S07]  /*a770*/  IADD3 R96, P4, PT, R61, R136, RZ ;  /* 0x000000883d607210 */ /* 0x000fce0007f9e0ff */
[----:B------:R-:W3:Y:S01]  /*a780*/  LDC R85, c[0x0][0x3d8] ;  /* 0x0000f600ff557b82 */ /* 0x000ee20000000800 */
[-C--:B------:R-:W-:Y:S01]  /*a790*/  LEA.HI.X.SX32 R71, R231, R137.reuse, 0x1, P6 ;  /* 0x00000089e7477211 */ /* 0x080fe200030f0eff */
[----:B------:R-:W-:Y:S01]  /*a7a0*/  IMAD R235, R97, 0x82, RZ ;  /* 0x0000008261eb7824 */ /* 0x000fe200078e02ff */
[-C--:B------:R-:W-:Y:S01]  /*a7b0*/  IADD3 R94, P6, PT, R73, R136.reuse, RZ ;  /* 0x00000088495e7210 */ /* 0x080fe20007fde0ff */
[----:B------:R-:W-:Y:S01]  /*a7c0*/  IMAD R204, R241, 0x60, RZ ;  /* 0x00000060f1cc7824 */ /* 0x000fe200078e02ff */
[-C--:B------:R-:W-:Y:S01]  /*a7d0*/  LEA.HI.X.SX32 R97, R199, R137.reuse, 0x1, P4 ;  /* 0x00000089c7617211 */ /* 0x080fe200020f0eff */
[----:B----4-:R-:W-:Y:S01]  /*a7e0*/  IMAD R239, R95, 0x86, RZ ;  /* 0x000000865fef7824 */ /* 0x010fe200078e02ff */
[-C--:B------:R-:W-:Y:S01]  /*a7f0*/  IADD3 R60, P4, PT, R203, R136.reuse, RZ ;  /* 0x00000088cb3c7210 */ /* 0x080fe20007f9e0ff */
[----:B------:R-:W-:Y:S01]  /*a800*/  FMUL R28, R28, 1.4426950216293334961 ;  /* 0x3fb8aa3b1c1c7820 */ /* 0x000fe20000400000 */
[-C--:B------:R-:W-:Y:S01]  /*a810*/  LEA.HI.X.SX32 R95, R129, R137.reuse, 0x1, P6 ;  /* 0x00000089815f7211 */ /* 0x080fe200030f0eff */
[----:B------:R-:W4:Y:S01]  /*a820*/  LDC R59, c[0x0][0x3d8] ;  /* 0x0000f600ff3b7b82 */ /* 0x000f220000000800 */
[-C--:B------:R-:W-:Y:S01]  /*a830*/  IADD3 R116, P6, PT, R205, R136.reuse, RZ ;  /* 0x00000088cd747210 */ /* 0x080fe20007fde0ff */
[----:B------:R-:W-:Y:S01]  /*a840*/  FMUL R16, R16, 1.4426950216293334961 ;  /* 0x3fb8aa3b10107820 */ /* 0x000fe20000400000 */
[-C--:B------:R-:W-:Y:S01]  /*a850*/  LEA.HI.X.SX32 R61, R232, R137.reuse, 0x1, P4 ;  /* 0x00000089e83d7211 */ /* 0x080fe200020f0eff */
[----:B-1----:R-:W-:Y:S01]  /*a860*/  IMAD R66, R66, 0x66, RZ ;  /* 0x0000006642427824 */ /* 0x002fe200078e02ff */
[----:B------:R-:W-:Y:S01]  /*a870*/  IADD3 R176, P4, PT, R204, R136, RZ ;  /* 0x00000088ccb07210 */ /* 0x000fe20007f9e0ff */
[----:B------:R1:W-:Y:S01]  /*a880*/  MUFU.EX2 R216, R28 ;  /* 0x0000001c00d87308 */ /* 0x0003e20000000800 */
[----:B------:R-:W-:Y:S01]  /*a890*/  FMUL R29, R29, 1.4426950216293334961 ;  /* 0x3fb8aa3b1d1d7820 */ /* 0x000fe20000400000 */
[-C--:B------:R-:W-:Y:S01]  /*a8a0*/  LEA.HI.X.SX32 R117, R234, R137.reuse, 0x1, P6 ;  /* 0x00000089ea757211 */ /* 0x080fe200030f0eff */
[----:B--2---:R-:W-:Y:S01]  /*a8b0*/  IMAD R233, R233, 0x38, RZ ;  /* 0x00000038e9e97824 */ /* 0x004fe200078e02ff */
[----:B------:R-:W2:Y:S01]  /*a8c0*/  LDC R58, c[0x0][0x3d8] ;  /* 0x0000f600ff3a7b82 */ /* 0x000ea20000000800 */
[----:B------:R-:W-:Y:S01]  /*a8d0*/  IMAD R56, R56, 0x76, RZ ;  /* 0x0000007638387824 */ /* 0x000fe200078e02ff */
[----:B------:R-:W-:Y:S01]  /*a8e0*/  LEA.HI.X.SX32 R177, R200, R137, 0x1, P4 ;  /* 0x00000089c8b17211 */ /* 0x000fe200020f0eff */
[----:B------:R-:W-:-:S02]  /*a8f0*/  IMAD R236, R251, 0x33, RZ ;  /* 0x00000033fbec7824 */ /* 0x000fc400078e02ff */
[--C-:B------:R-:W-:Y:S01]  /*a900*/  FFMA R5, R5, UR4, -R132.reuse ;  /* 0x0000000405057c23 */ /* 0x100fe20008000884 */
[-C--:B-1----:R-:W-:Y:S01]  /*a910*/  IADD3 R28, P6, PT, R206, R136.reuse, RZ ;  /* 0x00000088ce1c7210 */ /* 0x082fe20007fde0ff */
[----:B------:R-:W-:Y:S01]  /*a920*/  MUFU.EX2 R222, R16 ;  /* 0x0000001000de7308 */ /* 0x000fe20000000800 */
[----:B------:R-:W-:Y:S01]  /*a930*/  IMAD R57, R57, 0x74, RZ ;  /* 0x0000007439397824 */ /* 0x000fe200078e02ff */
[-C--:B------:R-:W-:Y:S01]  /*a940*/  IADD3 R72, P4, PT, R66, R136.reuse, RZ ;  /* 0x0000008842487210 */ /* 0x080fe20007f9e0ff */
[----:B------:R-:W-:Y:S01]  /*a950*/  IMAD R250, R90, 0x92, RZ ;  /* 0x000000925afa7824 */ /* 0x000fe200078e02ff */
[----:B------:R-:W1:Y:S01]  /*a960*/  LDC R234, c[0x0][0x3d8] ;  /* 0x0000f600ffea7b82 */ /* 0x000e620000000800 */
[--C-:B------:R-:W-:Y:S01]  /*a970*/  FFMA R7, R7, UR4, -R132.reuse ;  /* 0x0000000407077c23 */ /* 0x100fe20008000884 */
[--C-:B------:R-:W-:Y:S01]  /*a980*/  FFMA R34, R34, UR4, -R132.reuse ;  /* 0x0000000422227c23 */ /* 0x100fe20008000884 */
[--C-:B------:R-:W-:Y:S01]  /*a990*/  FFMA R11, R11, UR4, -R132.reuse ;  /* 0x000000040b0b7c23 */ /* 0x100fe20008000884 */
[----:B------:R0:W-:Y:S01]  /*a9a0*/  MUFU.EX2 R16, R29 ;  /* 0x0000001d00107308 */ /* 0x0001e20000000800 */
[----:B------:R-:W-:Y:S01]  /*a9b0*/  LEA.HI.X.SX32 R73, R236, R137, 0x1, P4 ;  /* 0x00000089ec497211 */ /* 0x000fe200020f0eff */
[----:B------:R-:W-:Y:S01]  /*a9c0*/  FFMA R19, R19, UR4, -R132 ;  /* 0x0000000413137c23 */ /* 0x000fe20008000884 */
[----:B------:R-:W-:Y:S01]  /*a9d0*/  IADD3 R66, P4, PT, R57, R136, RZ ;  /* 0x0000008839427210 */ /* 0x000fe20007f9e0ff */
[----:B------:R-:W-:-:S02]  /*a9e0*/  IMAD R241, R92, 0x90, RZ ;  /* 0x000000905cf17824 */ /* 0x000fc400078e02ff */
[--C-:B------:R-:W-:Y:S01]  /*a9f0*/  FFMA R35, R35, UR4, -R132.reuse ;  /* 0x0000000423237c23 */ /* 0x100fe20008000884 */
[----:B------:R-:W-:Y:S02]  /*aa00*/  IMAD R188, R93, 0x49, RZ ;  /* 0x000000495dbc7824 */ /* 0x000fe400078e02ff */
[----:B------:R-:W-:Y:S01]  /*aa10*/  IMAD R134, R134, 0xd6, RZ ;  /* 0x000000d686867824 */ /* 0x000fe200078e02ff */
[-C--:B0-----:R-:W-:Y:S01]  /*aa20*/  LEA.HI.X.SX32 R29, R233, R137.reuse, 0x1, P6 ;  /* 0x00000089e91d7211 */ /* 0x081fe200030f0eff */
        /* <DEDUP_REMOVED lines=18> */
[----:B------:R-:W-:Y:S01]  /*ab50*/  FMUL R8, R8, 1.4426950216293334961 ;  /* 0x3fb8aa3b08087820 */ /* 0x000fe20000400000 */
[-C--:B------:R-:W-:Y:S01]  /*ab60*/  IADD3 R56, P4, PT, R241, R136.reuse, RZ ;  /* 0x00000088f1387210 */ /* 0x080fe20007f9e0ff */
[----:B------:R-:W-:Y:S01]  /*ab70*/  FMUL R13, R13, 1.4426950216293334961 ;  /* 0x3fb8aa3b0d0d7820 */ /* 0x000fe20000400000 */
        /* <DEDUP_REMOVED lines=9> */
[----:B------:R-:W0:Y:S01]  /*ac10*/  LDC R232, c[0x0][0x3d8] ;  /* 0x0000f600ffe87b82 */ /* 0x000e220000000800 */
[-C--:B------:R-:W-:Y:S01]  /*ac20*/  IADD3 R240, P6, PT, R197, R136.reuse, RZ ;  /* 0x00000088c5f07210 */ /* 0x080fe20007fde0ff */
[--C-:B------:R-:W-:Y:S01]  /*ac30*/  FFMA R40, R40, UR4, -R132.reuse ;  /* 0x0000000428287c23 */ /* 0x100fe20008000884 */
[-C--:B------:R-:W-:Y:S01]  /*ac40*/  LEA.HI.X.SX32 R93, R201, R137.reuse, 0x1, P5 ;  /* 0x00000089c95d7211 */ /* 0x080fe200028f0eff */
[--C-:B------:R-:W-:Y:S01]  /*ac50*/  FFMA R30, R30, UR4, -R132.reuse ;  /* 0x000000041e1e7c23 */ /* 0x100fe20008000884 */
[-C--:B------:R-:W-:Y:S01]  /*ac60*/  IADD3 R114, P5, PT, R207, R136.reuse, RZ ;  /* 0x00000088cf727210 */ /* 0x080fe20007fbe0ff */
[--C-:B------:R-:W-:Y:S01]  /*ac70*/  FFMA R22, R22, UR4, -R132.reuse ;  /* 0x0000000416167c23 */ /* 0x100fe20008000884 */
[-C--:B------:R-:W-:Y:S01]  /*ac80*/  LEA.HI.X.SX32 R241, R208, R137.reuse, 0x1, P6 ;  /* 0x00000089d0f17211 */ /* 0x080fe200030f0eff */
[--C-:B------:R-:W-:Y:S01]  /*ac90*/  FFMA R32, R32, UR4, -R132.reuse ;  /* 0x0000000420207c23 */ /* 0x100fe20008000884 */
[----:B------:R-:W0:Y:S01]  /*aca0*/  LDC R208, c[0x0][0x3d8] ;  /* 0x0000f600ffd07b82 */ /* 0x000e220000000800 */
[-C--:B------:R-:W-:Y:S01]  /*acb0*/  LEA.HI.X.SX32 R115, R237, R137.reuse, 0x1, P5 ;  /* 0x00000089ed737211 */ /* 0x080fe200028f0eff */
[--C-:B------:R-:W-:Y:S01]  /*acc0*/  FFMA R41, R41, UR4, -R132.reuse ;  /* 0x0000000429297c23 */ /* 0x100fe20008000884 */
[-C--:B------:R-:W-:Y:S01]  /*acd0*/  LEA R184, P5, R244, R136.reuse, 0x7 ;  /* 0x00000088f4b87211 */ /* 0x080fe200078a38ff */
[--C-:B------:R-:W-:Y:S01]  /*ace0*/  FFMA R14, R14, UR4, -R132.reuse ;  /* 0x000000040e0e7c23 */ /* 0x100fe20008000884 */
[--C-:B------:R-:W-:Y:S01]  /*acf0*/  FFMA R25, R25, UR4, -R132.reuse ;  /* 0x0000000419197c23 */ /* 0x100fe20008000884 */
[--C-:B------:R-:W-:Y:S01]  /*ad00*/  FFMA R26, R26, UR4, -R132.reuse ;  /* 0x000000041a1a7c23 */ /* 0x100fe20008000884 */
[-C--:B------:R-:W-:Y:S01]  /*ad10*/  LEA.HI.X.SX32 R185, R249, R137.reuse, 0x1, P5 ;  /* 0x00000089f9b97211 */ /* 0x080fe200028f0eff */
[--C-:B------:R-:W-:Y:S01]  /*ad20*/  FFMA R10, R10, UR4, -R132.reuse ;  /* 0x000000040a0a7c23 */ /* 0x100fe20008000884 */
[-C--:B------:R-:W-:Y:S01]  /*ad30*/  IADD3 R244, P5, PT, R239, R136.reuse, RZ ;  /* 0x00000088eff47210 */ /* 0x080fe20007fbe0ff */
[--C-:B------:R-:W-:Y:S01]  /*ad40*/  FFMA R17, R17, UR4, -R132.reuse ;  /* 0x0000000411117c23 */ /* 0x100fe20008000884 */
[-C--:B------:R-:W-:Y:S01]  /*ad50*/  LEA.HI.X.SX32 R249, R87, R137.reuse, 0x1, P4 ;  /* 0x0000008957f97211 */ /* 0x080fe200020f0eff */
[--C-:B------:R-:W-:Y:S01]  /*ad60*/  FFMA R36, R36, UR4, -R132.reuse ;  /* 0x0000000424247c23 */ /* 0x100fe20008000884 */
[----:B------:R-:W-:Y:S01]  /*ad70*/  LEA.HI.X.SX32 R245, R88, R137, 0x1, P5 ;  /* 0x0000008958f57211 */ /* 0x000fe200028f0eff */
[----:B------:R-:W-:Y:S01]  /*ad80*/  FFMA R31, R31, UR4, -R132 ;  /* 0x000000041f1f7c23 */ /* 0x000fe20008000884 */
[-C--:B------:R-:W-:Y:S01]  /*ad90*/  IADD3 R88, P5, PT, R251, R136.reuse, RZ ;  /* 0x00000088fb587210 */ /* 0x080fe20007fbe0ff */
[----:B------:R-:W-:Y:S01]  /*ada0*/  STL.64 [R1+0x288], R180 ;  /* 0x000288b401007387 */ /* 0x000fe20000100a00 */
[----:B------:R-:W-:-:S02]  /*adb0*/  IADD3 R86, P4, PT, R86, R136, RZ ;  /* 0x0000008856567210 */ /* 0x000fc40007f9e0ff */
[-C--:B------:R-:W-:Y:S01]  /*adc0*/  LEA.HI.X.SX32 R89, R242, R137.reuse, 0x1, P5 ;  /* 0x00000089f2597211 */ /* 0x080fe200028f0eff */
[--C-:B------:R-:W-:Y:S01]  /*add0*/  FFMA R38, R38, UR4, -R132.reuse ;  /* 0x0000000426267c23 */ /* 0x100fe20008000884 */
[-C--:B------:R-:W-:Y:S01]  /*ade0*/  IADD3 R62, P5, PT, R62, R136.reuse, RZ ;  /* 0x000000883e3e7210 */ /* 0x080fe20007fbe0ff */
[--C-:B------:R-:W-:Y:S01]  /*adf0*/  FFMA R20, R20, UR4, -R132.reuse ;  /* 0x0000000414147c23 */ /* 0x100fe20008000884 */
[-C--:B------:R-:W-:Y:S01]  /*ae00*/  LEA.HI.X.SX32 R87, R203, R137.reuse, 0x1, P4 ;  /* 0x00000089cb577211 */ /* 0x080fe200020f0eff */
[--C-:B------:R-:W-:Y:S01]  /*ae10*/  FFMA R37, R37, UR4, -R132.reuse ;  /* 0x0000000425257c23 */ /* 0x100fe20008000884 */
[-C--:B------:R-:W-:Y:S01]  /*ae20*/  IADD3 R108, P4, PT, R108, R136.reuse, RZ ;  /* 0x000000886c6c7210 */ /* 0x080fe20007f9e0ff */
[----:B-1----:R-:W-:Y:S01]  /*ae30*/  IMAD R234, R234, 0x58, RZ ;  /* 0x00000058eaea7824 */ /* 0x002fe200078e02ff */
[-C--:B------:R-:W-:Y:S01]  /*ae40*/  LEA.HI.X.SX32 R63, R196, R137.reuse, 0x1, P5 ;  /* 0x00000089c43f7211 */ /* 0x080fe200028f0eff */
[--C-:B------:R-:W-:Y:S01]  /*ae50*/  FFMA R18, R18, UR4, -R132.reuse ;  /* 0x0000000412127c23 */ /* 0x100fe20008000884 */
[-C--:B------:R-:W-:Y:S01]  /*ae60*/  IADD3 R196, P5, PT, R109, R136.reuse, RZ ;  /* 0x000000886dc47210 */ /* 0x080fe20007fbe0ff */
[----:B0-----:R-:W-:Y:S01]  /*ae70*/  IMAD R208, R208, 0xc6, RZ ;  /* 0x000000c6d0d07824 */ /* 0x001fe200078e02ff */
[-C--:B------:R-:W-:Y:S01]  /*ae80*/  LEA.HI.X.SX32 R109, R192, R137.reuse, 0x1, P4 ;  /* 0x00000089c06d7211 */ /* 0x080fe200020f0eff */
[--C-:B------:R-:W-:Y:S01]  /*ae90*/  FFMA R33, R33, UR4, -R132.reuse ;  /* 0x0000000421217c23 */ /* 0x100fe20008000884 */
[-C--:B------:R-:W-:Y:S01]  /*aea0*/  IADD3 R192, P4, PT, R107, R136.reuse, RZ ;  /* 0x000000886bc07210 */ /* 0x080fe20007f9e0ff */
[----:B------:R-:W-:Y:S01]  /*aeb0*/  FFMA R39, R39, UR4, -R132 ;  /* 0x0000000427277c23 */ /* 0x000fe20008000884 */
[----:B------:R-:W-:Y:S01]  /*aec0*/  LEA.HI.X.SX32 R197, R234, R137, 0x1, P5 ;  /* 0x00000089eac57211 */ /* 0x000fe200028f0eff */
[----:B------:R-:W2:Y:S01]  /*aed0*/  @P2 LDG.E.U16 R190, desc[UR18][R164.64] ;  /* 0x00000012a4be2981 */ /* 0x000ea2000c1e1500 */
[----:B------:R-:W-:-:S02]  /*aee0*/  IADD3 R238, P5, PT, R193, R136, RZ ;  /* 0x00000088c1ee7210 */ /* 0x000fc40007fbe0ff */
[----:B------:R-:W-:Y:S02]  /*aef0*/  LEA.HI.X.SX32 R193, R204, R137, 0x1, P4 ;  /* 0x00000089ccc17211 */ /* 0x000fe400020f0eff */
[----:B------:R-:W-:Y:S01]  /*af00*/  IADD3 R236, P4, PT, R208, R136, RZ ;  /* 0x00000088d0ec7210 */ /* 0x000fe20007f9e0ff */
[----:B------:R-:W-:-:S05]  /*af10*/  IMAD R208, R105, 0x63, RZ ;  /* 0x0000006369d07824 */ /* 0x000fca00078e02ff */
[-C--:B------:R-:W-:Y:S02]  /*af20*/  LEA.HI.X.SX32 R237, R208, R137.reuse, 0x1, P4 ;  /* 0x00000089d0ed7211 */ /* 0x080fe400020f0eff */
[----:B------:R-:W0:Y:S01]  /*af30*/  LDC R208, c[0x0][0x3d8] ;  /* 0x0000f600ffd07b82 */ /* 0x000e220000000800 */
[-C--:B------:R-:W-:Y:S02]  /*af40*/  LEA.HI.X.SX32 R239, R69, R137.reuse, 0x1, P5 ;  /* 0x0000008945ef7211 */ /* 0x080fe400028f0eff */
[-C--:B------:R-:W-:Y:S01]  /*af50*/  IADD3 R68, P5, PT, R68, R136.reuse, RZ ;  /* 0x0000008844447210 */ /* 0x080fe20007fbe0ff */
[----:B------:R-:W-:Y:S03]  /*af60*/  MUFU.EX2 R226, R8 ;  /* 0x0000000800e27308 */ /* 0x000fe60000000800 */
[----:B------:R-:W-:Y:S02]  /*af70*/  LEA.HI.X.SX32 R69, R205, R137, 0x1, P5 ;  /* 0x00000089cd457211 */ /* 0x000fe400028f0eff */
[----:B------:R-:W-:-:S03]  /*af80*/  IADD3 R104, P5, PT, R104, R136, RZ ;  /* 0x0000008868687210 */ /* 0x000fc60007fbe0ff */
[----:B------:R-:W-:Y:S01]  /*af90*/  MUFU.EX2 R8, R13 ;  /* 0x0000000d00087308 */ /* 0x000fe20000000800 */
[----:B------:R-:W-:-:S07]  /*afa0*/  LEA.HI.X.SX32 R105, R209, R137, 0x1, P5 ;  /* 0x00000089d1697211 */ /* 0x000fce00028f0eff */
[----:B------:R1:W-:Y:S01]  /*afb0*/  MUFU.EX2 R13, R23 ;  /* 0x00000017000d7308 */ /* 0x0003e20000000800 */
[----:B0-----:R-:W-:Y:S01]  /*afc0*/  IMAD R208, R208, 0xe0, RZ ;  /* 0x000000e0d0d07824 */ /* 0x001fe200078e02ff */
[----:B-1----:R-:W0:Y:S04]  /*afd0*/  LDC R23, c[0x0][0x3d8] ;  /* 0x0000f600ff177b82 */ /* 0x002e280000000800 */
[----:B------:R-:W-:-:S04]  /*afe0*/  IADD3 R200, P5, PT, R208, R136, RZ ;  /* 0x00000088d0c87210 */ /* 0x000fc80007fbe0ff */
[----:B------:R-:W1:Y:S01]  /*aff0*/  LDC R208, c[0x0][0x3d8] ;  /* 0x0000f600ffd07b82 */ /* 0x000e620000000800 */
[----:B------:R-:W-:Y:S08]  /*b000*/  MUFU.EX2 R224, R12 ;  /* 0x0000000c00e07308 */ /* 0x000ff00000000800 */
[----:B------:R0:W-:Y:S02]  /*b010*/  MUFU.EX2 R12, R21 ;  /* 0x00000015000c7308 */ /* 0x0001e40000000800 */
[----:B0-----:R-:W-:-:S06]  /*b020*/  IMAD R231, R23, 0x6a, RZ ;  /* 0x0000006a17e77824 */ /* 0x001fcc00078e02ff */
[----:B------:R1:W-:Y:S01]  /*b030*/  MUFU.EX2 R218, R24 ;  /* 0x0000001800da7308 */ /* 0x0003e20000000800 */
[----:B------:R-:W0:Y:S01]  /*b040*/  LDC R21, c[0x0][0x3d8] ;  /* 0x0000f600ff157b82 */ /* 0x000e220000000800 */
[----:B-1----:R-:W-:-:S07]  /*b050*/  IMAD R24, R208, 0xe2, RZ ;  /* 0x000000e2d0187824 */ /* 0x002fce00078e02ff */
[----:B------:R-:W1:Y:S08]  /*b060*/  LDC R23, c[0x0][0x3d8] ;  /* 0x0000f600ff177b82 */ /* 0x000e700000000800 */
[----:B------:R-:W4:Y:S01]  /*b070*/  LDC R208, c[0x0][0x3d8] ;  /* 0x0000f600ffd07b82 */ /* 0x000f220000000800 */
[----:B------:R-:W-:Y:S01]  /*b080*/  IADD3 R84, P4, PT, R84, R136, RZ ;  /* 0x0000008854547210 */ /* 0x000fe20007f9e0ff */
[----:B---3--:R-:W-:-:S02]  /*b090*/  IMAD R230, R85, 0x68, RZ ;  /* 0x0000006855e67824 */ /* 0x008fc400078e02ff */
[----:B------:R-:W-:Y:S01]  /*b0a0*/  FMUL R5, R5, 1.4426950216293334961 ;  /* 0x3fb8aa3b05057820 */ /* 0x000fe20000400000 */
[----:B------:R-:W-:Y:S01]  /*b0b0*/  LEA.HI.X.SX32 R85, R231, R137, 0x1, P4 ;  /* 0x00000089e7557211 */ /* 0x000fe200020f0eff */
[----:B------:R-:W-:Y:S01]  /*b0c0*/  FMUL R7, R7, 1.4426950216293334961 ;  /* 0x3fb8aa3b07077820 */ /* 0x000fe20000400000 */
[----:B------:R-:W-:Y:S01]  /*b0d0*/  IADD3 R198, P4, PT, R24, R136, RZ ;  /* 0x0000008818c67210 */ /* 0x000fe20007f9e0ff */
[----:B------:R-:W-:Y:S01]  /*b0e0*/  FMUL R34, R34, 1.4426950216293334961 ;  /* 0x3fb8aa3b22227820 */ /* 0x000fe20000400000 */
[----:B0-----:R-:W-:Y:S02]  /*b0f0*/  IMAD R21, R21, 0xb4, RZ ;  /* 0x000000b415157824 */ /* 0x001fe400078e02ff */
[----:B------:R-:W-:Y:S01]  /*b100*/  FMUL R11, R11, 1.4426950216293334961 ;  /* 0x3fb8aa3b0b0b7820 */ /* 0x000fe20000400000 */
[----:B------:R-:W-:Y:S01]  /*b110*/  FMUL R19, R19, 1.4426950216293334961 ;  /* 0x3fb8aa3b13137820 */ /* 0x000fe20000400000 */
[----:B------:R-:W0:Y:S01]  /*b120*/  MUFU.EX2 R228, R5 ;  /* 0x0000000500e47308 */ /* 0x000e220000000800 */
[----:B-1----:R-:W-:-:S02]  /*b130*/  IMAD R24, R23, 0x6b, RZ ;  /* 0x0000006b17187824 */ /* 0x002fc400078e02ff */
[----:B------:R-:W-:Y:S01]  /*b140*/  FMUL R35, R35, 1.4426950216293334961 ;  /* 0x3fb8aa3b23237820 */ /* 0x000fe20000400000 */
[----:B------:R-:W-:-:S04]  /*b150*/  IMAD R232, R232, 0x5a, RZ ;  /* 0x0000005ae8e87824 */ /* 0x000fc800078e02ff */
[----:B------:R1:W-:Y:S01]  /*b160*/  MUFU.EX2 R213, R34 ;  /* 0x0000002200d57308 */ /* 0x0003e20000000800 */
[----:B----4-:R-:W-:Y:S02]  /*b170*/  IMAD R23, R208, 0xe4, RZ ;  /* 0x000000e4d0177824 */ /* 0x010fe400078e02ff */
[----:B------:R-:W3:Y:S05]  /*b180*/  LDC R208, c[0x0][0x3d8] ;  /* 0x0000f600ffd07b82 */ /* 0x000eea0000000800 */
[----:B------:R-:W-:Y:S01]  /*b190*/  MUFU.EX2 R5, R7 ;  /* 0x0000000700057308 */ /* 0x000fe20000000800 */
[----:B-1----:R-:W-:Y:S01]  /*b1a0*/  IADD3 R34, P6, PT, R21, R136, RZ ;  /* 0x0000008815227210 */ /* 0x002fe20007fde0ff */
[----:B------:R-:W-:-:S02]  /*b1b0*/  IMAD R59, R59, 0x61, RZ ;  /* 0x000000613b3b7824 */ /* 0x000fc400078e02ff */
[----:B--2---:R-:W-:-:S04]  /*b1c0*/  IMAD R58, R58, 0xd0, RZ ;  /* 0x000000d03a3a7824 */ /* 0x004fc800078e02ff */
[----:B------:R-:W-:Y:S08]  /*b1d0*/  MUFU.EX2 R7, R11 ;  /* 0x0000000b00077308 */ /* 0x000ff00000000800 */
[----:B------:R-:W-:Y:S08]  /*b1e0*/  MUFU.EX2 R11, R19 ;  /* 0x00000013000b7308 */ /* 0x000ff00000000800 */
[----:B------:R1:W-:Y:S02]  /*b1f0*/  MUFU.EX2 R19, R35 ;  /* 0x0000002300137308 */ /* 0x0003e40000000800 */
[----:B-1----:R-:W-:-:S02]  /*b200*/  LEA.HI.X.SX32 R35, R232, R137, 0x1, P6 ;  /* 0x00000089e8237211 */ /* 0x002fc400030f0eff */
[----:B------:R-:W-:-:S04]  /*b210*/  IADD3 R106, P6, PT, R106, R136, RZ ;  /* 0x000000886a6a7210 */ /* 0x000fc80007fde0ff */
[----:B------:R-:W-:Y:S02]  /*b220*/  LEA.HI.X.SX32 R107, R59, R137, 0x1, P6 ;  /* 0x000000893b6b7211 */ /* 0x000fe400030f0eff */
[----:B------:R-:W-:-:S04]  /*b230*/  IADD3 R58, P6, PT, R58, R136, RZ ;  /* 0x000000883a3a7210 */ /* 0x000fc80007fde0ff */
[----:B------:R-:W-:Y:S02]  /*b240*/  LEA.HI.X.SX32 R59, R230, R137, 0x1, P6 ;  /* 0x00000089e63b7211 */ /* 0x000fe400030f0eff */
[----:B------:R-:W-:Y:S01]  /*b250*/  IADD3 R134, P6, PT, R134, R136, RZ ;  /* 0x0000008886867210 */ /* 0x000fe20007fde0ff */
[----:B------:R-:W-:-:S03]  /*b260*/  FMUL R40, R40, 1.4426950216293334961 ;  /* 0x3fb8aa3b28287820 */ /* 0x000fc60000400000 */
[-C--:B------:R-:W-:Y:S02]  /*b270*/  LEA.HI.X.SX32 R135, R24, R137.reuse, 0x1, P6 ;  /* 0x0000008918877211 */ /* 0x080fe400030f0eff */
[-C--:B------:R-:W-:Y:S01]  /*b280*/  IADD3 R250, P6, PT, R23, R136.reuse, RZ ;  /* 0x0000008817fa7210 */ /* 0x080fe20007fde0ff */
[----:B---3--:R-:W-:Y:S01]  /*b290*/  IMAD R23, R208, 0xe6, RZ ;  /* 0x000000e6d0177824 */ /* 0x008fe200078e02ff */
[----:B------:R1:W-:Y:S01]  /*b2a0*/  MUFU.EX2 R210, R40 ;  /* 0x0000002800d27308 */ /* 0x0003e20000000800 */
[----:B------:R-:W-:Y:S01]  /*b2b0*/  LEA.HI.X.SX32 R201, R206, R137, 0x1, P5 ;  /* 0x00000089cec97211 */ /* 0x000fe200028f0eff */
[----:B------:R-:W2:Y:S02]  /*b2c0*/  LDC R208, c[0x0][0x3d8] ;  /* 0x0000f600ffd07b82 */ /* 0x000ea40000000800 */
[----:B-1----:R-:W-:-:S06]  /*b2d0*/  IADD3 R40, P5, PT, R23, R136, RZ ;  /* 0x0000008817287210 */ /* 0x002fcc0007fbe0ff */
[----:B------:R-:W1:Y:S01]  /*b2e0*/  LDC R23, c[0x0][0x3d8] ;  /* 0x0000f600ff177b82 */ /* 0x000e620000000800 */
[----:B------:R-:W-:-:S04]  /*b2f0*/  FMUL R30, R30, 1.4426950216293334961 ;  /* 0x3fb8aa3b1e1e7820 */ /* 0x000fc80000400000 */
[----:B------:R3:W-:Y:S01]  /*b300*/  MUFU.EX2 R215, R30 ;  /* 0x0000001e00d77308 */ /* 0x0007e20000000800 */
[----:B--2---:R-:W-:-:S05]  /*b310*/  IMAD R208, R208, 0x71, RZ ;  /* 0x00000071d0d07824 */ /* 0x004fca00078e02ff */
[----:B------:R-:W-:Y:S02]  /*b320*/  LEA.HI.X.SX32 R199, R208, R137, 0x1, P4 ;  /* 0x00000089d0c77211 */ /* 0x000fe400020f0eff */
[----:B------:R-:W2:Y:S01]  /*b330*/  LDC R208, c[0x0][0x3d8] ;  /* 0x0000f600ffd07b82 */ /* 0x000ea20000000800 */
[----:B-1----:R-:W-:-:S05]  /*b340*/  IMAD R24, R23, 0xf0, RZ ;  /* 0x000000f017187824 */ /* 0x002fca00078e02ff */
[----:B---3--:R-:W-:Y:S02]  /*b350*/  IADD3 R30, P4, PT, R24, R136, RZ ;  /* 0x00000088181e7210 */ /* 0x008fe40007f9e0ff */
[----:B------:R-:W1:Y:S01]  /*b360*/  LDC R24, c[0x0][0x3d8] ;  /* 0x0000f600ff187b82 */ /* 0x000e620000000800 */
[----:B------:R-:W-:Y:S01]  /*b370*/  FMUL R22, R22, 1.4426950216293334961 ;  /* 0x3fb8aa3b16167820 */ /* 0x000fe20000400000 */
[----:B------:R-:W-:Y:S01]  /*b380*/  FMUL R32, R32, 1.4426950216293334961 ;  /* 0x3fb8aa3b20207820 */ /* 0x000fe20000400000 */
[----:B------:R-:W-:Y:S01]  /*b390*/  FMUL R41, R41, 1.4426950216293334961 ;  /* 0x3fb8aa3b29297820 */ /* 0x000fe20000400000 */
[----:B------:R-:W-:Y:S01]  /*b3a0*/  LEA.HI.X.SX32 R251, R207, R137, 0x1, P6 ;  /* 0x00000089cffb7211 */ /* 0x000fe200030f0eff */
[----:B------:R-:W-:Y:S01]  /*b3b0*/  FMUL R14, R14, 1.4426950216293334961 ;  /* 0x3fb8aa3b0e0e7820 */ /* 0x000fe20000400000 */
[----:B------:R3:W-:Y:S01]  /*b3c0*/  MUFU.EX2 R214, R32 ;  /* 0x0000002000d67308 */ /* 0x0007e20000000800 */
[----:B------:R-:W-:Y:S01]  /*b3d0*/  FMUL R25, R25, 1.4426950216293334961 ;  /* 0x3fb8aa3b19197820 */ /* 0x000fe20000400000 */
[----:B--2---:R-:W-:-:S06]  /*b3e0*/  IMAD R208, R208, 0xf2, RZ ;  /* 0x000000f2d0d07824 */ /* 0x004fcc00078e02ff */
[----:B------:R-:W-:Y:S01]  /*b3f0*/  MUFU.EX2 R219, R22 ;  /* 0x0000001600db7308 */ /* 0x000fe20000000800 */
[----:B---3--:R-:W-:Y:S02]  /*b400*/  IADD3 R32, P6, PT, R208, R136, RZ ;  /* 0x00000088d0207210 */ /* 0x008fe40007fde0ff */
[----:B------:R-:W2:Y:S01]  /*b410*/  LDC R208, c[0x0][0x3d8] ;  /* 0x0000f600ffd07b82 */ /* 0x000ea20000000800 */
[----:B-1----:R-:W-:-:S04]  /*b420*/  IMAD R24, R24, 0x73, RZ ;  /* 0x0000007318187824 */ /* 0x002fc800078e02ff */
[----:B------:R1:W-:Y:S02]  /*b430*/  MUFU.EX2 R22, R41 ;  /* 0x0000002900167308 */ /* 0x0003e40000000800 */
[----:B-1----:R-:W-:Y:S02]  /*b440*/  LEA.HI.X.SX32 R41, R24, R137, 0x1, P5 ;  /* 0x0000008918297211 */ /* 0x002fe400028f0eff */
[----:B------:R-:W1:Y:S04]  /*b450*/  LDC R24, c[0x0][0x3d8] ;  /* 0x0000f600ff187b82 */ /* 0x000e680000000800 */
[----:B------:R-:W-:Y:S08]  /*b460*/  MUFU.EX2 R223, R14 ;  /* 0x0000000e00df7308 */ /* 0x000ff00000000800 */
[----:B------:R3:W-:Y:S02]  /*b470*/  MUFU.EX2 R14, R25 ;  /* 0x00000019000e7308 */ /* 0x0007e40000000800 */
[----:B---3--:R-:W3:Y:S01]  /*b480*/  LDC R25, c[0x0][0x3d8] ;  /* 0x0000f600ff197b82 */ /* 0x008ee20000000800 */
[----:B------:R-:W-:Y:S01]  /*b490*/  FMUL R26, R26, 1.4426950216293334961 ;  /* 0x3fb8aa3b1a1a7820 */ /* 0x000fe20000400000 */
[----:B------:R-:W-:Y:S01]  /*b4a0*/  FMUL R10, R10, 1.4426950216293334961 ;  /* 0x3fb8aa3b0a0a7820 */ /* 0x000fe20000400000 */
[----:B------:R-:W-:Y:S01]  /*b4b0*/  FMUL R17, R17, 1.4426950216293334961 ;  /* 0x3fb8aa3b11117820 */ /* 0x000fe20000400000 */
[----:B------:R-:W-:-:S02]  /*b4c0*/  FMUL R36, R36, 1.4426950216293334961 ;  /* 0x3fb8aa3b24247820 */ /* 0x000fc40000400000 */
[----:B------:R2:W-:Y:S01]  /*b4d0*/  MUFU.EX2 R217, R26 ;  /* 0x0000001a00d97308 */ /* 0x0005e20000000800 */
[----:B------:R-:W-:Y:S01]  /*b4e0*/  FMUL R31, R31, 1.4426950216293334961 ;  /* 0x3fb8aa3b1f1f7820 */ /* 0x000fe20000400000 */
[----:B-1----:R-:W-:Y:S02]  /*b4f0*/  IMAD R24, R24, 0x78, RZ ;  /* 0x0000007818187824 */ /* 0x002fe400078e02ff */
[----:B--2---:R-:W-:-:S04]  /*b500*/  IMAD R26, R208, 0xf4, RZ ;  /* 0x000000f4d01a7824 */ /* 0x004fc800078e02ff */
[----:B------:R-:W-:Y:S01]  /*b510*/  MUFU.EX2 R225, R10 ;  /* 0x0000000a00e17308 */ /* 0x000fe20000000800 */
[----:B------:R-:W-:Y:S07]  /*b520*/  STL.64 [R1+0x280], R102 ;  /* 0x0002806601007387 */ /* 0x000fee0000100a00 */
[----:B------:R1:W-:Y:S01]  /*b530*/  MUFU.EX2 R212, R36 ;  /* 0x0000002400d47308 */ /* 0x0003e20000000800 */
[----:B------:R-:W-:Y:S07]  /*b540*/  STL.64 [R1+0x278], R82 ;  /* 0x0002785201007387 */ /* 0x000fee0000100a00 */
[----:B------:R-:W-:Y:S01]  /*b550*/  MUFU.EX2 R10, R17 ;  /* 0x00000011000a7308 */ /* 0x000fe20000000800 */
[----:B-1----:R-:W-:Y:S01]  /*b560*/  IADD3 R36, P5, PT, R26, R136, RZ ;  /* 0x000000881a247210 */ /* 0x002fe20007fbe0ff */
[----:B---3--:R-:W-:-:S02]  /*b570*/  IMAD R26, R25, 0xf6, RZ ;  /* 0x000000f6191a7824 */ /* 0x008fc400078e02ff */
[----:B------:R-:W1:Y:S01]  /*b580*/  LDC R25, c[0x0][0x3d8] ;  /* 0x0000f600ff197b82 */ /* 0x000e620000000800 */
[----:B------:R-:W-:Y:S03]  /*b590*/  STL.64 [R1+0x270], R124 ;  /* 0x0002707c01007387 */ /* 0x000fe60000100a00 */
[----:B------:R2:W-:Y:S01]  /*b5a0*/  MUFU.EX2 R17, R31 ;  /* 0x0000001f00117308 */ /* 0x0005e20000000800 */
[----:B------:R-:W-:Y:S04]  /*b5b0*/  STL.64 [R1+0x268], R64 ;  /* 0x0002684001007387 */ /* 0x000fe80000100a00 */
[----:B------:R-:W-:Y:S01]  /*b5c0*/  STL.64 [R1+0x260], R80 ;  /* 0x0002605001007387 */ /* 0x000fe20000100a00 */
[----:B--2---:R-:W-:-:S02]  /*b5d0*/  LEA.HI.X.SX32 R31, R24, R137, 0x1, P4 ;  /* 0x00000089181f7211 */ /* 0x004fc400020f0eff */
[----:B------:R-:W2:Y:S01]  /*b5e0*/  LDC R24, c[0x0][0x3d8] ;  /* 0x0000f600ff187b82 */ /* 0x000ea20000000800 */
[----:B------:R3:W-:Y:S04]  /*b5f0*/  STL.64 [R1+0x258], R164 ;  /* 0x000258a401007387 */ /* 0x0007e80000100a00 */
[----:B------:R-:W-:Y:S04]  /*b600*/  STL.64 [R1+0x250], R122 ;  /* 0x0002507a01007387 */ /* 0x000fe80000100a00 */
[----:B------:R-:W-:Y:S04]  /*b610*/  STL.64 [R1+0x248], R100 ;  /* 0x0002486401007387 */ /* 0x000fe80000100a00 */
[----:B------:R-:W-:Y:S04]  /*b620*/  STL.64 [R1+0x240], R78 ;  /* 0x0002404e01007387 */ /* 0x000fe80000100a00 */
[----:B------:R4:W-:Y:S04]  /*b630*/  STL.64 [R1+0x238], R54 ;  /* 0x0002383601007387 */ /* 0x0009e80000100a00 */
[----:B------:R-:W-:Y:S04]  /*b640*/  STL.64 [R1+0x230], R120 ;  /* 0x0002307801007387 */ /* 0x000fe80000100a00 */
[----:B------:R-:W-:Y:S04]  /*b650*/  STL.64 [R1+0x228], R98 ;  /* 0x0002286201007387 */ /* 0x000fe80000100a00 */
[----:B------:R-:W-:Y:S04]  /*b660*/  STL.64 [R1+0x220], R76 ;  /* 0x0002204c01007387 */ /* 0x000fe80000100a00 */
[----:B------:R0:W-:Y:S04]  /*b670*/  STL.64 [R1+0x218], R168 ;  /* 0x000218a801007387 */ /* 0x0001e80000100a00 */
[----:B------:R-:W-:Y:S01]  /*b680*/  STL.64 [R1+0x210], R118 ;  /* 0x0002107601007387 */ /* 0x000fe20000100a00 */
[----:B------:R-:W-:-:S03]  /*b690*/  FMUL R38, R38, 1.4426950216293334961 ;  /* 0x3fb8aa3b26267820 */ /* 0x000fc60000400000 */
[----:B------:R-:W-:Y:S04]  /*b6a0*/  STL.64 [R1+0x208], R96 ;  /* 0x0002086001007387 */ /* 0x000fe80000100a00 */
[----:B------:R-:W-:Y:S04]  /*b6b0*/  STL.64 [R1+0x200], R70 ;  /* 0x0002004601007387 */ /* 0x000fe80000100a00 */
[----:B------:R0:W-:Y:S04]  /*b6c0*/  STL.64 [R1+0x1f8], R172 ;  /* 0x0001f8ac01007387 */ /* 0x0001e80000100a00 */
[----:B------:R-:W-:Y:S01]  /*b6d0*/  STL.64 [R1+0x1f0], R60 ;  /* 0x0001f03c01007387 */ /* 0x000fe20000100a00 */
[----:B------:R0:W-:Y:S03]  /*b6e0*/  MUFU.EX2 R211, R38 ;  /* 0x0000002600d37308 */ /* 0x0001e60000000800 */
[----:B------:R-:W-:Y:S04]  /*b6f0*/  STL.64 [R1+0x1e8], R94 ;  /* 0x0001e85e01007387 */ /* 0x000fe80000100a00 */
[----:B------:R-:W-:Y:S01]  /*b700*/  STL.64 [R1+0x1e0], R74 ;  /* 0x0001e04a01007387 */ /* 0x000fe20000100a00 */
[----:B0-----:R-:W-:-:S03]  /*b710*/  IADD3 R38, P4, PT, R26, R136, RZ ;  /* 0x000000881a267210 */ /* 0x001fc60007f9e0ff */
[----:B------:R0:W-:Y:S01]  /*b720*/  STL.64 [R1+0x1d8], R176 ;  /* 0x0001d8b001007387 */ /* 0x0001e20000100a00 */
[----:B-1----:R-:W-:-:S03]  /*b730*/  IMAD R26, R25, 0x79, RZ ;  /* 0x00000079191a7824 */ /* 0x002fc600078e02ff */
[----:B------:R-:W-:Y:S01]  /*b740*/  STL.64 [R1+0x1d0], R116 ;  /* 0x0001d07401007387 */ /* 0x000fe20000100a00 */
[----:B--2---:R-:W-:Y:S02]  /*b750*/  IMAD R25, R24, 0x7a, RZ ;  /* 0x0000007a18197824 */ /* 0x004fe400078e02ff */
[----:B------:R-:W1:Y:S01]  /*b760*/  LDC R24, c[0x0][0x3d8] ;  /* 0x0000f600ff187b82 */ /* 0x000e620000000800 */
[----:B------:R-:W-:Y:S04]  /*b770*/  STL.64 [R1+0x1c8], R92 ;  /* 0x0001c85c01007387 */ /* 0x000fe80000100a00 */
[----:B------:R-:W-:Y:S04]  /*b780*/  STL.64 [R1+0x1c0], R72 ;  /* 0x0001c04801007387 */ /* 0x000fe80000100a00 */
[----:B------:R-:W-:Y:S04]  /*b790*/  STL.64 [R1+0x1b8], R28 ;  /* 0x0001b81c01007387 */ /* 0x000fe80000100a00 */
        /* <DEDUP_REMOVED lines=15> */
[----:B------:R-:W-:Y:S01]  /*b890*/  STL.64 [R1+0x140], R240 ;  /* 0x000140f001007387 */ /* 0x000fe20000100a00 */
[----:B------:R-:W-:-:S03]  /*b8a0*/  FMUL R37, R37, 1.4426950216293334961 ;  /* 0x3fb8aa3b25257820 */ /* 0x000fc60000400000 */
[----:B------:R0:W-:Y:S04]  /*b8b0*/  STL.64 [R1+0x138], R196 ;  /* 0x000138c401007387 */ /* 0x0001e80000100a00 */
[----:B------:R-:W-:Y:S01]  /*b8c0*/  STL.64 [R1+0x130], R108 ;  /* 0x0001306c01007387 */ /* 0x000fe20000100a00 */
[----:B------:R-:W-:-:S03]  /*b8d0*/  FMUL R18, R18, 1.4426950216293334961 ;  /* 0x3fb8aa3b12127820 */ /* 0x000fc60000400000 */
[----:B------:R-:W-:Y:S01]  /*b8e0*/  STL.64 [R1+0x128], R34 ;  /* 0x0001282201007387 */ /* 0x000fe20000100a00 */
[----:B------:R-:W-:Y:S03]  /*b8f0*/  MUFU.EX2 R220, R20 ;  /* 0x0000001400dc7308 */ /* 0x000fe60000000800 */
[----:B------:R-:W-:Y:S01]  /*b900*/  STL.64 [R1+0x120], R238 ;  /* 0x000120ee01007387 */ /* 0x000fe20000100a00 */
[----:B------:R-:W-:-:S03]  /*b910*/  FMUL R33, R33, 1.4426950216293334961 ;  /* 0x3fb8aa3b21217820 */ /* 0x000fc60000400000 */
[----:B------:R0:W-:Y:S01]  /*b920*/  STL.64 [R1+0x118], R192 ;  /* 0x000118c001007387 */ /* 0x0001e20000100a00 */
[----:B------:R1:W-:Y:S03]  /*b930*/  MUFU.EX2 R20, R37 ;  /* 0x0000002500147308 */ /* 0x0003e60000000800 */
[----:B------:R-:W-:Y:S01]  /*b940*/  STL.64 [R1+0x110], R106 ;  /* 0x0001106a01007387 */ /* 0x000fe20000100a00 */
[----:B------:R-:W-:-:S03]  /*b950*/  FMUL R39, R39, 1.4426950216293334961 ;  /* 0x3fb8aa3b27277820 */ /* 0x000fc60000400000 */
[----:B------:R-:W-:Y:S01]  /*b960*/  STL.64 [R1+0x108], R68 ;  /* 0x0001084401007387 */ /* 0x000fe20000100a00 */
[----:B-1----:R-:W-:-:S03]  /*b970*/  LEA.HI.X.SX32 R37, R25, R137, 0x1, P5 ;  /* 0x0000008919257211 */ /* 0x002fc600028f0eff */
[----:B------:R-:W-:Y:S01]  /*b980*/  STL.64 [R1+0x100], R236 ;  /* 0x000100ec01007387 */ /* 0x000fe20000100a00 */
[----:B------:R-:W-:Y:S01]  /*b990*/  IMAD R25, R24, 0x7b, RZ ;  /* 0x0000007b18197824 */ /* 0x000fe200078e02ff */
[----:B------:R-:W-:Y:S02]  /*b9a0*/  MUFU.EX2 R221, R18 ;  /* 0x0000001200dd7308 */ /* 0x000fe40000000800 */
[----:B------:R1:W-:Y:S04]  /*b9b0*/  STL.64 [R1+0xf8], R58 ;  /* 0x0000f83a01007387 */ /* 0x0003e80000100a00 */
[----:B------:R-:W-:Y:S02]  /*b9c0*/  STL.64 [R1+0xf0], R104 ;  /* 0x0000f06801007387 */ /* 0x000fe40000100a00 */
[----:B------:R0:W-:Y:S02]  /*b9d0*/  MUFU.EX2 R18, R33 ;  /* 0x0000002100127308 */ /* 0x0001e40000000800 */
[----:B------:R-:W-:Y:S01]  /*b9e0*/  STL.64 [R1+0xe8], R84 ;  /* 0x0000e85401007387 */ /* 0x000fe20000100a00 */
[----:B------:R-:W-:-:S03]  /*b9f0*/  PRMT R186, RZ, 0x7610, R186 ;  /* 0x00007610ffba7816 */ /* 0x000fc600000000ba */
[----:B------:R-:W-:Y:S02]  /*ba00*/  STL.64 [R1+0xe0], R134 ;  /* 0x0000e08601007387 */ /* 0x000fe40000100a00 */
[----:B------:R1:W-:Y:S01]  /*ba10*/  MUFU.EX2 R21, R39 ;  /* 0x0000002700157308 */ /* 0x0003e20000000800 */
[----:B0-----:R-:W-:Y:S01]  /*ba20*/  LEA.HI.X.SX32 R33, R26, R137, 0x1, P6 ;  /* 0x000000891a217211 */ /* 0x001fe200030f0eff */
[----:B------:R-:W-:Y:S01]  /*ba30*/  STL.64 [R1+0xd8], R200 ;  /* 0x0000d8c801007387 */ /* 0x000fe20000100a00 */
[----:B------:R-:W-:-:S03]  /*ba40*/  PRMT R182, RZ, 0x7610, R182 ;  /* 0x00007610ffb67816 */ /* 0x000fc600000000b6 */
[----:B------:R-:W-:Y:S01]  /*ba50*/  STL.64 [R1+0xd0], R198 ;  /* 0x0000d0c601007387 */ /* 0x000fe20000100a00 */
[----:B------:R-:W-:Y:S02]  /*ba60*/  PRMT R178, RZ, 0x7610, R178 ;  /* 0x00007610ffb27816 */ /* 0x000fe400000000b2 */
[----:B-1----:R-:W-:Y:S01]  /*ba70*/  LEA.HI.X.SX32 R39, R25, R137, 0x1, P4 ;  /* 0x0000008919277211 */ /* 0x002fe200020f0eff */
[----:B------:R-:W-:Y:S01]  /*ba80*/  STL.64 [R1+0xc8], R250 ;  /* 0x0000c8fa01007387 */ /* 0x000fe20000100a00 */
[----:B------:R-:W-:-:S03]  /*ba90*/  PRMT R174, RZ, 0x7610, R174 ;  /* 0x00007610ffae7816 */ /* 0x000fc600000000ae */
        /* <DEDUP_REMOVED lines=8> */
[----:B------:R-:W-:Y:S04]  /*bb20*/  STL.64 [R1+0xa0], R38 ;  /* 0x0000a02601007387 */ /* 0x000fe80000100a00 */
[----:B---3--:R-:W3:Y:S04]  /*bb30*/  LDL.LU.64 R164, [R1+0x838] ;  /* 0x0008380001a47983 */ /* 0x008ee80000300a00 */
[----:B------:R0:W3:Y:S04]  /*bb40*/  @P2 LDG.E.U16 R186, desc[UR18][R54.64] ;  /* 0x0000001236ba2981 */ /* 0x0000e8000c1e1500 */
[----:B------:R-:W3:Y:S04]  /*bb50*/  @P2 LDG.E.U16 R182, desc[UR18][R168.64] ;  /* 0x00000012a8b62981 */ /* 0x000ee8000c1e1500 */
[----:B------:R-:W3:Y:S04]  /*bb60*/  @P2 LDG.E.U16 R178, desc[UR18][R172.64] ;  /* 0x00000012acb22981 */ /* 0x000ee8000c1e1500 */
[----:B----4-:R-:W0:Y:S04]  /*bb70*/  LDL.LU.64 R54, [R1+0x830] ;  /* 0x0008300001367983 */ /* 0x010e280000300a00 */
[----:B------:R-:W4:Y:S04]  /*bb80*/  LDL.LU.64 R168, [R1+0x828] ;  /* 0x0008280001a87983 */ /* 0x000f280000300a00 */
[----:B------:R-:W4:Y:S04]  /*bb90*/  LDL.LU.64 R172, [R1+0x820] ;  /* 0x0008200001ac7983 */ /* 0x000f280000300a00 */
[----:B------:R-:W4:Y:S04]  /*bba0*/  @P2 LDG.E.U16 R174, desc[UR18][R176.64] ;  /* 0x00000012b0ae2981 */ /* 0x000f28000c1e1500 */
[----:B------:R-:W4:Y:S04]  /*bbb0*/  @P2 LDG.E.U16 R166, desc[UR18][R184.64] ;  /* 0x00000012b8a62981 */ /* 0x000f28000c1e1500 */
[----:B------:R1:W4:Y:S04]  /*bbc0*/  @P2 LDG.E.U16 R162, desc[UR18][R56.64] ;  /* 0x0000001238a22981 */ /* 0x000328000c1e1500 */
[----:B------:R-:W4:Y:S04]  /*bbd0*/  LDL.LU.64 R176, [R1+0x818] ;  /* 0x0008180001b07983 */ /* 0x000f280000300a00 */
[----:B--2---:R-:W2:Y:S04]  /*bbe0*/  LDL.LU.64 R184, [R1+0x810] ;  /* 0x0008100001b87983 */ /* 0x004ea80000300a00 */
[----:B------:R-:W1:Y:S04]  /*bbf0*/  LDL.LU.64 R56, [R1+0x808] ;  /* 0x0008080001387983 */ /* 0x000e680000300a00 */
[----:B------:R-:W2:Y:S04]  /*bc00*/  @P2 LDG.E.U16 R158, desc[UR18][R188.64] ;  /* 0x00000012bc9e2981 */ /* 0x000ea8000c1e1500 */
[----:B------:R-:W2:Y:S04]  /*bc10*/  @P2 LDG.E.U16 R154, desc[UR18][R196.64] ;  /* 0x00000012c49a2981 */ /* 0x000ea8000c1e1500 */
[----:B------:R-:W2:Y:S04]  /*bc20*/  LDL.LU.64 R188, [R1+0x800] ;  /* 0x0008000001bc7983 */ /* 0x000ea80000300a00 */
[----:B------:R-:W2:Y:S01]  /*bc30*/  LDL.LU.64 R196, [R1+0x7f8] ;  /* 0x0007f80001c47983 */ /* 0x000ea20000300a00 */
[----:B------:R-:W-:-:S02]  /*bc40*/  PRMT R150, RZ, 0x7610, R150 ;  /* 0x00007610ff967816 */ /* 0x000fc40000000096 */
[----:B------:R-:W-:-:S04]  /*bc50*/  PRMT R146, RZ, 0x7610, R146 ;  /* 0x00007610ff927816 */ /* 0x000fc80000000092 */
[----:B------:R-:W2:Y:S04]  /*bc60*/  @P2 LDG.E.U16 R150, desc[UR18][R192.64] ;  /* 0x00000012c0962981 */ /* 0x000ea8000c1e1500 */
[----:B------:R-:W2:Y:S04]  /*bc70*/  @P2 LDG.E.U16 R146, desc[UR18][R58.64] ;  /* 0x000000123a922981 */ /* 0x000ea8000c1e1500 */
[----:B------:R-:W2:Y:S04]  /*bc80*/  LDL.LU.64 R192, [R1+0x7f0] ;  /* 0x0007f00001c07983 */ /* 0x000ea80000300a00 */
[----:B------:R-:W2:Y:S01]  /*bc90*/  LDL.LU.64 R58, [R1+0x7e8] ;  /* 0x0007e800013a7983 */ /* 0x000ea20000300a00 */
[----:B------:R-:W-:-:S02]  /*bca0*/  PRMT R161, RZ, 0x7610, R161 ;  /* 0x00007610ffa17816 */ /* 0x000fc400000000a1 */
[----:B------:R-:W-:Y:S02]  /*bcb0*/  PRMT R157, RZ, 0x7610, R157 ;  /* 0x00007610ff9d7816 */ /* 0x000fe4000000009d */
[----:B------:R-:W-:Y:S02]  /*bcc0*/  PRMT R153, RZ, 0x7610, R153 ;  /* 0x00007610ff997816 */ /* 0x000fe40000000099 */
[----:B------:R-:W-:Y:S01]  /*bcd0*/  PRMT R149, RZ, 0x7610, R149 ;  /* 0x00007610ff957816 */ /* 0x000fe20000000095 */
[----:B------:R-:W2:Y:S01]  /*bce0*/  @P2 LDG.E.U16 R161, desc[UR18][R110.64] ;  /* 0x000000126ea12981 */ /* 0x000ea2000c1e1500 */
[----:B------:R-:W-:Y:S02]  /*bcf0*/  PRMT R145, RZ, 0x7610, R145 ;  /* 0x00007610ff917816 */ /* 0x000fe40000000091 */
[----:B------:R-:W-:Y:S01]  /*bd00*/  PRMT R195, RZ, 0x7610, R195 ;  /* 0x00007610ffc37816 */ /* 0x000fe200000000c3 */
[----:B------:R-:W2:Y:S04]  /*bd10*/  @P2 LDG.E.U16 R157, desc[UR18][R62.64] ;  /* 0x000000123e9d2981 */ /* 0x000ea8000c1e1500 */
[----:B------:R-:W2:Y:S04]  /*bd20*/  @P2 LDG.E.U16 R153, desc[UR18][R108.64] ;  /* 0x000000126c992981 */ /* 0x000ea8000c1e1500 */
[----:B------:R-:W2:Y:S04]  /*bd30*/  @P2 LDG.E.U16 R149, desc[UR18][R106.64] ;  /* 0x000000126a952981 */ /* 0x000ea8000c1e1500 */
[----:B------:R-:W2:Y:S04]  /*bd40*/  @P2 LDG.E.U16 R145, desc[UR18][R104.64] ;  /* 0x0000001268912981 */ /* 0x000ea8000c1e1500 */
[----:B------:R-:W2:Y:S01]  /*bd50*/  @P2 LDG.E.U16 R195, desc[UR18][R102.64] ;  /* 0x0000001266c32981 */ /* 0x000ea2000c1e1500 */
[----:B------:R-:W-:-:S02]  /*bd60*/  PRMT R160, RZ, 0x7610, R160 ;  /* 0x00007610ffa07816 */ /* 0x000fc400000000a0 */
[----:B------:R-:W-:Y:S02]  /*bd70*/  PRMT R156, RZ, 0x7610, R156 ;  /* 0x00007610ff9c7816 */ /* 0x000fe4000000009c */
[----:B------:R-:W-:Y:S02]  /*bd80*/  PRMT R148, RZ, 0x7610, R148 ;  /* 0x00007610ff947816 */ /* 0x000fe40000000094 */
[----:B------:R-:W-:Y:S01]  /*bd90*/  PRMT R144, RZ, 0x7610, R144 ;  /* 0x00007610ff907816 */ /* 0x000fe20000000090 */
[----:B------:R-:W2:Y:S01]  /*bda0*/  @P2 LDG.E.U16 R160, desc[UR18][R88.64] ;  /* 0x0000001258a02981 */ /* 0x000ea2000c1e1500 */
[----:B------:R-:W-:Y:S02]  /*bdb0*/  PRMT R194, RZ, 0x7610, R194 ;  /* 0x00007610ffc27816 */ /* 0x000fe400000000c2 */
[----:B------:R-:W-:Y:S01]  /*bdc0*/  PRMT R191, RZ, 0x7610, R191 ;  /* 0x00007610ffbf7816 */ /* 0x000fe200000000bf */
[----:B------:R-:W2:Y:S01]  /*bdd0*/  @P2 LDG.E.U16 R156, desc[UR18][R86.64] ;  /* 0x00000012569c2981 */ /* 0x000ea2000c1e1500 */
[----:B------:R-:W-:-:S02]  /*bde0*/  PRMT R187, RZ, 0x7610, R187 ;  /* 0x00007610ffbb7816 */ /* 0x000fc400000000bb */
[----:B------:R-:W-:Y:S01]  /*bdf0*/  PRMT R183, RZ, 0x7610, R183 ;  /* 0x00007610ffb77816 */ /* 0x000fe200000000b7 */
[----:B------:R-:W2:Y:S01]  /*be00*/  @P2 LDG.E.U16 R148, desc[UR18][R68.64] ;  /* 0x0000001244942981 */ /* 0x000ea2000c1e1500 */
[----:B------:R-:W-:-:S03]  /*be10*/  PRMT R179, RZ, 0x7610, R179 ;  /* 0x00007610ffb37816 */ /* 0x000fc600000000b3 */
[----:B------:R-:W2:Y:S01]  /*be20*/  @P2 LDG.E.U16 R144, desc[UR18][R84.64] ;  /* 0x0000001254902981 */ /* 0x000ea2000c1e1500 */
[----:B------:R-:W-:-:S03]  /*be30*/  PRMT R175, RZ, 0x7610, R175 ;  /* 0x00007610ffaf7816 */ /* 0x000fc600000000af */
[----:B------:R-:W2:Y:S01]  /*be40*/  @P2 LDG.E.U16 R194, desc[UR18][R82.64] ;  /* 0x0000001252c22981 */ /* 0x000ea2000c1e1500 */
[----:B------:R-:W-:-:S03]  /*be50*/  PRMT R171, RZ, 0x7610, R171 ;  /* 0x00007610ffab7816 */ /* 0x000fc600000000ab */
[----:B------:R-:W2:Y:S04]  /*be60*/  @P2 LDG.E.U16 R191, desc[UR18][R80.64] ;  /* 0x0000001250bf2981 */ /* 0x000ea8000c1e1500 */
        /* <DEDUP_REMOVED lines=9> */
[----:B------:R0:W2:Y:S01]  /*bf00*/  @P2 LDG.E.U16 R170, desc[UR18][R28.64] ;  /* 0x000000121caa2981 */ /* 0x0000a2000c1e1500 */
[----:B------:R-:W-:-:S03]  /*bf10*/  PRMT R3, RZ, 0x7610, R3 ;  /* 0x00007610ff037816 */ /* 0x000fc60000000003 */
[----:B------:R-:W2:Y:S04]  /*bf20*/  @P2 LDG.E.U16 R142, desc[UR18][R200.64] ;  /* 0x00000012c88e2981 */ /* 0x000ea8000c1e1500 */
[----:B------:R-:W2:Y:S04]  /*bf30*/  @P2 LDG.E.U16 R138, desc[UR18][R30.64] ;  /* 0x000000121e8a2981 */ /* 0x000ea8000c1e1500 */
[----:B------:R-:W2:Y:S04]  /*bf40*/  @P2 LDG.E.U16 R167, desc[UR18][R246.64] ;  /* 0x00000012f6a72981 */ /* 0x000ea8000c1e1500 */
[----:B------:R-:W2:Y:S01]  /*bf50*/  @P2 LDG.E.U16 R3, desc[UR18][R32.64] ;  /* 0x0000001220032981 */ /* 0x000ea2000c1e1500 */
[----:B------:R-:W-:Y:S01]  /*bf60*/  FFMA R6, R6, UR4, -R132 ;  /* 0x0000000406067c23 */ /* 0x000fe20008000884 */
[----:B------:R-:W-:-:S02]  /*bf70*/  PRMT R141, RZ, 0x7610, R141 ;  /* 0x00007610ff8d7816 */ /* 0x000fc4000000008d */
[----:B------:R0:W-:Y:S01]  /*bf80*/  STS.U16 [R133+UR7+0x8000], R2 ;  /* 0x0080000285007988 */ /* 0x0001e20008000407 */
[----:B------:R-:W-:Y:S01]  /*bf90*/  FFMA R9, R9, UR4, -R132 ;  /* 0x0000000409097c23 */ /* 0x000fe20008000884 */
[----:B------:R-:W-:Y:S02]  /*bfa0*/  FADD R4, R229, R228 ;  /* 0x000000e4e5047221 */ /* 0x000fe40000000000 */
[----:B---3--:R-:W3:Y:S04]  /*bfb0*/  @P2 LDG.E.U16 R165, desc[UR18][R112.64] ;  /* 0x0000001270a52981 */ /* 0x008ee8000c1e1500 */
[----:B------:R-:W3:Y:S04]  /*bfc0*/  @P2 LDG.E.U16 R164, desc[UR18][R90.64] ;  /* 0x000000125aa42981 */ /* 0x000ee8000c1e1500 */
[----:B----4-:R-:W4:Y:S04]  /*bfd0*/  @P2 LDG.E.U16 R169, desc[UR18][R114.64] ;  /* 0x0000001272a92981 */ /* 0x010f28000c1e1500 */
[----:B------:R-:W3:Y:S04]  /*bfe0*/  @P2 LDG.E.U16 R173, desc[UR18][R116.64] ;  /* 0x0000001274ad2981 */ /* 0x000ee8000c1e1500 */
[----:B------:R-:W3:Y:S04]  /*bff0*/  @P2 LDG.E.U16 R172, desc[UR18][R92.64] ;  /* 0x000000125cac2981 */ /* 0x000ee8000c1e1500 */
[----:B------:R-:W3:Y:S04]  /*c000*/  @P2 LDG.E.U16 R168, desc[UR18][R66.64] ;  /* 0x0000001242a82981 */ /* 0x000ee8000c1e1500 */
[----:B------:R0:W3:Y:S04]  /*c010*/  @P2 LDG.E.U16 R177, desc[UR18][R60.64] ;  /* 0x000000123cb12981 */ /* 0x0000e8000c1e1500 */
[----:B--2---:R-:W2:Y:S04]  /*c020*/  @P2 LDG.E.U16 R185, desc[UR18][R120.64] ;  /* 0x0000001278b92981 */ /* 0x004ea8000c1e1500 */
[----:B------:R-:W2:Y:S04]  /*c030*/  @P2 LDG.E.U16 R184, desc[UR18][R98.64] ;  /* 0x0000001262b82981 */ /* 0x000ea8000c1e1500 */
[----:B------:R-:W2:Y:S04]  /*c040*/  @P2 LDG.E.U16 R176, desc[UR18][R94.64] ;  /* 0x000000125eb02981 */ /* 0x000ea8000c1e1500 */
[----:B------:R-:W2:Y:S04]  /*c050*/  @P2 LDG.E.U16 R189, desc[UR18][R122.64] ;  /* 0x000000127abd2981 */ /* 0x000ea8000c1e1500 */
[----:B------:R-:W2:Y:S04]  /*c060*/  @P2 LDG.E.U16 R196, desc[UR18][R180.64] ;  /* 0x00000012b4c42981 */ /* 0x000ea8000c1e1500 */
[----:B------:R-:W2:Y:S04]  /*c070*/  @P2 LDG.E.U16 R188, desc[UR18][R100.64] ;  /* 0x0000001264bc2981 */ /* 0x000ea8000c1e1500 */
[----:B------:R-:W2:Y:S04]  /*c080*/  @P2 LDG.E.U16 R193, desc[UR18][R124.64] ;  /* 0x000000127cc12981 */ /* 0x000ea8000c1e1500 */
[----:B------:R-:W2:Y:S04]  /*c090*/  LDL.LU.64 R180, [R1+0x7e0] ;  /* 0x0007e00001b47983 */ /* 0x000ea80000300a00 */
[----:B------:R0:W3:Y:S04]  /*c0a0*/  @P2 LDG.E.U16 R192, desc[UR18][R64.64] ;  /* 0x0000001240c02981 */ /* 0x0000e8000c1e1500 */
[----:B------:R-:W3:Y:S04]  /*c0b0*/  LDL.LU.64 R124, [R1+0x7d8] ;  /* 0x0007d800017c7983 */ /* 0x000ee80000300a00 */
[----:B------:R-:W3:Y:S04]  /*c0c0*/  LDL.LU.64 R122, [R1+0x7d0] ;  /* 0x0007d000017a7983 */ /* 0x000ee80000300a00 */
[----:B------:R-:W3:Y:S01]  /*c0d0*/  LDL.LU.64 R120, [R1+0x7c8] ;  /* 0x0007c80001787983 */ /* 0x000ee20000300a00 */
[----:B------:R-:W-:Y:S01]  /*c0e0*/  FMUL R6, R6, 1.4426950216293334961 ;  /* 0x3fb8aa3b06067820 */ /* 0x000fe20000400000 */
[----:B0-----:R-:W-:-:S02]  /*c0f0*/  PRMT R2, RZ, 0x7610, R2 ;  /* 0x00007610ff027816 */ /* 0x001fc40000000002 */
[----:B------:R0:W3:Y:S01]  /*c100*/  @P2 LDG.E.U16 R141, desc[UR18][R198.64] ;  /* 0x00000012c68d2981 */ /* 0x0000e2000c1e1500 */
[----:B------:R-:W0:Y:S01]  /*c110*/  MUFU.EX2 R227, R6 ;  /* 0x0000000600e37308 */ /* 0x000e220000000800 */
[----:B------:R-:W-:Y:S02]  /*c120*/  FMUL R9, R9, 1.4426950216293334961 ;  /* 0x3fb8aa3b09097820 */ /* 0x000fe40000400000 */
[----:B------:R-:W3:Y:S05]  /*c130*/  @P2 LDG.E.U16 R2, desc[UR18][R36.64] ;  /* 0x0000001224022981 */ /* 0x000eea000c1e1500 */
[----:B------:R-:W1:Y:S01]  /*c140*/  MUFU.EX2 R6, R9 ;  /* 0x0000000900067308 */ /* 0x000e620000000800 */
[----:B0-----:R-:W-:-:S04]  /*c150*/  FADD R4, R227, R4 ;  /* 0x00000004e3047221 */ /* 0x001fc80000000000 */
[----:B------:R-:W-:Y:S01]  /*c160*/  FADD R4, R5, R4 ;  /* 0x0000000405047221 */ /* 0x000fe20000000000 */
[----:B------:R-:W-:-:S03]  /*c170*/  FFMA R15, R15, UR4, -R132 ;  /* 0x000000040f0f7c23 */ /* 0x000fc60008000884 */
[----:B------:R-:W-:Y:S01]  /*c180*/  FADD R4, R226, R4 ;  /* 0x00000004e2047221 */ /* 0x000fe20000000000 */
[----:B------:R-:W-:-:S03]  /*c190*/  FMUL R15, R15, 1.4426950216293334961 ;  /* 0x3fb8aa3b0f0f7820 */ /* 0x000fc60000400000 */
[----:B-1----:R-:W-:Y:S01]  /*c1a0*/  FADD R4, R6, R4 ;  /* 0x0000000406047221 */ /* 0x002fe20000000000 */
[----:B------:R-:W0:Y:S03]  /*c1b0*/  MUFU.EX2 R9, R15 ;  /* 0x0000000f00097308 */ /* 0x000e260000000800 */
[----:B------:R-:W-:-:S04]  /*c1c0*/  FADD R4, R225, R4 ;  /* 0x00000004e1047221 */ /* 0x000fc80000000000 */
[----:B------:R-:W-:-:S04]  /*c1d0*/  FADD R4, R7, R4 ;  /* 0x0000000407047221 */ /* 0x000fc80000000000 */
[----:B------:R-:W-:Y:S01]  /*c1e0*/  FADD R4, R224, R4 ;  /* 0x00000004e0047221 */ /* 0x000fe20000000000 */
[----:B------:R-:W-:Y:S02]  /*c1f0*/  PRMT R152, RZ, 0x7610, R152 ;  /* 0x00007610ff987816 */ /* 0x000fe40000000098 */
[----:B------:R-:W-:Y:S01]  /*c200*/  PRMT R140, RZ, 0x7610, R140 ;  /* 0x00007610ff8c7816 */ /* 0x000fe2000000008c */
[----:B------:R-:W-:Y:S01]  /*c210*/  FADD R4, R8, R4 ;  /* 0x0000000408047221 */ /* 0x000fe20000000000 */
[----:B------:R-:W-:Y:S02]  /*c220*/  PRMT R163, RZ, 0x7610, R163 ;  /* 0x00007610ffa37816 */ /* 0x000fe400000000a3 */
[----:B------:R-:W-:Y:S01]  /*c230*/  PRMT R0, RZ, 0x7610, R0 ;  /* 0x00007610ff007816 */ /* 0x000fe20000000000 */
[----:B------:R-:W-:Y:S01]  /*c240*/  FADD R4, R223, R4 ;  /* 0x00000004df047221 */ /* 0x000fe20000000000 */
[----:B------:R1:W3:Y:S04]  /*c250*/  @P2 LDG.E.U16 R152, desc[UR18][R34.64] ;  /* 0x0000001222982981 */ /* 0x0002e8000c1e1500 */
[----:B------:R-:W3:Y:S01]  /*c260*/  @P2 LDG.E.U16 R140, desc[UR18][R250.64] ;  /* 0x00000012fa8c2981 */ /* 0x000ee2000c1e1500 */
[----:B0-----:R-:W-:-:S03]  /*c270*/  FADD R4, R9, R4 ;  /* 0x0000000409047221 */ /* 0x001fc60000000000 */
[----:B------:R-:W3:Y:S04]  /*c280*/  @P2 LDG.E.U16 R163, desc[UR18][R244.64] ;  /* 0x00000012f4a32981 */ /* 0x000ee8000c1e1500 */
[----:B------:R0:W3:Y:S01]  /*c290*/  @P2 LDG.E.U16 R0, desc[UR18][R38.64] ;  /* 0x0000001226002981 */ /* 0x0000e2000c1e1500 */
[----:B------:R-:W-:-:S04]  /*c2a0*/  FADD R4, R222, R4 ;  /* 0x00000004de047221 */ /* 0x000fc80000000000 */
[----:B------:R-:W-:-:S04]  /*c2b0*/  FADD R4, R10, R4 ;  /* 0x000000040a047221 */ /* 0x000fc80000000000 */
[----:B------:R-:W-:-:S04]  /*c2c0*/  FADD R4, R221, R4 ;  /* 0x00000004dd047221 */ /* 0x000fc80000000000 */
[----:B------:R-:W-:Y:S01]  /*c2d0*/  FADD R4, R11, R4 ;  /* 0x000000040b047221 */ /* 0x000fe20000000000 */
[----:B------:R-:W-:-:S03]  /*c2e0*/  FFMA R27, R27, UR4, -R132 ;  /* 0x000000041b1b7c23 */ /* 0x000fc60008000884 */
[----:B------:R-:W-:Y:S01]  /*c2f0*/  FADD R4, R220, R4 ;  /* 0x00000004dc047221 */ /* 0x000fe20000000000 */
[----:B------:R-:W-:-:S03]  /*c300*/  FMUL R27, R27, 1.4426950216293334961 ;  /* 0x3fb8aa3b1b1b7820 */ /* 0x000fc60000400000 */
[----:B------:R-:W-:Y:S01]  /*c310*/  FADD R4, R12, R4 ;  /* 0x000000040c047221 */ /* 0x000fe20000000000 */
[----:B------:R-:W0:Y:S03]  /*c320*/  MUFU.EX2 R15, R27 ;  /* 0x0000001b000f7308 */ /* 0x000e260000000800 */
[----:B------:R-:W-:-:S04]  /*c330*/  FADD R4, R219, R4 ;  /* 0x00000004db047221 */ /* 0x000fc80000000000 */
[----:B------:R-:W-:-:S04]  /*c340*/  FADD R4, R13, R4 ;  /* 0x000000040d047221 */ /* 0x000fc80000000000 */
[----:B------:R-:W-:Y:S01]  /*c350*/  FADD R4, R218, R4 ;  /* 0x00000004da047221 */ /* 0x000fe20000000000 */
[----:B--2---:R-:W2:Y:S04]  /*c360*/  @P2 LDG.E.U16 R181, desc[UR18][R118.64] ;  /* 0x0000001276b52981 */ /* 0x004ea8000c1e1500 */
[----:B------:R-:W2:Y:S04]  /*c370*/  @P2 LDG.E.U16 R180, desc[UR18][R96.64] ;  /* 0x0000001260b42981 */ /* 0x000ea8000c1e1500 */
[----:B------:R-:W2:Y:S04]  /*c380*/  LDL.LU.64 R118, [R1+0x7c0] ;  /* 0x0007c00001767983 */ /* 0x000ea80000300a00 */
[----:B------:R-:W2:Y:S04]  /*c390*/  LDL.LU.64 R60, [R1+0x7b8] ;  /* 0x0007b800013c7983 */ /* 0x000ea80000300a00 */
[----:B------:R-:W3:Y:S04]  /*c3a0*/  LDL.LU.64 R116, [R1+0x7b0] ;  /* 0x0007b00001747983 */ /* 0x000ee80000300a00 */
[----:B------:R-:W3:Y:S04]  /*c3b0*/  LDL.LU.64 R114, [R1+0x7a8] ;  /* 0x0007a80001727983 */ /* 0x000ee80000300a00 */
[----:B------:R-:W3:Y:S04]  /*c3c0*/  LDL.LU.64 R112, [R1+0x7a0] ;  /* 0x0007a00001707983 */ /* 0x000ee80000300a00 */
[----:B------:R-:W3:Y:S04]  /*c3d0*/  LDL.LU.64 R110, [R1+0x798] ;  /* 0x00079800016e7983 */ /* 0x000ee80000300a00 */
[----:B------:R-:W3:Y:S04]  /*c3e0*/  LDL.LU.64 R62, [R1+0x790] ;  /* 0x00079000013e7983 */ /* 0x000ee80000300a00 */
[----:B------:R-:W4:Y:S04]  /*c3f0*/  LDL.LU.64 R108, [R1+0x788] ;  /* 0x00078800016c7983 */ /* 0x000f280000300a00 */
        /* <DEDUP_REMOVED lines=23> */
[----:B------:R-:W4:Y:S01]  /*c570*/  LDL.LU.64 R244, [R1+0x6c8] ;  /* 0x0006c80001f47983 */ /* 0x000f220000300a00 */
[----:B------:R-:W-:-:S04]  /*c580*/  FADD R4, R14, R4 ;  /* 0x000000040e047221 */ /* 0x000fc80000000000 */
[----:B------:R-:W-:-:S04]  /*c590*/  FADD R4, R217, R4 ;  /* 0x00000004d9047221 */ /* 0x000fc80000000000 */
[----:B0-----:R-:W-:-:S04]  /*c5a0*/  FADD R4, R15, R4 ;  /* 0x000000040f047221 */ /* 0x001fc80000000000 */
[----:B------:R-:W-:-:S04]  /*c5b0*/  FADD R4, R216, R4 ;  /* 0x00000004d8047221 */ /* 0x000fc80000000000 */
[----:B------:R-:W-:-:S04]  /*c5c0*/  FADD R4, R16, R4 ;  /* 0x0000000410047221 */ /* 0x000fc80000000000 */
[----:B------:R-:W-:-:S04]  /*c5d0*/  FADD R4, R215, R4 ;  /* 0x00000004d7047221 */ /* 0x000fc80000000000 */
        /* <DEDUP_REMOVED lines=8> */
[----:B------:R-:W-:-:S03]  /*c660*/  FFMA R43, R43, UR4, -R132 ;  /* 0x000000042b2b7c23 */ /* 0x000fc60008000884 */
[----:B------:R-:W-:Y:S01]  /*c670*/  FADD R4, R20, R4 ;  /* 0x0000000414047221 */ /* 0x000fe20000000000 */
[----:B------:R-:W0:Y:S01]  /*c680*/  MUFU.EX2 R209, R42 ;  /* 0x0000002a00d17308 */ /* 0x000e220000000800 */
[----:B------:R-:W-:Y:S01]  /*c690*/  FMUL R43, R43, 1.4426950216293334961 ;  /* 0x3fb8aa3b2b2b7820 */ /* 0x000fe20000400000 */
[----:B------:R-:W-:Y:S01]  /*c6a0*/  FFMA R44, R44, UR4, -R132 ;  /* 0x000000042c2c7c23 */ /* 0x000fe20008000884 */
[----:B------:R-:W-:Y:S01]  /*c6b0*/  FADD R4, R211, R4 ;  /* 0x00000004d3047221 */ /* 0x000fe20000000000 */
[----:B------:R-:W-:Y:S02]  /*c6c0*/  FFMA R45, R45, UR4, -R132 ;  /* 0x000000042d2d7c23 */ /* 0x000fe40008000884 */
[----:B------:R-:W-:Y:S01]  /*c6d0*/  FMUL R44, R44, 1.4426950216293334961 ;  /* 0x3fb8aa3b2c2c7820 */ /* 0x000fe20000400000 */
[----:B------:R-:W-:Y:S01]  /*c6e0*/  FADD R4, R21, R4 ;  /* 0x0000000415047221 */ /* 0x000fe20000000000 */
[----:B------:R-:W0:Y:S01]  /*c6f0*/  MUFU.EX2 R23, R43 ;  /* 0x0000002b00177308 */ /* 0x000e220000000800 */
[----:B------:R-:W-:Y:S01]  /*c700*/  FMUL R45, R45, 1.4426950216293334961 ;  /* 0x3fb8aa3b2d2d7820 */ /* 0x000fe20000400000 */
[----:B------:R-:W-:Y:S01]  /*c710*/  FFMA R46, R46, UR4, -R132 ;  /* 0x000000042e2e7c23 */ /* 0x000fe20008000884 */
[----:B------:R-:W-:Y:S01]  /*c720*/  FADD R4, R210, R4 ;  /* 0x00000004d2047221 */ /* 0x000fe20000000000 */
[----:B------:R-:W-:-:S04]  /*c730*/  FFMA R47, R47, UR4, -R132 ;  /* 0x000000042f2f7c23 */ /* 0x000fc80008000884 */
[----:B------:R-:W1:Y:S01]  /*c740*/  MUFU.EX2 R208, R44 ;  /* 0x0000002c00d07308 */ /* 0x000e620000000800 */
[----:B------:R-:W-:Y:S01]  /*c750*/  FMUL R46, R46, 1.4426950216293334961 ;  /* 0x3fb8aa3b2e2e7820 */ /* 0x000fe20000400000 */
[----:B------:R-:W-:Y:S01]  /*c760*/  FADD R4, R22, R4 ;  /* 0x0000000416047221 */ /* 0x000fe20000000000 */
[----:B------:R-:W-:Y:S01]  /*c770*/  FMUL R47, R47, 1.4426950216293334961 ;  /* 0x3fb8aa3b2f2f7820 */ /* 0x000fe20000400000 */
[----:B------:R-:W-:-:S04]  /*c780*/  FFMA R48, R48, UR4, -R132 ;  /* 0x0000000430307c23 */ /* 0x000fc80008000884 */
[----:B------:R-:W1:Y:S01]  /*c790*/  MUFU.EX2 R24, R45 ;  /* 0x0000002d00187308 */ /* 0x000e620000000800 */
[----:B0-----:R-:W-:Y:S01]  /*c7a0*/  FADD R4, R209, R4 ;  /* 0x00000004d1047221 */ /* 0x001fe20000000000 */
[----:B------:R-:W-:Y:S01]  /*c7b0*/  FMUL R48, R48, 1.4426950216293334961 ;  /* 0x3fb8aa3b30307820 */ /* 0x000fe20000400000 */
[----:B------:R-:W-:-:S05]  /*c7c0*/  FFMA R49, R49, UR4, -R132 ;  /* 0x0000000431317c23 */ /* 0x000fca0008000884 */
[----:B------:R-:W0:Y:S01]  /*c7d0*/  MUFU.EX2 R207, R46 ;  /* 0x0000002e00cf7308 */ /* 0x000e220000000800 */
[----:B------:R-:W-:Y:S01]  /*c7e0*/  FADD R4, R23, R4 ;  /* 0x0000000417047221 */ /* 0x000fe20000000000 */
[----:B------:R-:W-:Y:S01]  /*c7f0*/  FMUL R49, R49, 1.4426950216293334961 ;  /* 0x3fb8aa3b31317820 */ /* 0x000fe20000400000 */
[----:B------:R-:W-:-:S05]  /*c800*/  FFMA R50, R50, UR4, -R132 ;  /* 0x0000000432327c23 */ /* 0x000fca0008000884 */
[----:B------:R-:W0:Y:S01]  /*c810*/  MUFU.EX2 R25, R47 ;  /* 0x0000002f00197308 */ /* 0x000e220000000800 */
[----:B-1----:R-:W-:Y:S01]  /*c820*/  FADD R4, R208, R4 ;  /* 0x00000004d0047221 */ /* 0x002fe20000000000 */
[----:B------:R-:W-:Y:S01]  /*c830*/  FMUL R50, R50, 1.4426950216293334961 ;  /* 0x3fb8aa3b32327820 */ /* 0x000fe20000400000 */
[----:B------:R-:W-:-:S05]  /*c840*/  FFMA R51, R51, UR4, -R132 ;  /* 0x0000000433337c23 */ /* 0x000fca0008000884 */
[----:B------:R-:W1:Y:S01]  /*c850*/  MUFU.EX2 R206, R48 ;  /* 0x0000003000ce7308 */ /* 0x000e620000000800 */
[----:B------:R-:W-:Y:S01]  /*c860*/  FADD R4, R24, R4 ;  /* 0x0000000418047221 */ /* 0x000fe20000000000 */
[----:B------:R-:W-:Y:S01]  /*c870*/  FMUL R51, R51, 1.4426950216293334961 ;  /* 0x3fb8aa3b33337820 */ /* 0x000fe20000400000 */
[----:B------:R-:W-:-:S05]  /*c880*/  FFMA R52, R52, UR4, -R132 ;  /* 0x0000000434347c23 */ /* 0x000fca0008000884 */
        /* <DEDUP_REMOVED lines=10> */
[----:B------:R-:W-:Y:S01]  /*c930*/  PRMT R147, RZ, 0x7610, R147 ;  /* 0x00007610ff937816 */ /* 0x000fe20000000093 */
[----:B------:R-:W-:Y:S01]  /*c940*/  FMUL R54, R54, 1.4426950216293334961 ;  /* 0x3fb8aa3b36367820 */ /* 0x000fe20000400000 */
[----:B------:R-:W-:-:S04]  /*c950*/  FFMA R55, R55, UR4, -R132 ;  /* 0x0000000437377c23 */ /* 0x000fc80008000884 */
[----:B------:R-:W1:Y:S01]  /*c960*/  MUFU.EX2 R204, R52 ;  /* 0x0000003400cc7308 */ /* 0x000e620000000800 */
[----:B------:R-:W-:Y:S01]  /*c970*/  FADD R4, R26, R4 ;  /* 0x000000041a047221 */ /* 0x000fe20000000000 */
[----:B------:R-:W-:Y:S01]  /*c980*/  FMUL R55, R55, 1.4426950216293334961 ;  /* 0x3fb8aa3b37377820 */ /* 0x000fe20000400000 */
[----:B------:R-:W-:Y:S01]  /*c990*/  FFMA R56, R56, UR4, -R132 ;  /* 0x0000000438387c23 */ /* 0x000fe20008000884 */
[----:B------:R-:W4:Y:S04]  /*c9a0*/  @P2 LDG.E.U16 R147, desc[UR18][R236.64] ;  /* 0x00000012ec932981 */ /* 0x000f28000c1e1500 */
[----:B------:R-:W1:Y:S01]  /*c9b0*/  MUFU.EX2 R28, R53 ;  /* 0x00000035001c7308 */ /* 0x000e620000000800 */
[----:B0-----:R-:W-:Y:S01]  /*c9c0*/  FADD R4, R205, R4 ;  /* 0x00000004cd047221 */ /* 0x001fe20000000000 */
[----:B------:R-:W-:Y:S01]  /*c9d0*/  FMUL R56, R56, 1.4426950216293334961 ;  /* 0x3fb8aa3b38387820 */ /* 0x000fe20000400000 */
[----:B------:R-:W-:-:S05]  /*c9e0*/  FFMA R57, R57, UR4, -R132 ;  /* 0x0000000439397c23 */ /* 0x000fca0008000884 */
[----:B------:R-:W0:Y:S01]  /*c9f0*/  MUFU.EX2 R203, R54 ;  /* 0x0000003600cb7308 */ /* 0x000e220000000800 */
[----:B------:R-:W-:Y:S01]  /*ca00*/  FADD R4, R27, R4 ;  /* 0x000000041b047221 */ /* 0x000fe20000000000 */
[----:B------:R-:W-:Y:S01]  /*ca10*/  FMUL R57, R57, 1.4426950216293334961 ;  /* 0x3fb8aa3b39397820 */ /* 0x000fe20000400000 */
[--C-:B------:R-:W-:Y:S01]  /*ca20*/  FFMA R58, R58, UR4, -R132.reuse ;  /* 0x000000043a3a7c23 */ /* 0x100fe20008000884 */
[----:B------:R-:W-:-:S04]  /*ca30*/  FFMA R59, R59, UR4, -R132 ;  /* 0x000000043b3b7c23 */ /* 0x000fc80008000884 */
[----:B------:R-:W0:Y:S01]  /*ca40*/  MUFU.EX2 R29, R55 ;  /* 0x00000037001d7308 */ /* 0x000e220000000800 */
[----:B-1----:R-:W-:Y:S01]  /*ca50*/  FADD R4, R204, R4 ;  /* 0x00000004cc047221 */ /* 0x002fe20000000000 */
[----:B------:R-:W-:Y:S01]  /*ca60*/  FMUL R58, R58, 1.4426950216293334961 ;  /* 0x3fb8aa3b3a3a7820 */ /* 0x000fe20000400000 */
[----:B--2---:R-:W-:-:S05]  /*ca70*/  FFMA R60, R60, UR4, -R132 ;  /* 0x000000043c3c7c23 */ /* 0x004fca0008000884 */
[----:B------:R-:W1:Y:S01]  /*ca80*/  MUFU.EX2 R202, R56 ;  /* 0x0000003800ca7308 */ /* 0x000e620000000800 */
[----:B------:R-:W-:Y:S01]  /*ca90*/  FADD R4, R28, R4 ;  /* 0x000000041c047221 */ /* 0x000fe20000000000 */
[----:B------:R-:W-:Y:S01]  /*caa0*/  FMUL R59, R59, 1.4426950216293334961 ;  /* 0x3fb8aa3b3b3b7820 */ /* 0x000fe20000400000 */
[--C-:B------:R-:W-:Y:S01]  /*cab0*/  FFMA R61, R61, UR4, -R132.reuse ;  /* 0x000000043d3d7c23 */ /* 0x100fe20008000884 */
[----:B---3--:R-:W-:-:S04]  /*cac0*/  FFMA R62, R62, UR4, -R132 ;  /* 0x000000043e3e7c23 */ /* 0x008fc80008000884 */
[----:B------:R-:W2:Y:S01]  /*cad0*/  MUFU.EX2 R30, R57 ;  /* 0x00000039001e7308 */ /* 0x000ea20000000800 */
[----:B0-----:R-:W-:Y:S01]  /*cae0*/  FADD R4, R203, R4 ;  /* 0x00000004cb047221 */ /* 0x001fe20000000000 */
[----:B------:R-:W-:Y:S01]  /*caf0*/  FMUL R60, R60, 1.4426950216293334961 ;  /* 0x3fb8aa3b3c3c7820 */ /* 0x000fe20000400000 */
[--C-:B------:R-:W-:Y:S01]  /*cb00*/  FFMA R63, R63, UR4, -R132.reuse ;  /* 0x000000043f3f7c23 */ /* 0x100fe20008000884 */
[----:B----4-:R-:W-:-:S04]  /*cb10*/  FFMA R64, R64, UR4, -R132 ;  /* 0x0000000440407c23 */ /* 0x010fc80008000884 */
[----:B------:R-:W0:Y:S01]  /*cb20*/  MUFU.EX2 R201, R58 ;  /* 0x0000003a00c97308 */ /* 0x000e220000000800 */
[----:B------:R-:W-:Y:S01]  /*cb30*/  FADD R4, R29, R4 ;  /* 0x000000041d047221 */ /* 0x000fe20000000000 */
[----:B------:R-:W-:Y:S01]  /*cb40*/  FMUL R61, R61, 1.4426950216293334961 ;  /* 0x3fb8aa3b3d3d7820 */ /* 0x000fe20000400000 */
[--C-:B------:R-:W-:Y:S01]  /*cb50*/  FFMA R65, R65, UR4, -R132.reuse ;  /* 0x0000000441417c23 */ /* 0x100fe20008000884 */
[----:B------:R-:W-:-:S04]  /*cb60*/  FFMA R66, R66, UR4, -R132 ;  /* 0x0000000442427c23 */ /* 0x000fc80008000884 */
[----:B------:R-:W3:Y:S01]  /*cb70*/  MUFU.EX2 R31, R59 ;  /* 0x0000003b001f7308 */ /* 0x000ee20000000800 */
[----:B-1----:R-:W-:Y:S01]  /*cb80*/  FADD R4, R202, R4 ;  /* 0x00000004ca047221 */ /* 0x002fe20000000000 */
[----:B------:R-:W-:Y:S01]  /*cb90*/  FMUL R62, R62, 1.4426950216293334961 ;  /* 0x3fb8aa3b3e3e7820 */ /* 0x000fe20000400000 */
[--C-:B------:R-:W-:Y:S01]  /*cba0*/  FFMA R67, R67, UR4, -R132.reuse ;  /* 0x0000000443437c23 */ /* 0x100fe20008000884 */
[----:B------:R-:W-:-:S04]  /*cbb0*/  FFMA R68, R68, UR4, -R132 ;  /* 0x0000000444447c23 */ /* 0x000fc80008000884 */
[----:B------:R-:W1:Y:S01]  /*cbc0*/  MUFU.EX2 R200, R60 ;  /* 0x0000003c00c87308 */ /* 0x000e620000000800 */
[----:B--2---:R-:W-:Y:S01]  /*cbd0*/  FADD R4, R30, R4 ;  /* 0x000000041e047221 */ /* 0x004fe20000000000 */
[----:B------:R-:W-:Y:S01]  /*cbe0*/  FMUL R63, R63, 1.4426950216293334961 ;  /* 0x3fb8aa3b3f3f7820 */ /* 0x000fe20000400000 */
[----:B------:R-:W-:Y:S01]  /*cbf0*/  FFMA R69, R69, UR4, -R132 ;  /* 0x0000000445457c23 */ /* 0x000fe20008000884 */
[----:B------:R-:W-:Y:S02]  /*cc00*/  PRMT R159, RZ, 0x7610, R159 ;  /* 0x00007610ff9f7816 */ /* 0x000fe4000000009f */
[----:B------:R-:W-:Y:S02]  /*cc10*/  PRMT R155, RZ, 0x7610, R155 ;  /* 0x00007610ff9b7816 */ /* 0x000fe4000000009b */
[----:B------:R-:W-:Y:S01]  /*cc20*/  PRMT R151, RZ, 0x7610, R151 ;  /* 0x00007610ff977816 */ /* 0x000fe20000000097 */
[----:B------:R-:W2:Y:S01]  /*cc30*/  MUFU.EX2 R32, R61 ;  /* 0x0000003d00207308 */ /* 0x000ea20000000800 */
[----:B0-----:R-:W-:Y:S01]  /*cc40*/  FADD R4, R201, R4 ;  /* 0x00000004c9047221 */ /* 0x001fe20000000000 */
[----:B------:R-:W-:Y:S01]  /*cc50*/  FMUL R64, R64, 1.4426950216293334961 ;  /* 0x3fb8aa3b40407820 */ /* 0x000fe20000400000 */
[----:B------:R-:W-:-:S02]  /*cc60*/  PRMT R143, RZ, 0x7610, R143 ;  /* 0x00007610ff8f7816 */ /* 0x000fc4000000008f */
[----:B------:R-:W-:Y:S01]  /*cc70*/  PRMT R139, RZ, 0x7610, R139 ;  /* 0x00007610ff8b7816 */ /* 0x000fe2000000008b */
[----:B------:R-:W-:Y:S02]  /*cc80*/  FFMA R70, R70, UR4, -R132 ;  /* 0x0000000446467c23 */ /* 0x000fe40008000884 */
[----:B------:R-:W0:Y:S01]  /*cc90*/  MUFU.EX2 R199, R62 ;  /* 0x0000003e00c77308 */ /* 0x000e220000000800 */
[----:B---3--:R-:W-:Y:S01]  /*cca0*/  FADD R4, R31, R4 ;  /* 0x000000041f047221 */ /* 0x008fe20000000000 */
[----:B------:R-:W-:Y:S01]  /*ccb0*/  FMUL R65, R65, 1.4426950216293334961 ;  /* 0x3fb8aa3b41417820 */ /* 0x000fe20000400000 */
[--C-:B------:R-:W-:Y:S01]  /*ccc0*/  FFMA R71, R71, UR4, -R132.reuse ;  /* 0x0000000447477c23 */ /* 0x100fe20008000884 */
[----:B------:R-:W-:-:S04]  /*ccd0*/  FFMA R72, R72, UR4, -R132 ;  /* 0x0000000448487c23 */ /* 0x000fc80008000884 */
[----:B------:R-:W3:Y:S01]  /*cce0*/  MUFU.EX2 R33, R63 ;  /* 0x0000003f00217308 */ /* 0x000ee20000000800 */
[----:B-1----:R-:W-:Y:S01]  /*ccf0*/  FADD R4, R200, R4 ;  /* 0x00000004c8047221 */ /* 0x002fe20000000000 */
[----:B------:R-:W-:Y:S01]  /*cd00*/  FMUL R66, R66, 1.4426950216293334961 ;  /* 0x3fb8aa3b42427820 */ /* 0x000fe20000400000 */
[----:B------:R-:W-:Y:S01]  /*cd10*/  FMUL R67, R67, 1.4426950216293334961 ;  /* 0x3fb8aa3b43437820 */ /* 0x000fe20000400000 */
[----:B------:R-:W-:Y:S01]  /*cd20*/  FMUL R68, R68, 1.4426950216293334961 ;  /* 0x3fb8aa3b44447820 */ /* 0x000fe20000400000 */
[----:B------:R-:W-:Y:S01]  /*cd30*/  FMUL R69, R69, 1.4426950216293334961 ;  /* 0x3fb8aa3b45457820 */ /* 0x000fe20000400000 */
[--C-:B------:R-:W-:Y:S01]  /*cd40*/  FFMA R73, R73, UR4, -R132.reuse ;  /* 0x0000000449497c23 */ /* 0x100fe20008000884 */
[----:B------:R-:W-:Y:S01]  /*cd50*/  FFMA R74, R74, UR4, -R132 ;  /* 0x000000044a4a7c23 */ /* 0x000fe20008000884 */
[----:B------:R-:W1:Y:S01]  /*cd60*/  MUFU.EX2 R198, R64 ;  /* 0x0000004000c67308 */ /* 0x000e620000000800 */
[----:B--2---:R-:W-:Y:S01]  /*cd70*/  FADD R4, R32, R4 ;  /* 0x0000000420047221 */ /* 0x004fe20000000000 */
[----:B------:R-:W2:Y:S04]  /*cd80*/  @P2 LDG.E.U16 R159, desc[UR18][R248.64] ;  /* 0x00000012f89f2981 */ /* 0x000ea8000c1e1500 */
[----:B------:R-:W-:Y:S04]  /*cd90*/  STS.U16 [R133+UR7+0x8800], R190 ;  /* 0x008800be85007988 */ /* 0x000fe80008000407 */
[----:B------:R-:W-:Y:S01]  /*cda0*/  STS.U16 [R133+UR7+0x8c00], R186 ;  /* 0x008c00ba85007988 */ /* 0x000fe20008000407 */
[----:B------:R-:W4:Y:S01]  /*cdb0*/  MUFU.EX2 R34, R65 ;  /* 0x0000004100227308 */ /* 0x000f220000000800 */
[----:B0-----:R-:W-:-:S02]  /*cdc0*/  FADD R4, R199, R4 ;  /* 0x00000004c7047221 */ /* 0x001fc40000000000 */
[----:B------:R-:W-:Y:S04]  /*cdd0*/  STS.U16 [R133+UR7+0x9000], R182 ;  /* 0x009000b685007988 */ /* 0x000fe80008000407 */
[----:B------:R-:W-:Y:S01]  /*cde0*/  STS.U16 [R133+UR7+0x9400], R178 ;  /* 0x009400b285007988 */ /* 0x000fe20008000407 */
[----:B------:R-:W0:Y:S01]  /*cdf0*/  MUFU.EX2 R64, R66 ;  /* 0x0000004200407308 */ /* 0x000e220000000800 */
[----:B---3--:R-:W-:Y:S02]  /*ce00*/  FADD R4, R33, R4 ;  /* 0x0000000421047221 */ /* 0x008fe40000000000 */
[----:B------:R-:W-:Y:S04]  /*ce10*/  STS.U16 [R133+UR7+0x9800], R174 ;  /* 0x009800ae85007988 */ /* 0x000fe80008000407 */
[----:B------:R-:W-:Y:S01]  /*ce20*/  STS.U16 [R133+UR7+0x9c00], R170 ;  /* 0x009c00aa85007988 */ /* 0x000fe20008000407 */
[----:B------:R-:W3:Y:S01]  /*ce30*/  MUFU.EX2 R35, R67 ;  /* 0x0000004300237308 */ /* 0x000ee20000000800 */
[----:B-1----:R-:W-:Y:S01]  /*ce40*/  FADD R4, R198, R4 ;  /* 0x00000004c6047221 */ /* 0x002fe20000000000 */
[----:B------:R-:W-:Y:S01]  /*ce50*/  FMUL R70, R70, 1.4426950216293334961 ;  /* 0x3fb8aa3b46467820 */ /* 0x000fe20000400000 */
[----:B------:R-:W2:Y:S04]  /*ce60*/  @P2 LDG.E.U16 R155, desc[UR18][R240.64] ;  /* 0x00000012f09b2981 */ /* 0x000ea8000c1e1500 */
[----:B------:R-:W-:Y:S01]  /*ce70*/  STS.U16 [R133+UR7+0xa000], R166 ;  /* 0x00a000a685007988 */ /* 0x000fe20008000407 */
[----:B------:R-:W1:Y:S01]  /*ce80*/  MUFU.EX2 R63, R68 ;  /* 0x00000044003f7308 */ /* 0x000e620000000800 */
[----:B----4-:R-:W-:Y:S01]  /*ce90*/  FADD R4, R34, R4 ;  /* 0x0000000422047221 */ /* 0x010fe20000000000 */
[----:B------:R-:W-:Y:S01]  /*cea0*/  FMUL R71, R71, 1.4426950216293334961 ;  /* 0x3fb8aa3b47477820 */ /* 0x000fe20000400000 */
[----:B------:R-:W4:Y:S04]  /*ceb0*/  @P2 LDG.E.U16 R151, desc[UR18][R238.64] ;  /* 0x00000012ee972981 */ /* 0x000f28000c1e1500 */
[----:B------:R-:W-:Y:S01]  /*cec0*/  STS.U16 [R133+UR7+0xa400], R162 ;  /* 0x00a400a285007988 */ /* 0x000fe20008000407 */
[----:B------:R-:W1:Y:S01]  /*ced0*/  MUFU.EX2 R36, R69 ;  /* 0x0000004500247308 */ /* 0x000e620000000800 */
[----:B0-----:R-:W-:Y:S01]  /*cee0*/  FADD R4, R64, R4 ;  /* 0x0000000440047221 */ /* 0x001fe20000000000 */
[----:B------:R-:W-:Y:S01]  /*cef0*/  FMUL R72, R72, 1.4426950216293334961 ;  /* 0x3fb8aa3b48487820 */ /* 0x000fe20000400000 */
[----:B------:R-:W2:Y:S01]  /*cf00*/  @P2 LDG.E.U16 R143, desc[UR18][R134.64] ;  /* 0x00000012868f2981 */ /* 0x000ea2000c1e1500 */
[----:B------:R-:W-:-:S03]  /*cf10*/  FMUL R73, R73, 1.4426950216293334961 ;  /* 0x3fb8aa3b49497820 */ /* 0x000fc60000400000 */
[----:B------:R-:W-:Y:S01]  /*cf20*/  STS.U16 [R133+UR7+0xa800], R158 ;  /* 0x00a8009e85007988 */ /* 0x000fe20008000407 */
[----:B------:R-:W0:Y:S01]  /*cf30*/  MUFU.EX2 R62, R70 ;  /* 0x00000046003e7308 */ /* 0x000e220000000800 */
[----:B---3--:R-:W-:Y:S02]  /*cf40*/  FADD R4, R35, R4 ;  /* 0x0000000423047221 */ /* 0x008fe40000000000 */
[----:B------:R-:W-:Y:S01]  /*cf50*/  STS.U16 [R133+UR7+0xac00], R154 ;  /* 0x00ac009a85007988 */ /* 0x000fe20008000407 */
[----:B------:R-:W-:-:S03]  /*cf60*/  FMUL R74, R74, 1.4426950216293334961 ;  /* 0x3fb8aa3b4a4a7820 */ /* 0x000fc60000400000 */
[----:B------:R-:W-:Y:S01]  /*cf70*/  STS.U16 [R133+UR7+0xb000], R150 ;  /* 0x00b0009685007988 */ /* 0x000fe20008000407 */
[----:B------:R-:W3:Y:S03]  /*cf80*/  MUFU.EX2 R37, R71 ;  /* 0x0000004700257308 */ /* 0x000ee60000000800 */
[----:B------:R-:W-:Y:S04]  /*cf90*/  STS.U16 [R133+UR7+0xb400], R146 ;  /* 0x00b4009285007988 */ /* 0x000fe80008000407 */
[----:B------:R-:W-:Y:S01]  /*cfa0*/  STS.U16 [R133+UR7+0xb800], R142 ;  /* 0x00b8008e85007988 */ /* 0x000fe20008000407 */
[----:B------:R-:W0:Y:S03]  /*cfb0*/  MUFU.EX2 R72, R72 ;  /* 0x0000004800487308 */ /* 0x000e260000000800 */
[----:B------:R-:W-:Y:S01]  /*cfc0*/  STS.U16 [R133+UR7+0xbc00], R138 ;  /* 0x00bc008a85007988 */ /* 0x000fe20008000407 */
[--C-:B------:R-:W-:Y:S01]  /*cfd0*/  FFMA R75, R75, UR4, -R132.reuse ;  /* 0x000000044b4b7c23 */ /* 0x100fe20008000884 */
[--C-:B------:R-:W-:Y:S01]  /*cfe0*/  FFMA R76, R76, UR4, -R132.reuse ;  /* 0x000000044c4c7c23 */ /* 0x100fe20008000884 */
[--C-:B------:R-:W-:Y:S01]  /*cff0*/  FFMA R77, R77, UR4, -R132.reuse ;  /* 0x000000044d4d7c23 */ /* 0x100fe20008000884 */
[----:B------:R0:W2:Y:S01]  /*d000*/  @P2 LDG.E.U16 R139, desc[UR18][R40.64] ;  /* 0x00000012288b2981 */ /* 0x0000a2000c1e1500 */
[----:B------:R-:W0:Y:S01]  /*d010*/  MUFU.EX2 R38, R73 ;  /* 0x0000004900267308 */ /* 0x000e220000000800 */
[--C-:B------:R-:W-:Y:S01]  /*d020*/  FFMA R78, R78, UR4, -R132.reuse ;  /* 0x000000044e4e7c23 */ /* 0x100fe20008000884 */
[--C-:B------:R-:W-:Y:S01]  /*d030*/  FFMA R79, R79, UR4, -R132.reuse ;  /* 0x000000044f4f7c23 */ /* 0x100fe20008000884 */
[----:B------:R1:W-:Y:S01]  /*d040*/  STS.U16 [R247+UR7+0xbc80], R3 ;  /* 0x00bc8003f7007988 */ /* 0x0003e20008000407 */
[----:B------:R-:W-:Y:S01]  /*d050*/  FMUL R75, R75, 1.4426950216293334961 ;  /* 0x3fb8aa3b4b4b7820 */ /* 0x000fe20000400000 */
[--C-:B------:R-:W-:Y:S01]  /*d060*/  FFMA R80, R80, UR4, -R132.reuse ;  /* 0x0000000450507c23 */ /* 0x100fe20008000884 */
[--C-:B------:R-:W-:Y:S01]  /*d070*/  FFMA R81, R81, UR4, -R132.reuse ;  /* 0x0000000451517c23 */ /* 0x100fe20008000884 */
[--C-:B------:R-:W-:Y:S01]  /*d080*/  FFMA R82, R82, UR4, -R132.reuse ;  /* 0x0000000452527c23 */ /* 0x100fe20008000884 */
[----:B------:R-:W3:Y:S01]  /*d090*/  MUFU.EX2 R74, R74 ;  /* 0x0000004a004a7308 */ /* 0x000ee20000000800 */
[--C-:B------:R-:W-:Y:S01]  /*d0a0*/  FFMA R83, R83, UR4, -R132.reuse ;  /* 0x0000000453537c23 */ /* 0x100fe20008000884 */
[--C-:B------:R-:W-:Y:S01]  /*d0b0*/  FFMA R84, R84, UR4, -R132.reuse ;  /* 0x0000000454547c23 */ /* 0x100fe20008000884 */
[--C-:B------:R-:W-:Y:S01]  /*d0c0*/  FFMA R85, R85, UR4, -R132.reuse ;  /* 0x0000000455557c23 */ /* 0x100fe20008000884 */
[----:B------:R-:W-:Y:S01]  /*d0d0*/  FFMA R86, R86, UR4, -R132 ;  /* 0x0000000456567c23 */ /* 0x000fe20008000884 */
[----:B-1----:R-:W-:Y:S01]  /*d0e0*/  FADD R3, R63, R4 ;  /* 0x000000043f037221 */ /* 0x002fe20000000000 */
[--C-:B------:R-:W-:Y:S01]  /*d0f0*/  FFMA R87, R87, UR4, -R132.reuse ;  /* 0x0000000457577c23 */ /* 0x100fe20008000884 */
[--C-:B------:R-:W-:Y:S01]  /*d100*/  FFMA R88, R88, UR4, -R132.reuse ;  /* 0x0000000458587c23 */ /* 0x100fe20008000884 */
[--C-:B------:R-:W-:Y:S01]  /*d110*/  FFMA R89, R89, UR4, -R132.reuse ;  /* 0x0000000459597c23 */ /* 0x100fe20008000884 */
[----:B------:R-:W-:Y:S01]  /*d120*/  FADD R3, R36, R3 ;  /* 0x0000000324037221 */ /* 0x000fe20000000000 */
[----:B------:R-:W-:Y:S01]  /*d130*/  FMUL R76, R76, 1.4426950216293334961 ;  /* 0x3fb8aa3b4c4c7820 */ /* 0x000fe20000400000 */
[--C-:B------:R-:W-:Y:S01]  /*d140*/  FFMA R90, R90, UR4, -R132.reuse ;  /* 0x000000045a5a7c23 */ /* 0x100fe20008000884 */
[--C-:B------:R-:W-:Y:S01]  /*d150*/  FFMA R91, R91, UR4, -R132.reuse ;  /* 0x000000045b5b7c23 */ /* 0x100fe20008000884 */
[----:B0-----:R-:W-:Y:S01]  /*d160*/  FADD R3, R62, R3 ;  /* 0x000000033e037221 */ /* 0x001fe20000000000 */
[----:B------:R-:W0:Y:S01]  /*d170*/  MUFU.EX2 R39, R75 ;  /* 0x0000004b00277308 */ /* 0x000e220000000800 */
[--C-:B------:R-:W-:Y:S01]  /*d180*/  FFMA R92, R92, UR4, -R132.reuse ;  /* 0x000000045c5c7c23 */ /* 0x100fe20008000884 */
[--C-:B------:R-:W-:Y:S01]  /*d190*/  FFMA R93, R93, UR4, -R132.reuse ;  /* 0x000000045d5d7c23 */ /* 0x100fe20008000884 */
[----:B---3--:R-:W-:Y:S01]  /*d1a0*/  FADD R3, R37, R3 ;  /* 0x0000000325037221 */ /* 0x008fe20000000000 */
[----:B------:R-:W-:Y:S01]  /*d1b0*/  FMUL R77, R77, 1.4426950216293334961 ;  /* 0x3fb8aa3b4d4d7820 */ /* 0x000fe20000400000 */
[----:B------:R-:W-:Y:S01]  /*d1c0*/  FMUL R78, R78, 1.4426950216293334961 ;  /* 0x3fb8aa3b4e4e7820 */ /* 0x000fe20000400000 */
[--C-:B------:R-:W-:Y:S01]  /*d1d0*/  FFMA R94, R94, UR4, -R132.reuse ;  /* 0x000000045e5e7c23 */ /* 0x100fe20008000884 */
[----:B------:R-:W-:Y:S01]  /*d1e0*/  FADD R3, R72, R3 ;  /* 0x0000000348037221 */ /* 0x000fe20000000000 */
[----:B------:R-:W1:Y:S01]  /*d1f0*/  MUFU.EX2 R76, R76 ;  /* 0x0000004c004c7308 */ /* 0x000e620000000800 */
[----:B------:R-:W-:Y:S01]  /*d200*/  FMUL R79, R79, 1.4426950216293334961 ;  /* 0x3fb8aa3b4f4f7820 */ /* 0x000fe20000400000 */
[----:B------:R-:W-:Y:S01]  /*d210*/  FMUL R80, R80, 1.4426950216293334961 ;  /* 0x3fb8aa3b50507820 */ /* 0x000fe20000400000 */
[----:B------:R-:W-:Y:S01]  /*d220*/  FADD R3, R38, R3 ;  /* 0x0000000326037221 */ /* 0x000fe20000000000 */
[----:B------:R-:W-:Y:S01]  /*d230*/  FMUL R81, R81, 1.4426950216293334961 ;  /* 0x3fb8aa3b51517820 */ /* 0x000fe20000400000 */
[----:B------:R-:W-:Y:S01]  /*d240*/  FMUL R82, R82, 1.4426950216293334961 ;  /* 0x3fb8aa3b52527820 */ /* 0x000fe20000400000 */
[----:B------:R-:W-:Y:S01]  /*d250*/  FMUL R83, R83, 1.4426950216293334961 ;  /* 0x3fb8aa3b53537820 */ /* 0x000fe20000400000 */
[----:B------:R-:W-:Y:S01]  /*d260*/  FMUL R84, R84, 1.4426950216293334961 ;  /* 0x3fb8aa3b54547820 */ /* 0x000fe20000400000 */
[----:B------:R-:W3:Y:S01]  /*d270*/  MUFU.EX2 R40, R77 ;  /* 0x0000004d00287308 */ /* 0x000ee20000000800 */
[----:B------:R-:W-:Y:S01]  /*d280*/  FADD R3, R74, R3 ;  /* 0x000000034a037221 */ /* 0x000fe20000000000 */
[----:B------:R-:W-:Y:S01]  /*d290*/  STS.U16 [R247+UR7+0x8080], R196 ;  /* 0x008080c4f7007988 */ /* 0x000fe20008000407 */
[--C-:B------:R-:W-:Y:S01]  /*d2a0*/  FFMA R95, R95, UR4, -R132.reuse ;  /* 0x000000045f5f7c23 */ /* 0x100fe20008000884 */
[--C-:B------:R-:W-:Y:S01]  /*d2b0*/  FFMA R96, R96, UR4, -R132.reuse ;  /* 0x0000000460607c23 */ /* 0x100fe20008000884 */
[--C-:B------:R-:W-:Y:S01]  /*d2c0*/  FFMA R97, R97, UR4, -R132.reuse ;  /* 0x0000000461617c23 */ /* 0x100fe20008000884 */
[----:B------:R-:W-:Y:S01]  /*d2d0*/  STS.U16 [R247+UR7+0x8480], R193 ;  /* 0x008480c1f7007988 */ /* 0x000fe20008000407 */
[--C-:B------:R-:W-:Y:S01]  /*d2e0*/  FFMA R98, R98, UR4, -R132.reuse ;  /* 0x0000000462627c23 */ /* 0x100fe20008000884 */
[----:B------:R-:W3:Y:S01]  /*d2f0*/  MUFU.EX2 R78, R78 ;  /* 0x0000004e004e7308 */ /* 0x000ee20000000800 */
[----:B0-----:R-:W-:Y:S01]  /*d300*/  FADD R3, R39, R3 ;  /* 0x0000000327037221 */ /* 0x001fe20000000000 */
[----:B------:R-:W-:Y:S01]  /*d310*/  STS.U16 [R247+UR7+0x8880], R189 ;  /* 0x008880bdf7007988 */ /* 0x000fe20008000407 */
[--C-:B------:R-:W-:Y:S01]  /*d320*/  FFMA R99, R99, UR4, -R132.reuse ;  /* 0x0000000463637c23 */ /* 0x100fe20008000884 */
[--C-:B------:R-:W-:Y:S01]  /*d330*/  FFMA R100, R100, UR4, -R132.reuse ;  /* 0x0000000464647c23 */ /* 0x100fe20008000884 */
[--C-:B------:R-:W-:Y:S01]  /*d340*/  FFMA R101, R101, UR4, -R132.reuse ;  /* 0x0000000465657c23 */ /* 0x100fe20008000884 */
[----:B------:R-:W-:Y:S01]  /*d350*/  STS.U16 [R247+UR7+0x8c80], R185 ;  /* 0x008c80b9f7007988 */ /* 0x000fe20008000407 */
[--C-:B------:R-:W-:Y:S01]  /*d360*/  FFMA R102, R102, UR4, -R132.reuse ;  /* 0x0000000466667c23 */ /* 0x100fe20008000884 */
[----:B------:R-:W0:Y:S01]  /*d370*/  MUFU.EX2 R41, R79 ;  /* 0x0000004f00297308 */ /* 0x000e220000000800 */
[----:B-1----:R-:W-:Y:S01]  /*d380*/  FADD R3, R76, R3 ;  /* 0x000000034c037221 */ /* 0x002fe20000000000 */
[----:B------:R-:W-:Y:S01]  /*d390*/  STS.U16 [R247+UR7+0x9080], R181 ;  /* 0x009080b5f7007988 */ /* 0x000fe20008000407 */
[--C-:B------:R-:W-:Y:S01]  /*d3a0*/  FFMA R103, R103, UR4, -R132.reuse ;  /* 0x0000000467677c23 */ /* 0x100fe20008000884 */
[--C-:B------:R-:W-:Y:S01]  /*d3b0*/  FFMA R104, R104, UR4, -R132.reuse ;  /* 0x0000000468687c23 */ /* 0x100fe20008000884 */
[--C-:B------:R-:W-:Y:S01]  /*d3c0*/  FFMA R105, R105, UR4, -R132.reuse ;  /* 0x0000000469697c23 */ /* 0x100fe20008000884 */
[----:B------:R-:W-:Y:S01]  /*d3d0*/  STS.U16 [R247+UR7+0x9480], R177 ;  /* 0x009480b1f7007988 */ /* 0x000fe20008000407 */
[--C-:B------:R-:W-:Y:S01]  /*d3e0*/  FFMA R106, R106, UR4, -R132.reuse ;  /* 0x000000046a6a7c23 */ /* 0x100fe20008000884 */
[----:B------:R-:W1:Y:S01]  /*d3f0*/  MUFU.EX2 R80, R80 ;  /* 0x0000005000507308 */ /* 0x000e620000000800 */
[----:B---3--:R-:W-:Y:S01]  /*d400*/  FADD R3, R40, R3 ;  /* 0x0000000328037221 */ /* 0x008fe20000000000 */
[----:B------:R-:W-:Y:S01]  /*d410*/  STS.U16 [R247+UR7+0x9880], R173 ;  /* 0x009880adf7007988 */ /* 0x000fe20008000407 */
[--C-:B------:R-:W-:Y:S01]  /*d420*/  FFMA R107, R107, UR4, -R132.reuse ;  /* 0x000000046b6b7c23 */ /* 0x100fe20008000884 */
[--C-:B------:R-:W-:Y:S01]  /*d430*/  FFMA R108, R108, UR4, -R132.reuse ;  /* 0x000000046c6c7c23 */ /* 0x100fe20008000884 */
[--C-:B------:R-:W-:Y:S01]  /*d440*/  FFMA R109, R109, UR4, -R132.reuse ;  /* 0x000000046d6d7c23 */ /* 0x100fe20008000884 */
[----:B------:R-:W-:Y:S01]  /*d450*/  STS.U16 [R247+UR7+0x9c80], R169 ;  /* 0x009c80a9f7007988 */ /* 0x000fe20008000407 */
[--C-:B------:R-:W-:Y:S01]  /*d460*/  FFMA R110, R110, UR4, -R132.reuse ;  /* 0x000000046e6e7c23 */ /* 0x100fe20008000884 */
        /* <DEDUP_REMOVED lines=8> */
[----:B------:R-:W0:Y:S01]  /*d4f0*/  MUFU.EX2 R82, R82 ;  /* 0x0000005200527308 */ /* 0x000e220000000800 */
[--C-:B------:R-:W-:Y:S01]  /*d500*/  FFMA R115, R115, UR4, -R132.reuse ;  /* 0x0000000473737c23 */ /* 0x100fe20008000884 */
        /* <DEDUP_REMOVED lines=14> */
[----:B------:R-:W-:Y:S01]  /*d5f0*/  FFMA R125, R125, UR4, -R132 ;  /* 0x000000047d7d7c23 */ /* 0x000fe20008000884 */
[----:B------:R-:W-:Y:S01]  /*d600*/  F2FP.F16.F32.PACK_AB R35, R35, R64 ;  /* 0x000000402323723e */ /* 0x000fe200000000ff */
[----:B------:R-:W-:Y:S01]  /*d610*/  STS.U16 [R247+UR7+0xb880], R141 ;  /* 0x00b8808df7007988 */ /* 0x000fe20008000407 */
[----:B------:R-:W1:Y:S01]  /*d620*/  MUFU.EX2 R84, R84 ;  /* 0x0000005400547308 */ /* 0x000e620000000800 */
[----:B------:R-:W-:Y:S01]  /*d630*/  FMUL R85, R85, 1.4426950216293334961 ;  /* 0x3fb8aa3b55557820 */ /* 0x000fe20000400000 */
[----:B------:R-:W-:Y:S01]  /*d640*/  FMUL R86, R86, 1.4426950216293334961 ;  /* 0x3fb8aa3b56567820 */ /* 0x000fe20000400000 */
[----:B------:R0:W-:Y:S01]  /*d650*/  STS.U16 [R246+UR7+0xbd00], R2 ;  /* 0x00bd0002f6007988 */ /* 0x0001e20008000407 */
[----:B------:R-:W-:Y:S01]  /*d660*/  FMUL R87, R87, 1.4426950216293334961 ;  /* 0x3fb8aa3b57577820 */ /* 0x000fe20000400000 */
        /* <DEDUP_REMOVED lines=8> */
[----:B0-----:R-:W-:Y:S01]  /*d6f0*/  FADD R2, R41, R3 ;  /* 0x0000000329027221 */ /* 0x001fe20000000000 */
[----:B------:R-:W0:Y:S01]  /*d700*/  MUFU.EX2 R44, R85 ;  /* 0x00000055002c7308 */ /* 0x000e220000000800 */
[----:B------:R-:W-:Y:S01]  /*d710*/  FMUL R96, R96, 1.4426950216293334961 ;  /* 0x3fb8aa3b60607820 */ /* 0x000fe20000400000 */
[----:B------:R-:W-:Y:S01]  /*d720*/  FMUL R97, R97, 1.4426950216293334961 ;  /* 0x3fb8aa3b61617820 */ /* 0x000fe20000400000 */
[----:B-1----:R-:W-:Y:S01]  /*d730*/  FADD R2, R80, R2 ;  /* 0x0000000250027221 */ /* 0x002fe20000000000 */
[----:B------:R-:W-:Y:S01]  /*d740*/  FMUL R98, R98, 1.4426950216293334961 ;  /* 0x3fb8aa3b62627820 */ /* 0x000fe20000400000 */
[----:B------:R-:W-:Y:S01]  /*d750*/  FMUL R99, R99, 1.4426950216293334961 ;  /* 0x3fb8aa3b63637820 */ /* 0x000fe20000400000 */
[----:B------:R-:W-:Y:S01]  /*d760*/  FMUL R100, R100, 1.4426950216293334961 ;  /* 0x3fb8aa3b64647820 */ /* 0x000fe20000400000 */
[----:B---3--:R-:W-:Y:S01]  /*d770*/  FADD R2, R42, R2 ;  /* 0x000000022a027221 */ /* 0x008fe20000000000 */
[----:B------:R-:W1:Y:S01]  /*d780*/  MUFU.EX2 R86, R86 ;  /* 0x0000005600567308 */ /* 0x000e620000000800 */
[----:B------:R-:W-:Y:S01]  /*d790*/  FMUL R101, R101, 1.4426950216293334961 ;  /* 0x3fb8aa3b65657820 */ /* 0x000fe20000400000 */
[----:B------:R-:W-:Y:S01]  /*d7a0*/  FMUL R102, R102, 1.4426950216293334961 ;  /* 0x3fb8aa3b66667820 */ /* 0x000fe20000400000 */
[----:B------:R-:W-:Y:S01]  /*d7b0*/  FADD R2, R82, R2 ;  /* 0x0000000252027221 */ /* 0x000fe20000000000 */
[----:B------:R-:W-:Y:S01]  /*d7c0*/  FMUL R103, R103, 1.4426950216293334961 ;  /* 0x3fb8aa3b67677820 */ /* 0x000fe20000400000 */
[----:B------:R-:W-:Y:S01]  /*d7d0*/  FMUL R104, R104, 1.4426950216293334961 ;  /* 0x3fb8aa3b68687820 */ /* 0x000fe20000400000 */
[----:B------:R-:W-:Y:S01]  /*d7e0*/  FMUL R105, R105, 1.4426950216293334961 ;  /* 0x3fb8aa3b69697820 */ /* 0x000fe20000400000 */
[----:B------:R-:W-:Y:S01]  /*d7f0*/  FADD R2, R43, R2 ;  /* 0x000000022b027221 */ /* 0x000fe20000000000 */
[----:B------:R-:W3:Y:S01]  /*d800*/  MUFU.EX2 R45, R87 ;  /* 0x00000057002d7308 */ /* 0x000ee20000000800 */
        /* <DEDUP_REMOVED lines=8> */
[----:B0-----:R-:W-:Y:S01]  /*d890*/  FADD R2, R44, R2 ;  /* 0x000000022c027221 */ /* 0x001fe20000000000 */
[----:B------:R-:W-:Y:S01]  /*d8a0*/  FMUL R69, R112, 1.4426950216293334961 ;  /* 0x3fb8aa3b70457820 */ /* 0x000fe20000400000 */
[----:B------:R-:W-:Y:S01]  /*d8b0*/  FMUL R58, R113, 1.4426950216293334961 ;  /* 0x3fb8aa3b713a7820 */ /* 0x000fe20000400000 */
[----:B------:R-:W-:Y:S01]  /*d8c0*/  FMUL R68, R114, 1.4426950216293334961 ;  /* 0x3fb8aa3b72447820 */ /* 0x000fe20000400000 */
[----:B------:R-:W-:Y:S01]  /*d8d0*/  FMUL R59, R115, 1.4426950216293334961 ;  /* 0x3fb8aa3b733b7820 */ /* 0x000fe20000400000 */
[----:B------:R-:W-:Y:S01]  /*d8e0*/  FMUL R67, R116, 1.4426950216293334961 ;  /* 0x3fb8aa3b74437820 */ /* 0x000fe20000400000 */
[----:B------:R-:W-:Y:S01]  /*d8f0*/  FMUL R60, R117, 1.4426950216293334961 ;  /* 0x3fb8aa3b753c7820 */ /* 0x000fe20000400000 */
[----:B------:R-:W0:Y:S01]  /*d900*/  MUFU.EX2 R46, R89 ;  /* 0x00000059002e7308 */ /* 0x000e220000000800 */
[----:B-1----:R-:W-:Y:S01]  /*d910*/  FADD R2, R86, R2 ;  /* 0x0000000256027221 */ /* 0x002fe20000000000 */
[----:B------:R-:W-:Y:S01]  /*d920*/  FMUL R66, R118, 1.4426950216293334961 ;  /* 0x3fb8aa3b76427820 */ /* 0x000fe20000400000 */
[----:B------:R-:W-:Y:S01]  /*d930*/  FMUL R61, R119, 1.4426950216293334961 ;  /* 0x3fb8aa3b773d7820 */ /* 0x000fe20000400000 */
[----:B------:R-:W-:Y:S01]  /*d940*/  FMUL R65, R120, 1.4426950216293334961 ;  /* 0x3fb8aa3b78417820 */ /* 0x000fe20000400000 */
[----:B------:R-:W-:Y:S01]  /*d950*/  F2FP.F16.F32.PACK_AB R37, R37, R62 ;  /* 0x0000003e2525723e */ /* 0x000fe200000000ff */
[----:B------:R-:W1:Y:S02]  /*d960*/  LDC R83, c[0x0][0x3d8] ;  /* 0x0000f600ff537b82 */ /* 0x000e640000000800 */
[----:B------:R-:W0:Y:S01]  /*d970*/  MUFU.EX2 R90, R90 ;  /* 0x0000005a005a7308 */ /* 0x000e220000000800 */
[----:B---3--:R-:W-:Y:S01]  /*d980*/  FADD R2, R45, R2 ;  /* 0x000000022d027221 */ /* 0x008fe20000000000 */
[----:B------:R-:W-:-:S02]  /*d990*/  F2FP.F16.F32.PACK_AB R36, R36, R63 ;  /* 0x0000003f2424723e */ /* 0x000fc400000000ff */
[----:B------:R-:W-:Y:S02]  /*d9a0*/  F2FP.F16.F32.PACK_AB R4, R228, R229 ;  /* 0x000000e5e404723e */ /* 0x000fe400000000ff */
[----:B------:R-:W-:Y:S01]  /*d9b0*/  F2FP.F16.F32.PACK_AB R5, R5, R227 ;  /* 0x000000e30505723e */ /* 0x000fe200000000ff */
[----:B------:R-:W-:Y:S01]  /*d9c0*/  STL [R1+0x670], R197 ;  /* 0x000670c501007387 */ /* 0x000fe20000100800 */
[----:B------:R-:W3:Y:S01]  /*d9d0*/  MUFU.EX2 R47, R91 ;  /* 0x0000005b002f7308 */ /* 0x000ee20000000800 */
[----:B------:R-:W-:Y:S01]  /*d9e0*/  FADD R2, R88, R2 ;  /* 0x0000000258027221 */ /* 0x000fe20000000000 */
[----:B------:R-:W-:Y:S01]  /*d9f0*/  F2FP.F16.F32.PACK_AB R6, R6, R226 ;  /* 0x000000e20606723e */ /* 0x000fe200000000ff */
[----:B------:R-:W1:Y:S05]  /*da00*/  LDC R236, c[0x0][0x3d8] ;  /* 0x0000f600ffec7b82 */ /* 0x000e6a0000000800 */
[----:B------:R-:W1:Y:S01]  /*da10*/  MUFU.EX2 R92, R92 ;  /* 0x0000005c005c7308 */ /* 0x000e620000000800 */
[----:B0-----:R-:W-:Y:S01]  /*da20*/  FADD R2, R46, R2 ;  /* 0x000000022e027221 */ /* 0x001fe20000000000 */
[----:B------:R-:W-:Y:S01]  /*da30*/  STS.U16 [R246+UR7+0x8100], R195 ;  /* 0x008100c3f6007988 */ /* 0x000fe20008000407 */
[----:B------:R-:W-:Y:S01]  /*da40*/  F2FP.F16.F32.PACK_AB R7, R7, R225 ;  /* 0x000000e10707723e */ /* 0x000fe200000000ff */
[----:B------:R-:W0:Y:S04]  /*da50*/  LDC R185, c[0x0][0x3d8] ;  /* 0x0000f600ffb97b82 */ /* 0x000e280000000800 */
[----:B------:R-:W0:Y:S01]  /*da60*/  MUFU.EX2 R48, R93 ;  /* 0x0000005d00307308 */ /* 0x000e220000000800 */
[----:B------:R-:W-:Y:S01]  /*da70*/  STS.U16 [R246+UR7+0x8500], R192 ;  /* 0x008500c0f6007988 */ /* 0x000fe20008000407 */
[----:B------:R-:W-:-:S02]  /*da80*/  F2FP.F16.F32.PACK_AB R8, R8, R224 ;  /* 0x000000e00808723e */ /* 0x000fc400000000ff */
[----:B------:R-:W-:Y:S01]  /*da90*/  F2FP.F16.F32.PACK_AB R9, R9, R223 ;  /* 0x000000df0909723e */ /* 0x000fe200000000ff */
[----:B------:R-:W-:Y:S01]  /*daa0*/  STS.U16 [R246+UR7+0x8900], R188 ;  /* 0x008900bcf6007988 */ /* 0x000fe20008000407 */
[----:B------:R-:W-:Y:S01]  /*dab0*/  F2FP.F16.F32.PACK_AB R10, R10, R222 ;  /* 0x000000de0a0a723e */ /* 0x000fe200000000ff */
[----:B------:R-:W0:Y:S01]  /*dac0*/  LDC R189, c[0x0][0x3d8] ;  /* 0x0000f600ffbd7b82 */ /* 0x000e220000000800 */
[----:B------:R-:W0:Y:S01]  /*dad0*/  MUFU.EX2 R94, R94 ;  /* 0x0000005e005e7308 */ /* 0x000e220000000800 */
[----:B------:R-:W-:Y:S04]  /*dae0*/  STS.U16 [R246+UR7+0x8d00], R184 ;  /* 0x008d00b8f6007988 */ /* 0x000fe80008000407 */
[----:B------:R-:W-:Y:S01]  /*daf0*/  STS.U16 [R246+UR7+0x9100], R180 ;  /* 0x009100b4f6007988 */ /* 0x000fe20008000407 */
[----:B------:R-:W-:Y:S01]  /*db00*/  F2FP.F16.F32.PACK_AB R11, R11, R221 ;  /* 0x000000dd0b0b723e */ /* 0x000fe200000000ff */
[----:B------:R-:W0:Y:S02]  /*db10*/  LDC R75, c[0x0][0x3d8] ;  /* 0x0000f600ff4b7b82 */ /* 0x000e240000000800 */
        /* <DEDUP_REMOVED lines=11> */
[----:B------:R-:W2:Y:S02]  /*dbd0*/  LDC R186, c[0x0][0x3d8] ;  /* 0x0000f600ffba7b82 */ /* 0x000ea40000000800 */
[----:B------:R-:W-:Y:S04]  /*dbe0*/  STS.U16 [R246+UR7+0xad00], R152 ;  /* 0x00ad0098f6007988 */ /* 0x000fe80008000407 */
[----:B------:R-:W-:Y:S01]  /*dbf0*/  STS.U16 [R246+UR7+0xb100], R148 ;  /* 0x00b10094f6007988 */ /* 0x000fe20008000407 */
[----:B------:R-:W-:Y:S01]  /*dc00*/  F2FP.F16.F32.PACK_AB R15, R15, R217 ;  /* 0x000000d90f0f723e */ /* 0x000fe200000000ff */
[----:B------:R-:W2:Y:S02]  /*dc10*/  LDC R182, c[0x0][0x3d8] ;  /* 0x0000f600ffb67b82 */ /* 0x000ea40000000800 */
[----:B------:R-:W-:Y:S04]  /*dc20*/  STS.U16 [R246+UR7+0xb500], R144 ;  /* 0x00b50090f6007988 */ /* 0x000fe80008000407 */
[----:B------:R-:W-:Y:S01]  /*dc30*/  STS.U16 [R246+UR7+0xb900], R140 ;  /* 0x00b9008cf6007988 */ /* 0x000fe20008000407 */
[----:B------:R-:W0:Y:S01]  /*dc40*/  MUFU.EX2 R49, R95 ;  /* 0x0000005f00317308 */ /* 0x000e220000000800 */
[----:B------:R-:W-:Y:S01]  /*dc50*/  FMUL R3, R122, 1.4426950216293334961 ;  /* 0x3fb8aa3b7a037820 */ /* 0x000fe20000400000 */
[----:B------:R-:W-:Y:S01]  /*dc60*/  FMUL R64, R125, 1.4426950216293334961 ;  /* 0x3fb8aa3b7d407820 */ /* 0x000fe20000400000 */
[----:B------:R1:W-:Y:S01]  /*dc70*/  STS.U16 [R245+UR7+0xbd80], R0 ;  /* 0x00bd8000f5007988 */ /* 0x0003e20008000407 */
[----:B------:R-:W-:Y:S01]  /*dc80*/  F2FP.F16.F32.PACK_AB R16, R16, R216 ;  /* 0x000000d81010723e */ /* 0x000fe200000000ff */
[----:B------:R-:W2:Y:S01]  /*dc90*/  LDC R87, c[0x0][0x3d8] ;  /* 0x0000f600ff577b82 */ /* 0x000ea20000000800 */
[----:B-1----:R-:W-:-:S02]  /*dca0*/  FADD R0, R90, R2 ;  /* 0x000000025a007221 */ /* 0x002fc40000000000 */
[----:B------:R-:W1:Y:S01]  /*dcb0*/  MUFU.EX2 R96, R96 ;  /* 0x0000006000607308 */ /* 0x000e620000000800 */
[----:B------:R-:W-:-:S04]  /*dcc0*/  F2FP.F16.F32.PACK_AB R17, R17, R215 ;  /* 0x000000d71111723e */ /* 0x000fc800000000ff */
[----:B------:R-:W2:Y:S01]  /*dcd0*/  LDC R107, c[0x0][0x3d8] ;  /* 0x0000f600ff6b7b82 */ /* 0x000ea20000000800 */
[----:B---3--:R-:W-:-:S04]  /*dce0*/  FADD R0, R47, R0 ;  /* 0x000000002f007221 */ /* 0x008fc80000000000 */
[----:B------:R-:W-:Y:S01]  /*dcf0*/  FADD R0, R92, R0 ;  /* 0x000000005c007221 */ /* 0x000fe20000000000 */
[----:B------:R-:W3:Y:S01]  /*dd00*/  MUFU.EX2 R50, R97 ;  /* 0x0000006100327308 */ /* 0x000ee20000000800 */
[----:B------:R-:W-:Y:S01]  /*dd10*/  F2FP.F16.F32.PACK_AB R18, R18, R214 ;  /* 0x000000d61212723e */ /* 0x000fe200000000ff */
[----:B------:R-:W2:Y:S01]  /*dd20*/  LDC R110, c[0x0][0x3d8] ;  /* 0x0000f600ff6e7b82 */ /* 0x000ea20000000800 */
[----:B0-----:R-:W-:-:S04]  /*dd30*/  FADD R0, R48, R0 ;  /* 0x0000000030007221 */ /* 0x001fc80000000000 */
[----:B------:R-:W-:Y:S01]  /*dd40*/  FADD R0, R94, R0 ;  /* 0x000000005e007221 */ /* 0x000fe20000000000 */
[----:B------:R-:W0:Y:S01]  /*dd50*/  MUFU.EX2 R98, R98 ;  /* 0x0000006200627308 */ /* 0x000e220000000800 */
[----:B------:R-:W-:Y:S01]  /*dd60*/  F2FP.F16.F32.PACK_AB R19, R19, R213 ;  /* 0x000000d51313723e */ /* 0x000fe200000000ff */
[----:B------:R-:W2:Y:S01]  /*dd70*/  LDC R114, c[0x0][0x3d8] ;  /* 0x0000f600ff727b82 */ /* 0x000ea20000000800 */
[----:B------:R-:W-:-:S05]  /*dd80*/  FADD R0, R49, R0 ;  /* 0x0000000031007221 */ /* 0x000fca0000000000 */
[----:B------:R-:W0:Y:S01]  /*dd90*/  MUFU.EX2 R51, R99 ;  /* 0x0000006300337308 */ /* 0x000e220000000800 */
[----:B-1----:R-:W-:Y:S01]  /*dda0*/  FADD R0, R96, R0 ;  /* 0x0000000060007221 */ /* 0x002fe20000000000 */
[----:B------:R-:W-:Y:S01]  /*ddb0*/  F2FP.F16.F32.PACK_AB R38, R38, R72 ;  /* 0x000000482626723e */ /* 0x000fe200000000ff */
[----:B------:R-:W1:Y:S05]  /*ddc0*/  LDC R111, c[0x0][0x3d8] ;  /* 0x0000f600ff6f7b82 */ /* 0x000e6a0000000800 */
[----:B------:R-:W4:Y:S01]  /*ddd0*/  MUFU.EX2 R100, R100 ;  /* 0x0000006400647308 */ /* 0x000f220000000800 */
[----:B---3--:R-:W-:Y:S01]  /*dde0*/  FADD R0, R50, R0 ;  /* 0x0000000032007221 */ /* 0x008fe20000000000 */
[----:B------:R-:W-:Y:S01]  /*ddf0*/  F2FP.F16.F32.PACK_AB R40, R40, R76 ;  /* 0x0000004c2828723e */ /* 0x000fe200000000ff */
[----:B------:R-:W3:Y:S05]  /*de00*/  LDC R115, c[0x0][0x3d8] ;  /* 0x0000f600ff737b82 */ /* 0x000eea0000000800 */
[----:B------:R-:W4:Y:S01]  /*de10*/  MUFU.EX2 R52, R101 ;  /* 0x0000006500347308 */ /* 0x000f220000000800 */
[----:B0-----:R-:W-:Y:S01]  /*de20*/  FADD R0, R98, R0 ;  /* 0x0000000062007221 */ /* 0x001fe20000000000 */
[----:B------:R-:W-:Y:S01]  /*de30*/  F2FP.F16.F32.PACK_AB R39, R39, R74 ;  /* 0x0000004a2727723e */ /* 0x000fe200000000ff */
[----:B------:R-:W0:Y:S05]  /*de40*/  LDC R169, c[0x0][0x3d8] ;  /* 0x0000f600ffa97b82 */ /* 0x000e2a0000000800 */
[----:B------:R-:W2:Y:S01]  /*de50*/  MUFU.EX2 R102, R102 ;  /* 0x0000006600667308 */ /* 0x000ea20000000800 */
[----:B------:R-:W-:Y:S01]  /*de60*/  FADD R0, R51, R0 ;  /* 0x0000000033007221 */ /* 0x000fe20000000000 */
[----:B------:R-:W-:Y:S01]  /*de70*/  F2FP.F16.F32.PACK_AB R20, R20, R212 ;  /* 0x000000d41414723e */ /* 0x000fe200000000ff */
[----:B------:R-:W0:Y:S05]  /*de80*/  LDC R118, c[0x0][0x3d8] ;  /* 0x0000f600ff767b82 */ /* 0x000e2a0000000800 */
[----:B------:R-:W1:Y:S01]  /*de90*/  MUFU.EX2 R53, R103 ;  /* 0x0000006700357308 */ /* 0x000e620000000800 */
[----:B----4-:R-:W-:Y:S01]  /*dea0*/  FADD R0, R100, R0 ;  /* 0x0000000064007221 */ /* 0x010fe20000000000 */
[----:B------:R-:W-:Y:S01]  /*deb0*/  F2FP.F16.F32.PACK_AB R26, R26, R206 ;  /* 0x000000ce1a1a723e */ /* 0x000fe200000000ff */
[----:B------:R-:W4:Y:S05]  /*dec0*/  LDC R173, c[0x0][0x3d8] ;  /* 0x0000f600ffad7b82 */ /* 0x000f2a0000000800 */
[----:B------:R-:W1:Y:S01]  /*ded0*/  MUFU.EX2 R104, R104 ;  /* 0x0000006800687308 */ /* 0x000e620000000800 */
[----:B------:R-:W-:Y:S01]  /*dee0*/  FADD R0, R52, R0 ;  /* 0x0000000034007221 */ /* 0x000fe20000000000 */
[----:B------:R-:W-:Y:S01]  /*def0*/  F2FP.F16.F32.PACK_AB R24, R24, R208 ;  /* 0x000000d01818723e */ /* 0x000fe200000000ff */
[----:B------:R-:W0:Y:S05]  /*df00*/  LDC R170, c[0x0][0x3d8] ;  /* 0x0000f600ffaa7b82 */ /* 0x000e2a0000000800 */
[----:B------:R-:W3:Y:S01]  /*df10*/  MUFU.EX2 R54, R105 ;  /* 0x0000006900367308 */ /* 0x000ee20000000800 */
[----:B--2---:R-:W-:Y:S01]  /*df20*/  FADD R0, R102, R0 ;  /* 0x0000000066007221 */ /* 0x004fe20000000000 */
[----:B------:R-:W-:Y:S01]  /*df30*/  F2FP.F16.F32.PACK_AB R22, R22, R210 ;  /* 0x000000d21616723e */ /* 0x000fe200000000ff */
[----:B------:R-:W2:Y:S05]  /*df40*/  LDC R178, c[0x0][0x3d8] ;  /* 0x0000f600ffb27b82 */ /* 0x000eaa0000000800 */
[----:B------:R-:W3:Y:S01]  /*df50*/  MUFU.EX2 R106, R106 ;  /* 0x0000006a006a7308 */ /* 0x000ee20000000800 */
[----:B-1----:R-:W-:Y:S01]  /*df60*/  FADD R0, R53, R0 ;  /* 0x0000000035007221 */ /* 0x002fe20000000000 */
[----:B------:R-:W-:Y:S01]  /*df70*/  F2FP.F16.F32.PACK_AB R32, R32, R200 ;  /* 0x000000c82020723e */ /* 0x000fe200000000ff */
[----:B------:R-:W1:Y:S05]  /*df80*/  LDC R174, c[0x0][0x3d8] ;  /* 0x0000f600ffae7b82 */ /* 0x000e6a0000000800 */
[----:B------:R-:W4:Y:S01]  /*df90*/  MUFU.EX2 R55, R55 ;  /* 0x0000003700377308 */ /* 0x000f220000000800 */
[----:B------:R-:W-:Y:S01]  /*dfa0*/  FADD R0, R104, R0 ;  /* 0x0000000068007221 */ /* 0x000fe20000000000 */
[----:B------:R-:W-:Y:S01]  /*dfb0*/  F2FP.F16.F32.PACK_AB R30, R30, R202 ;  /* 0x000000ca1e1e723e */ /* 0x000fe200000000ff */
[----:B------:R-:W0:Y:S05]  /*dfc0*/  LDC R138, c[0x0][0x3d8] ;  /* 0x0000f600ff8a7b82 */ /* 0x000e2a0000000800 */
[----:B------:R-:W4:Y:S01]  /*dfd0*/  MUFU.EX2 R71, R71 ;  /* 0x0000004700477308 */ /* 0x000f220000000800 */
[----:B---3--:R-:W-:Y:S01]  /*dfe0*/  FADD R0, R54, R0 ;  /* 0x0000000036007221 */ /* 0x008fe20000000000 */
[----:B------:R-:W-:Y:S01]  /*dff0*/  F2FP.F16.F32.PACK_AB R28, R28, R204 ;  /* 0x000000cc1c1c723e */ /* 0x000fe200000000ff */
[----:B------:R-:W3:Y:S05]  /*e000*/  LDC R162, c[0x0][0x3d8] ;  /* 0x0000f600ffa27b82 */ /* 0x000eea0000000800 */
        /* <DEDUP_REMOVED lines=34> */
[----:B------:R-:W-:Y:S01]  /*e230*/  FMUL R62, R121, 1.4426950216293334961 ;  /* 0x3fb8aa3b793e7820 */ /* 0x000fe20000400000 */
[----:B------:R-:W-:Y:S01]  /*e240*/  F2FP.F16.F32.PACK_AB R44, R44, R84 ;  /* 0x000000542c2c723e */ /* 0x000fe200000000ff */
[----:B------:R-:W4:Y:S04]  /*e250*/  LDC R119, c[0x0][0x3d8] ;  /* 0x0000f600ff777b82 */ /* 0x000f280000000800 */
[----:B------:R-:W1:Y:S01]  /*e260*/  MUFU.EX2 R66, R66 ;  /* 0x0000004200427308 */ /* 0x000e620000000800 */
[----:B------:R-:W-:-:S03]  /*e270*/  FADD R0, R59, R0 ;  /* 0x000000003b007221 */ /* 0x000fc60000000000 */
[----:B------:R-:W0:Y:S04]  /*e280*/  LDC R145, c[0x0][0x3d8] ;  /* 0x0000f600ff917b82 */ /* 0x000e280000000800 */
[----:B------:R-:W3:Y:S01]  /*e290*/  MUFU.EX2 R61, R61 ;  /* 0x0000003d003d7308 */ /* 0x000ee20000000800 */
[----:B--2---:R-:W-:Y:S01]  /*e2a0*/  FADD R0, R67, R0 ;  /* 0x0000000043007221 */ /* 0x004fe20000000000 */
[----:B------:R-:W-:-:S06]  /*e2b0*/  FMUL R63, R123, 1.4426950216293334961 ;  /* 0x3fb8aa3b7b3f7820 */ /* 0x000fcc0000400000 */
[----:B------:R-:W2:Y:S01]  /*e2c0*/  MUFU.EX2 R65, R65 ;  /* 0x0000004100417308 */ /* 0x000ea20000000800 */
[----:B-1----:R-:W-:Y:S01]  /*e2d0*/  FADD R0, R60, R0 ;  /* 0x000000003c007221 */ /* 0x002fe20000000000 */
[----:B------:R-:W-:Y:S01]  /*e2e0*/  FMUL R2, R124, 1.4426950216293334961 ;  /* 0x3fb8aa3b7c027820 */ /* 0x000fe20000400000 */
[----:B------:R1:W-:Y:S01]  /*e2f0*/  STS.U16 [R245+UR7+0xb180], R147 ;  /* 0x00b18093f5007988 */ /* 0x0003e20008000407 */
[----:B------:R-:W-:-:S03]  /*e300*/  F2FP.F16.F32.PACK_AB R45, R45, R86 ;  /* 0x000000562d2d723e */ /* 0x000fc600000000ff */
[----:B------:R-:W-:Y:S01]  /*e310*/  STL.64 [R1+0x678], R246 ;  /* 0x000678f601007387 */ /* 0x000fe20000100a00 */
[----:B------:R-:W2:Y:S01]  /*e320*/  MUFU.EX2 R62, R62 ;  /* 0x0000003e003e7308 */ /* 0x000ea20000000800 */
[----:B------:R-:W-:Y:S01]  /*e330*/  FADD R0, R66, R0 ;  /* 0x0000000042007221 */ /* 0x000fe20000000000 */
[----:B------:R-:W0:Y:S06]  /*e340*/  LDC R86, c[0x0][0x3d8] ;  /* 0x0000f600ff567b82 */ /* 0x000e2c0000000800 */
[----:B------:R-:W4:Y:S01]  /*e350*/  MUFU.EX2 R3, R3 ;  /* 0x0000000300037308 */ /* 0x000f220000000800 */
[----:B---3--:R-:W-:Y:S01]  /*e360*/  FADD R0, R61, R0 ;  /* 0x000000003d007221 */ /* 0x008fe20000000000 */
[----:B-1----:R-:W1:Y:S06]  /*e370*/  LDC R147, c[0x0][0x3d8] ;  /* 0x0000f600ff937b82 */ /* 0x002e6c0000000800 */
[----:B------:R-:W3:Y:S01]  /*e380*/  MUFU.EX2 R63, R63 ;  /* 0x0000003f003f7308 */ /* 0x000ee20000000800 */
[----:B--2---:R-:W-:Y:S01]  /*e390*/  FADD R0, R65, R0 ;  /* 0x0000000041007221 */ /* 0x004fe20000000000 */
[----:B------:R-:W-:Y:S01]  /*e3a0*/  SHF.L.U32 R83, R83, 0x2, RZ ;  /* 0x0000000253537819 */ /* 0x000fe200000006ff */
[----:B------:R-:W2:Y:S05]  /*e3b0*/  LDC R84, c[0x0][0x3d8] ;  /* 0x0000f600ff547b82 */ /* 0x000eaa0000000800 */
[----:B------:R-:W3:Y:S01]  /*e3c0*/  MUFU.EX2 R2, R2 ;  /* 0x0000000200027308 */ /* 0x000ee20000000800 */
[----:B------:R-:W-:Y:S01]  /*e3d0*/  FADD R0, R62, R0 ;  /* 0x000000003e007221 */ /* 0x000fe20000000000 */
[----:B------:R-:W-:Y:S01]  /*e3e0*/  F2FP.F16.F32.PACK_AB R46, R46, R88 ;  /* 0x000000582e2e723e */ /* 0x000fe200000000ff */
[----:B------:R-:W-:Y:S01]  /*e3f0*/  IMAD R236, R236, 0x18, RZ ;  /* 0x00000018ecec7824 */ /* 0x000fe200078e02ff */
[----:B------:R-:W-:Y:S01]  /*e400*/  STS.U16 [R245+UR7+0x8180], R194 ;  /* 0x008180c2f5007988 */ /* 0x000fe20008000407 */
[----:B------:R-:W0:Y:S03]  /*e410*/  LDC R91, c[0x0][0x3d8] ;  /* 0x0000f600ff5b7b82 */ /* 0x000e260000000800 */
[----:B------:R-:W3:Y:S01]  /*e420*/  MUFU.EX2 R64, R64 ;  /* 0x0000004000407308 */ /* 0x000ee20000000800 */
[----:B----4-:R-:W-:-:S04]  /*e430*/  FADD R0, R3, R0 ;  /* 0x0000000003007221 */ /* 0x010fc80000000000 */
[C---:B---3--:R-:W-:Y:S01]  /*e440*/  FADD R0, R63.reuse, R0 ;  /* 0x000000003f007221 */ /* 0x048fe20000000000 */
[----:B------:R-:W-:Y:S01]  /*e450*/  F2FP.F16.F32.PACK_AB R62, R62, R65 ;  /* 0x000000413e3e723e */ /* 0x000fe200000000ff */
[----:B------:R-:W3:Y:S02]  /*e460*/  LDC R95, c[0x0][0x3d8] ;  /* 0x0000f600ff5f7b82 */ /* 0x000ee40000000800 */
[----:B------:R-:W-:Y:S01]  /*e470*/  FADD R0, R2, R0 ;  /* 0x0000000002007221 */ /* 0x000fe20000000000 */
[----:B------:R-:W-:-:S05]  /*e480*/  F2FP.F16.F32.PACK_AB R63, R63, R3 ;  /* 0x000000033f3f723e */ /* 0x000fca00000000ff */
[----:B------:R-:W4:Y:S01]  /*e490*/  LDC R3, c[0x0][0x3d8] ;  /* 0x0000f600ff037b82 */ /* 0x000f220000000800 */
[C---:B------:R-:W-:Y:S01]  /*e4a0*/  FADD R65, R64.reuse, R0 ;  /* 0x0000000040417221 */ /* 0x040fe20000000000 */
[----:B------:R-:W-:-:S06]  /*e4b0*/  F2FP.F16.F32.PACK_AB R64, R64, R2 ;  /* 0x000000024040723e */ /* 0x000fcc00000000ff */
[----:B------:R-:W0:Y:S08]  /*e4c0*/  LDC R0, c[0x0][0x3d8] ;  /* 0x0000f600ff007b82 */ /* 0x000e300000000800 */
[----:B------:R-:W1:Y:S01]  /*e4d0*/  LDC R2, c[0x0][0x3d8] ;  /* 0x0000f600ff027b82 */ /* 0x000e620000000800 */
[----:B------:R-:W-:Y:S01]  /*e4e0*/  F2FP.F16.F32.PACK_AB R47, R47, R90 ;  /* 0x0000005a2f2f723e */ /* 0x000fe200000000ff */
[----:B------:R-:W-:Y:S04]  /*e4f0*/  STL.64 [R1+0x680], R244 ;  /* 0x000680f401007387 */ /* 0x000fe80000100a00 */
[----:B------:R-:W-:Y:S02]  /*e500*/  STL.64 [R1+0x688], R4 ;  /* 0x0006880401007387 */ /* 0x000fe40000100a00 */
[----:B------:R-:W2:Y:S02]  /*e510*/  LDC R90, c[0x0][0x3d8] ;  /* 0x0000f600ff5a7b82 */ /* 0x000ea40000000800 */
[----:B------:R-:W-:Y:S04]  /*e520*/  STL.64 [R1+0x690], R6 ;  /* 0x0006900601007387 */ /* 0x000fe80000100a00 */
[----:B------:R-:W-:Y:S01]  /*e530*/  STL.64 [R1+0x698], R8 ;  /* 0x0006980801007387 */ /* 0x000fe20000100a00 */
[----:B------:R-:W-:Y:S01]  /*e540*/  F2FP.F16.F32.PACK_AB R61, R61, R66 ;  /* 0x000000423d3d723e */ /* 0x000fe200000000ff */
[----:B0-----:R-:W-:Y:S01]  /*e550*/  IMAD R0, R0, 0xc, RZ ;  /* 0x0000000c00007824 */ /* 0x001fe200078e02ff */
[----:B------:R-:W0:Y:S01]  /*e560*/  LDC R66, c[0x0][0x3d8] ;  /* 0x0000f600ff427b82 */ /* 0x000e220000000800 */
[----:B------:R-:W-:Y:S04]  /*e570*/  STL.64 [R1+0x6a0], R10 ;  /* 0x0006a00a01007387 */ /* 0x000fe80000100a00 */
[----:B------:R-:W-:Y:S01]  /*e580*/  STL.64 [R1+0x6a8], R12 ;  /* 0x0006a80c01007387 */ /* 0x000fe20000100a00 */
[----:B------:R-:W-:-:S02]  /*e590*/  LEA R86, R86, -R86, 0x3 ;  /* 0x8000005656567211 */ /* 0x000fc400078e18ff */
[----:B------:R-:W-:Y:S01]  /*e5a0*/  F2FP.F16.F32.PACK_AB R60, R60, R67 ;  /* 0x000000433c3c723e */ /* 0x000fe200000000ff */
[----:B------:R-:W-:Y:S01]  /*e5b0*/  STL.64 [R1+0x6b0], R14 ;  /* 0x0006b00e01007387 */ /* 0x000fe20000100a00 */
[----:B-1----:R-:W-:Y:S01]  /*e5c0*/  IMAD R2, R2, 0xe, RZ ;  /* 0x0000000e02027824 */ /* 0x002fe200078e02ff */
[----:B------:R-:W-:Y:S01]  /*e5d0*/  IADD3 R196, P4, PT, R0, R136, RZ ;  /* 0x0000008800c47210 */ /* 0x000fe20007f9e0ff */
[----:B----4-:R-:W-:Y:S01]  /*e5e0*/  IMAD R3, R3, 0x1c, RZ ;  /* 0x0000001c03037824 */ /* 0x010fe200078e02ff */
[----:B------:R-:W-:Y:S01]  /*e5f0*/  STL.64 [R1+0x6b8], R16 ;  /* 0x0006b81001007387 */ /* 0x000fe20000100a00 */
[----:B------:R-:W1:Y:S03]  /*e600*/  LDC R88, c[0x0][0x3d8] ;  /* 0x0000f600ff587b82 */ /* 0x000e660000000800 */
[----:B------:R4:W-:Y:S01]  /*e610*/  STL.64 [R1+0x6c0], R18 ;  /* 0x0006c01201007387 */ /* 0x0009e20000100a00 */
[----:B------:R-:W-:-:S04]  /*e620*/  LEA.HI.X.SX32 R197, R130, R137, 0x1, P4 ;  /* 0x0000008982c57211 */ /* 0x000fc800020f0eff */
[----:B------:R-:W1:Y:S01]  /*e630*/  LDC R67, c[0x0][0x3d8] ;  /* 0x0000f600ff437b82 */ /* 0x000e620000000800 */
[----:B----4-:R-:W-:Y:S01]  /*e640*/  LEA R18, P6, R147, R136, 0x3 ;  /* 0x0000008893127211 */ /* 0x010fe200078c18ff */
[----:B------:R-:W-:Y:S01]  /*e650*/  IMAD R87, R87, 0xd, RZ ;  /* 0x0000000d57577824 */ /* 0x000fe200078e02ff */
[----:B------:R-:W-:Y:S01]  /*e660*/  F2FP.F16.F32.PACK_AB R48, R48, R92 ;  /* 0x0000005c3030723e */ /* 0x000fe200000000ff */
[----:B------:R-:W-:Y:S01]  /*e670*/  STS.U16 [R245+UR7+0x8580], R191 ;  /* 0x008580bff5007988 */ /* 0x000fe20008000407 */
[-C--:B------:R-:W-:Y:S01]  /*e680*/  LEA.HI.X.SX32 R19, R83, R137.reuse, 0x1, P6 ;  /* 0x0000008953137211 */ /* 0x080fe200030f0eff */
[----:B--2---:R-:W-:Y:S01]  /*e690*/  IMAD R90, R90, 0x15, RZ ;  /* 0x000000155a5a7824 */ /* 0x004fe200078e02ff */
[----:B------:R-:W-:Y:S01]  /*e6a0*/  IADD3 R134, P6, PT, R2, R136, RZ ;  /* 0x0000008802867210 */ /* 0x000fe20007fde0ff */
[----:B------:R-:W2:Y:S03]  /*e6b0*/  LDC R92, c[0x0][0x3d8] ;  /* 0x0000f600ff5c7b82 */ /* 0x000ea60000000800 */
[----:B------:R-:W-:-:S02]  /*e6c0*/  LEA.HI.X.SX32 R135, R86, R137, 0x1, P6 ;  /* 0x0000008956877211 */ /* 0x000fc400030f0eff */
[-C--:B------:R-:W-:Y:S02]  /*e6d0*/  IADD3 R130, P6, PT, R3, R136.reuse, RZ ;  /* 0x0000008803827210 */ /* 0x080fe40007fde0ff */
[-C--:B------:R-:W-:Y:S01]  /*e6e0*/  IADD3 R6, P4, PT, R131, R136.reuse, RZ ;  /* 0x0000008883067210 */ /* 0x080fe20007f9e0ff */
[----:B------:R-:W-:Y:S01]  /*e6f0*/  STS.U16 [R245+UR7+0x8980], R187 ;  /* 0x008980bbf5007988 */ /* 0x000fe20008000407 */
[-C--:B------:R-:W-:Y:S01]  /*e700*/  LEA.HI.X.SX32 R131, R2, R137.reuse, 0x1, P6 ;  /* 0x0000008902837211 */ /* 0x080fe200030f0eff */
[----:B------:R-:W4:Y:S01]  /*e710*/  LDC R72, c[0x0][0x3d8] ;  /* 0x0000f600ff487b82 */ /* 0x000f220000000800 */
[----:B------:R-:W-:Y:S02]  /*e720*/  IADD3 R4, P6, PT, R129, R136, RZ ;  /* 0x0000008881047210 */ /* 0x000fe40007fde0ff */
[----:B------:R-:W-:Y:S02]  /*e730*/  LEA R84, R84, R84, 0x2 ;  /* 0x0000005454547211 */ /* 0x000fe400078e10ff */
[----:B------:R-:W-:-:S02]  /*e740*/  LEA.HI.X.SX32 R5, R90, R137, 0x1, P6 ;  /* 0x000000895a057211 */ /* 0x000fc400030f0eff */
[-C--:B------:R-:W-:Y:S01]  /*e750*/  IADD3 R12, P6, PT, R233, R136.reuse, RZ ;  /* 0x00000088e90c7210 */ /* 0x080fe20007fde0ff */
[----:B------:R-:W-:Y:S01]  /*e760*/  STS.U16 [R245+UR7+0x8d80], R183 ;  /* 0x008d80b7f5007988 */ /* 0x000fe20008000407 */
[-C--:B------:R-:W-:Y:S01]  /*e770*/  IADD3 R8, P5, PT, R252, R136.reuse, RZ ;  /* 0x00000088fc087210 */ /* 0x080fe20007fbe0ff */
[----:B------:R-:W3:Y:S01]  /*e780*/  LDC R233, c[0x0][0x3d8] ;  /* 0x0000f600ffe97b82 */ /* 0x000ee20000000800 */
[----:B0-----:R-:W-:Y:S02]  /*e790*/  IMAD R66, R66, 0x1e, RZ ;  /* 0x0000001e42427824 */ /* 0x001fe400078e02ff */
[-C--:B------:R-:W-:Y:S02]  /*e7a0*/  LEA.HI.X.SX32 R9, R84, R137.reuse, 0x1, P5 ;  /* 0x0000008954097211 */ /* 0x080fe400028f0eff */
[----:B------:R-:W-:Y:S02]  /*e7b0*/  IADD3 R16, P5, PT, R236, R136, RZ ;  /* 0x00000088ec107210 */ /* 0x000fe40007fbe0ff */
[----:B------:R-:W-:Y:S01]  /*e7c0*/  F2FP.F16.F32.PACK_AB R59, R59, R68 ;  /* 0x000000443b3b723e */ /* 0x000fe200000000ff */
[----:B------:R-:W0:Y:S01]  /*e7d0*/  LDC R236, c[0x0][0x3d8] ;  /* 0x0000f600ffec7b82 */ /* 0x000e220000000800 */
[----:B------:R-:W-:Y:S01]  /*e7e0*/  LEA.HI.X.SX32 R17, R0, R137, 0x1, P5 ;  /* 0x0000008900117211 */ /* 0x000fe200028f0eff */
[----:B-1----:R-:W-:Y:S01]  /*e7f0*/  IMAD R67, R67, 0x2c, RZ ;  /* 0x0000002c43437824 */ /* 0x002fe200078e02ff */
[----:B------:R-:W-:-:S02]  /*e800*/  LEA R88, R88, -R88, 0x4 ;  /* 0x8000005858587211 */ /* 0x000fc400078e20ff */
[----:B------:R-:W-:-:S03]  /*e810*/  IADD3 R194, P5, PT, R66, R136, RZ ;  /* 0x0000008842c27210 */ /* 0x000fc60007fbe0ff */
[----:B------:R-:W1:Y:S01]  /*e820*/  LDC R68, c[0x0][0x3d8] ;  /* 0x0000f600ff447b82 */ /* 0x000e620000000800 */
[----:B------:R-:W-:Y:S02]  /*e830*/  F2FP.F16.F32.PACK_AB R57, R57, R70 ;  /* 0x000000463939723e */ /* 0x000fe400000000ff */
[----:B------:R-:W-:Y:S02]  /*e840*/  LEA.HI.X.SX32 R7, R87, R137, 0x1, P4 ;  /* 0x0000008957077211 */ /* 0x000fe400020f0eff */
[----:B------:R-:W-:-:S03]  /*e850*/  IADD3 R14, P4, PT, R128, R136, RZ ;  /* 0x00000088800e7210 */ /* 0x000fc60007f9e0ff */
[----:B------:R-:W0:Y:S01]  /*e860*/  LDC R70, c[0x0][0x3d8] ;  /* 0x0000f600ff467b82 */ /* 0x000e220000000800 */
[----:B------:R-:W-:Y:S02]  /*e870*/  LEA.HI.X.SX32 R195, R88, R137, 0x1, P5 ;  /* 0x0000008958c37211 */ /* 0x000fe400028f0eff */
[-C--:B------:R-:W-:Y:S01]  /*e880*/  IADD3 R128, P5, PT, R67, R136.reuse, RZ ;  /* 0x0000008843807210 */ /* 0x080fe20007fbe0ff */
[----:B--2---:R-:W-:Y:S01]  /*e890*/  IMAD R92, R92, 0x1d, RZ ;  /* 0x0000001d5c5c7824 */ /* 0x004fe200078e02ff */
[----:B------:R-:W-:Y:S02]  /*e8a0*/  F2FP.F16.F32.PACK_AB R56, R56, R71 ;  /* 0x000000473838723e */ /* 0x000fe400000000ff */
[----:B------:R-:W-:Y:S01]  /*e8b0*/  LEA.HI.X.SX32 R129, R126, R137, 0x1, P5 ;  /* 0x000000897e817211 */ /* 0x000fe200028f0eff */
[----:B------:R-:W2:Y:S01]  /*e8c0*/  LDC R71, c[0x0][0x3d8] ;  /* 0x0000f600ff477b82 */ /* 0x000ea20000000800 */
[----:B------:R-:W-:Y:S01]  /*e8d0*/  IADD3 R244, P5, PT, R127, R136, RZ ;  /* 0x000000887ff47210 */ /* 0x000fe20007fbe0ff */
[----:B------:R-:W-:Y:S01]  /*e8e0*/  STS.U16 [R245+UR7+0x9180], R179 ;  /* 0x009180b3f5007988 */ /* 0x000fe20008000407 */
[----:B---3--:R-:W-:Y:S01]  /*e8f0*/  IMAD R233, R233, 0x24, RZ ;  /* 0x00000024e9e97824 */ /* 0x008fe200078e02ff */
[----:B------:R-:W-:-:S02]  /*e900*/  F2FP.F16.F32.PACK_AB R49, R49, R94 ;  /* 0x0000005e3131723e */ /* 0x000fc400000000ff */
[----:B------:R-:W-:Y:S02]  /*e910*/  STS.U16 [R245+UR7+0x9580], R175 ;  /* 0x009580aff5007988 */ /* 0x000fe40008000407 */
[----:B------:R-:W3:Y:S02]  /*e920*/  LDC R94, c[0x0][0x3d8] ;  /* 0x0000f600ff5e7b82 */ /* 0x000ee40000000800 */
[----:B------:R-:W-:Y:S04]  /*e930*/  STS.U16 [R245+UR7+0x9980], R171 ;  /* 0x009980abf5007988 */ /* 0x000fe80008000407 */
[----:B------:R-:W-:Y:S02]  /*e940*/  STS.U16 [R245+UR7+0x9d80], R167 ;  /* 0x009d80a7f5007988 */ /* 0x000fe40008000407 */
[----:B------:R-:W3:Y:S02]  /*e950*/  LDC R76, c[0x0][0x3d8] ;  /* 0x0000f600ff4c7b82 */ /* 0x000ee40000000800 */
[----:B------:R-:W-:Y:S04]  /*e960*/  STS.U16 [R245+UR7+0xa180], R163 ;  /* 0x00a180a3f5007988 */ /* 0x000fe80008000407 */
[----:B------:R-:W-:Y:S01]  /*e970*/  STS.U16 [R245+UR7+0xa580], R159 ;  /* 0x00a5809ff5007988 */ /* 0x000fe20008000407 */
[----:B------:R-:W-:Y:S01]  /*e980*/  F2FP.F16.F32.PACK_AB R41, R41, R78 ;  /* 0x0000004e2929723e */ /* 0x000fe200000000ff */
[----:B------:R-:W-:Y:S01]  /*e990*/  IMAD R185, R185, 0x36, RZ ;  /* 0x00000036b9b97824 */ /* 0x000fe200078e02ff */
[----:B------:R-:W3:Y:S01]  /*e9a0*/  LDC R99, c[0x0][0x3d8] ;  /* 0x0000f600ff637b82 */ /* 0x000ee20000000800 */
[----:B------:R-:W-:Y:S04]  /*e9b0*/  STS.U16 [R245+UR7+0xa980], R155 ;  /* 0x00a9809bf5007988 */ /* 0x000fe80008000407 */
[----:B------:R-:W-:Y:S01]  /*e9c0*/  STS.U16 [R245+UR7+0xad80], R151 ;  /* 0x00ad8097f5007988 */ /* 0x000fe20008000407 */
[----:B------:R-:W-:-:S02]  /*e9d0*/  IMAD R189, R189, 0x7a, RZ ;  /* 0x0000007abdbd7824 */ /* 0x000fc400078e02ff */
[----:B------:R-:W3:Y:S01]  /*e9e0*/  LDC R220, c[0x0][0x3d8] ;  /* 0x0000f600ffdc7b82 */ /* 0x000ee20000000800 */
[----:B------:R-:W-:Y:S04]  /*e9f0*/  STS.U16 [R245+UR7+0xb580], R143 ;  /* 0x00b5808ff5007988 */ /* 0x000fe80008000407 */
[----:B------:R2:W-:Y:S01]  /*ea00*/  STS.U16 [R245+UR7+0xb980], R139 ;  /* 0x00b9808bf5007988 */ /* 0x0005e20008000407 */
[----:B0-----:R-:W-:Y:S02]  /*ea10*/  IMAD R236, R236, 0x14, RZ ;  /* 0x00000014ecec7824 */ /* 0x001fe400078e02ff */
[----:B-1----:R-:W-:Y:S01]  /*ea20*/  IMAD R68, R68, 0x2e, RZ ;  /* 0x0000002e44447824 */ /* 0x002fe200078e02ff */
[----:B------:R-:W0:Y:S01]  /*ea30*/  LDC R78, c[0x0][0x3d8] ;  /* 0x0000f600ff4e7b82 */ /* 0x000e220000000800 */
[----:B--2---:R-:W-:-:S02]  /*ea40*/  LEA.HI.X.SX32 R245, R92, R137, 0x1, P5 ;  /* 0x000000895cf57211 */ /* 0x004fc400028f0eff */
[----:B------:R-:W-:Y:S01]  /*ea50*/  IADD3 R10, P5, PT, R243, R136, RZ ;  /* 0x00000088f30a7210 */ /* 0x000fe20007fbe0ff */
[----:B------:R-:W-:Y:S01]  /*ea60*/  IMAD R91, R91, 0x17, RZ ;  /* 0x000000175b5b7824 */ /* 0x000fe200078e02ff */
[----:B------:R-:W-:Y:S01]  /*ea70*/  F2FP.F16.F32.PACK_AB R51, R51, R98 ;  /* 0x000000623333723e */ /* 0x000fe200000000ff */
[----:B------:R-:W-:Y:S01]  /*ea80*/  IMAD R70, R70, 0x3c, RZ ;  /* 0x0000003c46467824 */ /* 0x000fe200078e02ff */
[-C--:B------:R-:W-:Y:S01]  /*ea90*/  LEA.HI.X.SX32 R11, R233, R137.reuse, 0x1, P5 ;  /* 0x00000089e90b7211 */ /* 0x080fe200028f0eff */
[----:B------:R-:W-:Y:S01]  /*eaa0*/  IMAD R71, R71, 0x3e, RZ ;  /* 0x0000003e47477824 */ /* 0x000fe200078e02ff */
[----:B------:R-:W1:Y:S01]  /*eab0*/  LDC R233, c[0x0][0x3d8] ;  /* 0x0000f600ffe97b82 */ /* 0x000e620000000800 */
[----:B------:R-:W-:Y:S02]  /*eac0*/  LEA.HI.X.SX32 R15, R236, R137, 0x1, P4 ;  /* 0x00000089ec0f7211 */ /* 0x000fe400020f0eff */
[----:B------:R-:W-:-:S04]  /*ead0*/  IADD3 R192, P4, PT, R68, R136, RZ ;  /* 0x0000008844c07210 */ /* 0x000fc80007f9e0ff */
[-C--:B------:R-:W-:Y:S01]  /*eae0*/  LEA.HI.X.SX32 R193, R91, R137.reuse, 0x1, P4 ;  /* 0x000000895bc17211 */ /* 0x080fe200020f0eff */
[----:B------:R-:W-:Y:S01]  /*eaf0*/  IMAD R95, R95, 0x25, RZ ;  /* 0x000000255f5f7824 */ /* 0x000fe200078e02ff */
[-C--:B------:R-:W-:Y:S01]  /*eb00*/  IADD3 R126, P4, PT, R70, R136.reuse, RZ ;  /* 0x00000088467e7210 */ /* 0x080fe20007f9e0ff */
[----:B----4-:R-:W-:Y:S01]  /*eb10*/  IMAD R72, R72, 0x4c, RZ ;  /* 0x0000004c48487824 */ /* 0x010fe200078e02ff */
[-C--:B------:R-:W-:Y:S01]  /*eb20*/  LEA.HI.X.SX32 R13, R3, R137.reuse, 0x1, P6 ;  /* 0x00000089030d7211 */ /* 0x080fe200030f0eff */
[----:B---3--:R-:W-:Y:S01]  /*eb30*/  IMAD R76, R76, 0x5e, RZ ;  /* 0x0000005e4c4c7824 */ /* 0x008fe200078e02ff */
[----:B------:R-:W-:Y:S01]  /*eb40*/  LEA.HI.X.SX32 R127, R66, R137, 0x1, P4 ;  /* 0x00000089427f7211 */ /* 0x000fe200020f0eff */
[----:B------:R-:W2:Y:S01]  /*eb50*/  LDC R103, c[0x0][0x3d8] ;  /* 0x0000f600ff677b82 */ /* 0x000ea20000000800 */
[----:B------:R-:W-:Y:S02]  /*eb60*/  IADD3 R246, P4, PT, R242, R136, RZ ;  /* 0x00000088f2f67210 */ /* 0x000fe40007f9e0ff */
[----:B------:R-:W-:-:S02]  /*eb70*/  LEA R94, R94, -R94, 0x5 ;  /* 0x8000005e5e5e7211 */ /* 0x000fc400078e28ff */
[-C--:B------:R-:W-:Y:S02]  /*eb80*/  IADD3 R190, P6, PT, R71, R136.reuse, RZ ;  /* 0x0000008847be7210 */ /* 0x080fe40007fde0ff */
[-C--:B------:R-:W-:Y:S01]  /*eb90*/  LEA.HI.X.SX32 R247, R95, R137.reuse, 0x1, P4 ;  /* 0x000000895ff77211 */ /* 0x080fe200020f0eff */
[----:B------:R-:W-:Y:S01]  /*eba0*/  IMAD R99, R99, 0x2f, RZ ;  /* 0x0000002f63637824 */ /* 0x000fe200078e02ff */
[-C--:B------:R-:W-:Y:S01]  /*ebb0*/  IADD3 R250, P4, PT, R234, R136.reuse, RZ ;  /* 0x00000088eafa7210 */ /* 0x080fe20007f9e0ff */
[----:B-1----:R-:W-:Y:S01]  /*ebc0*/  IMAD R233, R233, 0x26, RZ ;  /* 0x00000026e9e97824 */ /* 0x002fe200078e02ff */
[-C--:B------:R-:W-:Y:S01]  /*ebd0*/  LEA.HI.X.SX32 R191, R94, R137.reuse, 0x1, P6 ;  /* 0x000000895ebf7211 */ /* 0x080fe200030f0eff */
[----:B0-----:R-:W-:Y:S01]  /*ebe0*/  IMAD R78, R78, 0x6c, RZ ;  /* 0x0000006c4e4e7824 */ /* 0x001fe200078e02ff */
[----:B------:R-:W-:Y:S01]  /*ebf0*/  IADD3 R242, P6, PT, R72, R136, RZ ;  /* 0x0000008848f27210 */ /* 0x000fe20007fde0ff */
[----:B------:R-:W0:Y:S01]  /*ec00*/  LDC R98, c[0x0][0x3d8] ;  /* 0x0000f600ff627b82 */ /* 0x000e220000000800 */
[----:B------:R-:W-:-:S02]  /*ec10*/  LEA.HI.X.SX32 R251, R67, R137, 0x1, P4 ;  /* 0x0000008943fb7211 */ /* 0x000fc400020f0eff */
[-C--:B------:R-:W-:Y:S02]  /*ec20*/  IADD3 R238, P4, PT, R76, R136.reuse, RZ ;  /* 0x000000884cee7210 */ /* 0x080fe40007f9e0ff */
[-C--:B------:R-:W-:Y:S02]  /*ec30*/  LEA.HI.X.SX32 R243, R233, R137.reuse, 0x1, P6 ;  /* 0x00000089e9f37211 */ /* 0x080fe400030f0eff */
[-C--:B------:R-:W-:Y:S01]  /*ec40*/  IADD3 R248, P6, PT, R232, R136.reuse, RZ ;  /* 0x00000088e8f87210 */ /* 0x080fe20007fde0ff */
[----:B------:R-:W1:Y:S01]  /*ec50*/  LDC R74, c[0x0][0x3d8] ;  /* 0x0000f600ff4a7b82 */ /* 0x000e620000000800 */
[----:B------:R-:W-:Y:S02]  /*ec60*/  LEA.HI.X.SX32 R239, R99, R137, 0x1, P4 ;  /* 0x0000008963ef7211 */ /* 0x000fe400020f0eff */
[----:B------:R-:W-:-:S04]  /*ec70*/  IADD3 R232, P4, PT, R78, R136, RZ ;  /* 0x000000884ee87210 */ /* 0x000fc80007f9e0ff */
[----:B------:R-:W-:Y:S01]  /*ec80*/  LEA.HI.X.SX32 R233, R185, R137, 0x1, P4 ;  /* 0x00000089b9e97211 */ /* 0x000fe200020f0eff */
[----:B------:R-:W3:Y:S01]  /*ec90*/  LDC R216, c[0x0][0x3d8] ;  /* 0x0000f600ffd87b82 */ /* 0x000ee20000000800 */
[----:B------:R-:W-:Y:S02]  /*eca0*/  IADD3 R226, P4, PT, R189, R136, RZ ;  /* 0x00000088bde27210 */ /* 0x000fe40007f9e0ff */
[----:B------:R-:W-:-:S05]  /*ecb0*/  F2FP.F16.F32.PACK_AB R50, R50, R96 ;  /* 0x000000603232723e */ /* 0x000fca00000000ff */
[----:B------:R-:W4:Y:S08]  /*ecc0*/  LDC R189, c[0x0][0x3d8] ;  /* 0x0000f600ffbd7b82 */ /* 0x000f300000000800 */
[----:B------:R-:W3:Y:S01]  /*ecd0*/  LDC R96, c[0x0][0x3d8] ;  /* 0x0000f600ff607b82 */ /* 0x000ee20000000800 */
[----:B------:R-:W-:Y:S01]  /*ece0*/  F2FP.F16.F32.PACK_AB R52, R52, R100 ;  /* 0x000000643434723e */ /* 0x000fe200000000ff */
[----:B0-----:R-:W-:Y:S01]  /*ecf0*/  IMAD R98, R98, 0x2d, RZ ;  /* 0x0000002d62627824 */ /* 0x001fe200078e02ff */
[----:B------:R-:W-:Y:S01]  /*ed00*/  F2FP.F16.F32.PACK_AB R43, R43, R82 ;  /* 0x000000522b2b723e */ /* 0x000fe200000000ff */
[----:B--2---:R-:W-:-:S04]  /*ed10*/  IMAD R103, R103, 0x3d, RZ ;  /* 0x0000003d67677824 */ /* 0x004fc800078e02ff */
[----:B------:R-:W0:Y:S01]  /*ed20*/  LDC R100, c[0x0][0x3d8] ;  /* 0x0000f600ff647b82 */ /* 0x000e220000000800 */
[----:B------:R-:W-:Y:S01]  /*ed30*/  IMAD R220, R220, 0x88, RZ ;  /* 0x00000088dcdc7824 */ /* 0x000fe200078e02ff */
[----:B------:R-:W-:Y:S01]  /*ed40*/  LEA.HI.X.SX32 R249, R98, R137, 0x1, P6 ;  /* 0x0000008962f97211 */ /* 0x000fe200030f0eff */
[----:B-1----:R-:W-:Y:S01]  /*ed50*/  IMAD R74, R74, 0x4e, RZ ;  /* 0x0000004e4a4a7824 */ /* 0x002fe200078e02ff */
[----:B------:R-:W-:-:S04]  /*ed60*/  IADD3 R236, P6, PT, R230, R136, RZ ;  /* 0x00000088e6ec7210 */ /* 0x000fc80007fde0ff */
[----:B------:R-:W1:Y:S01]  /*ed70*/  LDC R82, c[0x0][0x3d8] ;  /* 0x0000f600ff527b82 */ /* 0x000e620000000800 */
[----:B------:R-:W-:Y:S01]  /*ed80*/  LEA.HI.X.SX32 R227, R103, R137, 0x1, P4 ;  /* 0x0000008967e37211 */ /* 0x000fe200020f0eff */
[----:B----4-:R-:W-:Y:S01]  /*ed90*/  IMAD R189, R189, 0x44, RZ ;  /* 0x00000044bdbd7824 */ /* 0x010fe200078e02ff */
[----:B------:R-:W-:Y:S02]  /*eda0*/  F2FP.F16.F32.PACK_AB R55, R55, R106 ;  /* 0x0000006a3737723e */ /* 0x000fe400000000ff */
[----:B------:R-:W-:-:S03]  /*edb0*/  IADD3 R220, P4, PT, R220, R136, RZ ;  /* 0x00000088dcdc7210 */ /* 0x000fc60007f9e0ff */
[----:B------:R-:W2:Y:S01]  /*edc0*/  LDC R230, c[0x0][0x3d8] ;  /* 0x0000f600ffe67b82 */ /* 0x000ea20000000800 */
[----:B------:R-:W-:Y:S01]  /*edd0*/  F2FP.F16.F32.PACK_AB R53, R53, R102 ;  /* 0x000000663535723e */ /* 0x000fe200000000ff */
[----:B---3--:R-:W-:Y:S01]  /*ede0*/  IMAD R96, R96, 0x27, RZ ;  /* 0x0000002760607824 */ /* 0x008fe200078e02ff */
[----:B------:R-:W-:Y:S01]  /*edf0*/  LEA.HI.X.SX32 R221, R189, R137, 0x1, P4 ;  /* 0x00000089bddd7211 */ /* 0x000fe200020f0eff */
[----:B------:R-:W-:-:S04]  /*ee00*/  IMAD R75, R75, 0x5c, RZ ;  /* 0x0000005c4b4b7824 */ /* 0x000fc800078e02ff */
[----:B------:R-:W3:Y:S01]  /*ee10*/  LDC R106, c[0x0][0x3d8] ;  /* 0x0000f600ff6a7b82 */ /* 0x000ee20000000800 */
[----:B------:R-:W-:Y:S02]  /*ee20*/  F2FP.F16.F32.PACK_AB R42, R42, R80 ;  /* 0x000000502a2a723e */ /* 0x000fe400000000ff */
[----:B------:R-:W-:-:S05]  /*ee30*/  IADD3 R148, P5, PT, R74, R136, RZ ;  /* 0x000000884a947210 */ /* 0x000fca0007fbe0ff */
[----:B------:R-:W4:Y:S01]  /*ee40*/  LDC R102, c[0x0][0x3d8] ;  /* 0x0000f600ff667b82 */ /* 0x000f220000000800 */
[----:B------:R-:W-:Y:S02]  /*ee50*/  LEA.HI.X.SX32 R149, R96, R137, 0x1, P5 ;  /* 0x0000008960957211 */ /* 0x000fe400028f0eff */
[----:B------:R-:W-:-:S05]  /*ee60*/  IADD3 R240, P5, PT, R75, R136, RZ ;  /* 0x000000884bf07210 */ /* 0x000fca0007fbe0ff */
[----:B------:R-:W4:Y:S08]  /*ee70*/  LDC R189, c[0x0][0x3d8] ;  /* 0x0000f600ffbd7b82 */ /* 0x000f300000000800 */
[----:B------:R-:W4:Y:S01]  /*ee80*/  LDC R80, c[0x0][0x3d8] ;  /* 0x0000f600ff507b82 */ /* 0x000f220000000800 */
[----:B0-----:R-:W-:Y:S01]  /*ee90*/  IMAD R100, R100, 0x35, RZ ;  /* 0x0000003564647824 */ /* 0x001fe200078e02ff */
[----:B------:R-:W-:Y:S01]  /*eea0*/  LEA.HI.X.SX32 R241, R68, R137, 0x1, P5 ;  /* 0x0000008944f17211 */ /* 0x000fe200028f0eff */
[----:B------:R-:W-:Y:S01]  /*eeb0*/  IMAD R181, R181, 0x78, RZ ;  /* 0x00000078b5b57824 */ /* 0x000fe200078e02ff */
[----:B------:R-:W-:-:S04]  /*eec0*/  IADD3 R234, P5, PT, R231, R136, RZ ;  /* 0x00000088e7ea7210 */ /* 0x000fc80007fbe0ff */
[----:B------:R-:W0:Y:S01]  /*eed0*/  LDC R218, c[0x0][0x3d8] ;  /* 0x0000f600ffda7b82 */ /* 0x000e220000000800 */
[----:B------:R-:W-:Y:S01]  /*eee0*/  LEA.HI.X.SX32 R235, R100, R137, 0x1, P5 ;  /* 0x0000008964eb7211 */ /* 0x000fe200028f0eff */
[----:B-1----:R-:W-:Y:S01]  /*eef0*/  IMAD R82, R82, 0x7e, RZ ;  /* 0x0000007e52527824 */ /* 0x002fe200078e02ff */
[----:B------:R-:W-:-:S05]  /*ef00*/  IADD3 R228, P5, PT, R181, R136, RZ ;  /* 0x00000088b5e47210 */ /* 0x000fca0007fbe0ff */
[----:B------:R-:W1:Y:S01]  /*ef10*/  LDC R212, c[0x0][0x3d8] ;  /* 0x0000f600ffd47b82 */ /* 0x000e620000000800 */
[----:B--2---:R-:W-:-:S07]  /*ef20*/  IMAD R230, R230, 0x34, RZ ;  /* 0x00000034e6e67824 */ /* 0x004fce00078e02ff */
[----:B------:R-:W2:Y:S01]  /*ef30*/  LDC R214, c[0x0][0x3d8] ;  /* 0x0000f600ffd67b82 */ /* 0x000ea20000000800 */
[----:B------:R-:W-:Y:S01]  /*ef40*/  LEA.HI.X.SX32 R229, R70, R137, 0x1, P5 ;  /* 0x0000008946e57211 */ /* 0x000fe200028f0eff */
[----:B------:R-:W-:Y:S01]  /*ef50*/  IMAD R79, R79, 0x6e, RZ ;  /* 0x0000006e4f4f7824 */ /* 0x000fe200078e02ff */
[----:B---3--:R-:W-:Y:S01]  /*ef60*/  LEA R106, R106, -R106, 0x6 ;  /* 0x8000006a6a6a7211 */ /* 0x008fe200078e30ff */
[----:B------:R-:W-:-:S04]  /*ef70*/  IMAD R216, R216, 0x8c, RZ ;  /* 0x0000008cd8d87824 */ /* 0x000fc800078e02ff */
[----:B------:R-:W3:Y:S01]  /*ef80*/  LDC R206, c[0x0][0x3d8] ;  /* 0x0000f600ffce7b82 */ /* 0x000ee20000000800 */
[----:B------:R-:W-:-:S07]  /*ef90*/  IADD3 R222, P5, PT, R82, R136, RZ ;  /* 0x0000008852de7210 */ /* 0x000fce0007fbe0ff */
[----:B------:R-:W1:Y:S01]  /*efa0*/  LDC R208, c[0x0][0x3d8] ;  /* 0x0000f600ffd07b82 */ /* 0x000e620000000800 */
[----:B----4-:R-:W-:Y:S01]  /*efb0*/  IMAD R102, R102, 0x37, RZ ;  /* 0x0000003766667824 */ /* 0x010fe200078e02ff */
[-C--:B------:R-:W-:Y:S01]  /*efc0*/  LEA.HI.X.SX32 R237, R230, R137.reuse, 0x1, P6 ;  /* 0x00000089e6ed7211 */ /* 0x080fe200030f0eff */
[----:B------:R-:W-:Y:S01]  /*efd0*/  IMAD R189, R189, 0x46, RZ ;  /* 0x00000046bdbd7824 */ /* 0x000fe200078e02ff */
[----:B------:R-:W-:-:S04]  /*efe0*/  LEA.HI.X.SX32 R223, R106, R137, 0x1, P5 ;  /* 0x000000896adf7211 */ /* 0x000fc800028f0eff */
[----:B------:R-:W4:Y:S01]  /*eff0*/  LDC R210, c[0x0][0x3d8] ;  /* 0x0000f600ffd27b82 */ /* 0x000f220000000800 */
[----:B------:R-:W-:Y:S01]  /*f000*/  IMAD R80, R80, 0x7c, RZ ;  /* 0x0000007c50507824 */ /* 0x000fe200078e02ff */
[-C--:B------:R-:W-:Y:S02]  /*f010*/  IADD3 R230, P6, PT, R79, R136.reuse, RZ ;  /* 0x000000884fe67210 */ /* 0x080fe40007fde0ff */
[----:B------:R-:W-:-:S04]  /*f020*/  IADD3 R216, P5, PT, R216, R136, RZ ;  /* 0x00000088d8d87210 */ /* 0x000fc80007fbe0ff */
[----:B------:R-:W3:Y:S01]  /*f030*/  LDC R200, c[0x0][0x3d8] ;  /* 0x0000f600ffc87b82 */ /* 0x000ee20000000800 */
[----:B------:R-:W-:-:S07]  /*f040*/  LEA.HI.X.SX32 R231, R102, R137, 0x1, P6 ;  /* 0x0000008966e77211 */ /* 0x000fce00030f0eff */
[----:B------:R-:W3:Y:S01]  /*f050*/  LDC R202, c[0x0][0x3d8] ;  /* 0x0000f600ffca7b82 */ /* 0x000ee20000000800 */
[----:B------:R-:W-:Y:S01]  /*f060*/  LEA.HI.X.SX32 R217, R189, R137, 0x1, P5 ;  /* 0x00000089bdd97211 */ /* 0x000fe200028f0eff */
[----:B0-----:R-:W-:Y:S01]  /*f070*/  IMAD R218, R218, 0x8a, RZ ;  /* 0x0000008adada7824 */ /* 0x001fe200078e02ff */
[----:B------:R-:W-:-:S05]  /*f080*/  IADD3 R224, P6, PT, R80, R136, RZ ;  /* 0x0000008850e07210 */ /* 0x000fca0007fde0ff */
[----:B------:R-:W0:Y:S08]  /*f090*/  LDC R185, c[0x0][0x3d8] ;  /* 0x0000f600ffb97b82 */ /* 0x000e300000000800 */
[----:B------:R-:W0:Y:S01]  /*f0a0*/  LDC R204, c[0x0][0x3d8] ;  /* 0x0000f600ffcc7b82 */ /* 0x000e220000000800 */
[----:B------:R-:W-:-:S07]  /*f0b0*/  IMAD R107, R107, 0x45, RZ ;  /* 0x000000456b6b7824 */ /* 0x000fce00078e02ff */
[----:B------:R-:W0:Y:S01]  /*f0c0*/  LDC R188, c[0x0][0x3d8] ;  /* 0x0000f600ffbc7b82 */ /* 0x000e220000000800 */
[----:B------:R-:W-:Y:S01]  /*f0d0*/  LEA.HI.X.SX32 R225, R71, R137, 0x1, P6 ;  /* 0x0000008947e17211 */ /* 0x000fe200030f0eff */
[----:B-1----:R-:W-:Y:S01]  /*f0e0*/  IMAD R212, R212, 0x98, RZ ;  /* 0x00000098d4d47824 */ /* 0x002fe200078e02ff */
[----:B------:R-:W-:-:S05]  /*f0f0*/  IADD3 R218, P6, PT, R218, R136, RZ ;  /* 0x00000088dada7210 */ /* 0x000fca0007fde0ff */
[----:B------:R-:W1:Y:S01]  /*f100*/  LDC R189, c[0x0][0x3d8] ;  /* 0x0000f600ffbd7b82 */ /* 0x000e620000000800 */
[----:B--2---:R-:W-:-:S07]  /*f110*/  IMAD R214, R214, 0x8e, RZ ;  /* 0x0000008ed6d67824 */ /* 0x004fce00078e02ff */
[----:B------:R-:W2:Y:S01]  /*f120*/  LDC R180, c[0x0][0x3d8] ;  /* 0x0000f600ffb47b82 */ /* 0x000ea20000000800 */
[----:B------:R-:W-:-:S07]  /*f130*/  LEA.HI.X.SX32 R219, R107, R137, 0x1, P6 ;  /* 0x000000896bdb7211 */ /* 0x000fce00030f0eff */
[----:B------:R-:W1:Y:S01]  /*f140*/  LDC R198, c[0x0][0x3d8] ;  /* 0x0000f600ffc67b82 */ /* 0x000e620000000800 */
[----:B------:R-:W-:Y:S01]  /*f150*/  IMAD R110, R110, 0x47, RZ ;  /* 0x000000476e6e7824 */ /* 0x000fe200078e02ff */
[----:B------:R-:W-:Y:S01]  /*f160*/  IADD3 R212, P6, PT, R212, R136, RZ ;  /* 0x00000088d4d47210 */ /* 0x000fe20007fde0ff */
[----:B---3--:R-:W-:-:S05]  /*f170*/  IMAD R206, R206, 0x9e, RZ ;  /* 0x0000009ecece7824 */ /* 0x008fca00078e02ff */
[----:B------:R-:W3:Y:S01]  /*f180*/  LDC R122, c[0x0][0x3d8] ;  /* 0x0000f600ff7a7b82 */ /* 0x000ee20000000800 */
[----:B------:R-:W-:Y:S01]  /*f190*/  IMAD R208, R208, 0x9c, RZ ;  /* 0x0000009cd0d07824 */ /* 0x000fe200078e02ff */
[----:B------:R-:W-:-:S06]  /*f1a0*/  IADD3 R214, P4, PT, R214, R136, RZ ;  /* 0x00000088d6d67210 */ /* 0x000fcc0007f9e0ff */
[----:B------:R-:W3:Y:S01]  /*f1b0*/  LDC R176, c[0x0][0x3d8] ;  /* 0x0000f600ffb07b82 */ /* 0x000ee20000000800 */
[----:B------:R-:W-:Y:S01]  /*f1c0*/  IMAD R114, R114, 0x4f, RZ ;  /* 0x0000004f72727824 */ /* 0x000fe200078e02ff */
[----:B------:R-:W-:-:S06]  /*f1d0*/  LEA.HI.X.SX32 R213, R72, R137, 0x1, P6 ;  /* 0x0000008948d57211 */ /* 0x000fcc00030f0eff */
[----:B------:R-:W3:Y:S01]  /*f1e0*/  LDC R184, c[0x0][0x3d8] ;  /* 0x0000f600ffb87b82 */ /* 0x000ee20000000800 */
[----:B----4-:R-:W-:Y:S01]  /*f1f0*/  IMAD R210, R210, 0x9a, RZ ;  /* 0x0000009ad2d27824 */ /* 0x010fe200078e02ff */
[-C--:B------:R-:W-:Y:S01]  /*f200*/  LEA.HI.X.SX32 R215, R110, R137.reuse, 0x1, P4 ;  /* 0x000000896ed77211 */ /* 0x080fe200020f0eff */
[----:B------:R-:W-:Y:S01]  /*f210*/  IMAD R200, R200, 0xac, RZ ;  /* 0x000000acc8c87824 */ /* 0x000fe200078e02ff */
[-C--:B------:R-:W-:Y:S01]  /*f220*/  IADD3 R206, P6, PT, R206, R136.reuse, RZ ;  /* 0x00000088cece7210 */ /* 0x080fe20007fde0ff */
[----:B------:R-:W-:Y:S01]  /*f230*/  IMAD R202, R202, 0xaa, RZ ;  /* 0x000000aacaca7824 */ /* 0x000fe200078e02ff */
[-C--:B------:R-:W-:Y:S02]  /*f240*/  IADD3 R208, P4, PT, R208, R136.reuse, RZ ;  /* 0x00000088d0d07210 */ /* 0x080fe40007f9e0ff */
[----:B------:R-:W4:Y:S01]  /*f250*/  LDC R139, c[0x0][0x3d8] ;  /* 0x0000f600ff8b7b82 */ /* 0x000f220000000800 */
[----:B------:R-:W-:Y:S01]  /*f260*/  IMAD R111, R111, 0x4d, RZ ;  /* 0x0000004d6f6f7824 */ /* 0x000fe200078e02ff */
[----:B------:R-:W-:Y:S01]  /*f270*/  LEA.HI.X.SX32 R207, R114, R137, 0x1, P6 ;  /* 0x0000008972cf7211 */ /* 0x000fe200030f0eff */
[----:B0-----:R-:W-:Y:S01]  /*f280*/  IMAD R185, R185, 0x56, RZ ;  /* 0x00000056b9b97824 */ /* 0x001fe200078e02ff */
[----:B------:R-:W-:Y:S01]  /*f290*/  IADD3 R210, P5, PT, R210, R136, RZ ;  /* 0x00000088d2d27210 */ /* 0x000fe20007fbe0ff */
[----:B------:R-:W-:-:S03]  /*f2a0*/  IMAD R204, R204, 0xa8, RZ ;  /* 0x000000a8cccc7824 */ /* 0x000fc600078e02ff */
[----:B------:R-:W0:Y:S01]  /*f2b0*/  LDC R123, c[0x0][0x3d8] ;  /* 0x0000f600ff7b7b82 */ /* 0x000e220000000800 */
[----:B------:R-:W-:Y:S01]  /*f2c0*/  IMAD R115, R115, 0x55, RZ ;  /* 0x0000005573737824 */ /* 0x000fe200078e02ff */
[-C--:B------:R-:W-:Y:S01]  /*f2d0*/  LEA.HI.X.SX32 R209, R74, R137.reuse, 0x1, P4 ;  /* 0x000000894ad17211 */ /* 0x080fe200020f0eff */
[----:B------:R-:W-:Y:S01]  /*f2e0*/  IMAD R186, R186, 0xba, RZ ;  /* 0x000000bababa7824 */ /* 0x000fe200078e02ff */
[-C--:B------:R-:W-:Y:S01]  /*f2f0*/  IADD3 R200, P6, PT, R200, R136.reuse, RZ ;  /* 0x00000088c8c87210 */ /* 0x080fe20007fde0ff */
[----:B------:R-:W-:Y:S01]  /*f300*/  IMAD R188, R188, 0xb8, RZ ;  /* 0x000000b8bcbc7824 */ /* 0x000fe200078e02ff */
[-C--:B------:R-:W-:Y:S01]  /*f310*/  IADD3 R202, P4, PT, R202, R136.reuse, RZ ;  /* 0x00000088caca7210 */ /* 0x080fe20007f9e0ff */
[----:B------:R0:W-:Y:S01]  /*f320*/  STL.64 [R1+0x98], R18 ;  /* 0x0000981201007387 */ /* 0x0001e20000100a00 */
[----:B------:R-:W-:Y:S01]  /*f330*/  IMAD R119, R119, 0x5d, RZ ;  /* 0x0000005d77777824 */ /* 0x000fe200078e02ff */
[-C--:B------:R-:W-:Y:S01]  /*f340*/  LEA.HI.X.SX32 R211, R111, R137.reuse, 0x1, P5 ;  /* 0x000000896fd37211 */ /* 0x080fe200028f0eff */
[----:B-1----:R-:W-:Y:S01]  /*f350*/  IMAD R189, R189, 0x54, RZ ;  /* 0x00000054bdbd7824 */ /* 0x002fe200078e02ff */
[----:B------:R-:W-:Y:S01]  /*f360*/  STL.64 [R1+0x90], R8 ;  /* 0x0000900801007387 */ /* 0x000fe20000100a00 */
[-C--:B------:R-:W-:Y:S01]  /*f370*/  LEA.HI.X.SX32 R201, R185, R137.reuse, 0x1, P6 ;  /* 0x00000089b9c97211 */ /* 0x080fe200030f0eff */
[----:B--2---:R-:W-:Y:S01]  /*f380*/  IMAD R180, R180, 0xc8, RZ ;  /* 0x000000c8b4b47824 */ /* 0x004fe200078e02ff */
[-C--:B------:R-:W-:Y:S01]  /*f390*/  IADD3 R204, P5, PT, R204, R136.reuse, RZ ;  /* 0x00000088cccc7210 */ /* 0x080fe20007fbe0ff */
[----:B------:R-:W-:Y:S01]  /*f3a0*/  STL.64 [R1+0x88], R196 ;  /* 0x000088c401007387 */ /* 0x000fe20000100a00 */
[-C--:B------:R-:W-:Y:S01]  /*f3b0*/  LEA.HI.X.SX32 R203, R115, R137.reuse, 0x1, P4 ;  /* 0x0000008973cb7211 */ /* 0x080fe200020f0eff */
[----:B------:R-:W-:Y:S01]  /*f3c0*/  IMAD R182, R182, 0xbe, RZ ;  /* 0x000000beb6b67824 */ /* 0x000fe200078e02ff */
[-C--:B------:R-:W-:Y:S01]  /*f3d0*/  IADD3 R186, P6, PT, R186, R136.reuse, RZ ;  /* 0x00000088baba7210 */ /* 0x080fe20007fde0ff */
[----:B------:R-:W-:Y:S01]  /*f3e0*/  STL.64 [R1+0x80], R134 ;  /* 0x0000808601007387 */ /* 0x000fe20000100a00 */
[-C--:B------:R-:W-:Y:S01]  /*f3f0*/  IADD3 R188, P4, PT, R188, R136.reuse, RZ ;  /* 0x00000088bcbc7210 */ /* 0x080fe20007f9e0ff */
[----:B------:R-:W-:Y:S01]  /*f400*/  IMAD R198, R198, 0xae, RZ ;  /* 0x000000aec6c67824 */ /* 0x000fe200078e02ff */
[----:B------:R-:W-:Y:S01]  /*f410*/  PRMT R141, RZ, 0x7610, R141 ;  /* 0x00007610ff8d7816 */ /* 0x000fe2000000008d */
[----:B------:R1:W-:Y:S01]  /*f420*/  STL.64 [R1+0x78], R16 ;  /* 0x0000781001007387 */ /* 0x0003e20000100a00 */
[-C--:B------:R-:W-:Y:S01]  /*f430*/  LEA.HI.X.SX32 R205, R189, R137.reuse, 0x1, P5 ;  /* 0x00000089bdcd7211 */ /* 0x080fe200028f0eff */
[----:B------:R-:W-:Y:S01]  /*f440*/  IMAD R169, R169, 0x64, RZ ;  /* 0x00000064a9a97824 */ /* 0x000fe200078e02ff */
[-C--:B------:R-:W-:Y:S01]  /*f450*/  LEA.HI.X.SX32 R187, R119, R137.reuse, 0x1, P6 ;  /* 0x0000008977bb7211 */ /* 0x080fe200030f0eff */
[----:B------:R-:W-:Y:S01]  /*f460*/  STL.64 [R1+0x70], R6 ;  /* 0x0000700601007387 */ /* 0x000fe20000100a00 */
[----:B---3--:R-:W-:Y:S01]  /*f470*/  IMAD R122, R122, 0x5f, RZ ;  /* 0x0000005f7a7a7824 */ /* 0x008fe200078e02ff */
[-C--:B------:R-:W-:Y:S01]  /*f480*/  LEA.HI.X.SX32 R189, R75, R137.reuse, 0x1, P4 ;  /* 0x000000894bbd7211 */ /* 0x080fe200020f0eff */
[----:B------:R-:W-:Y:S01]  /*f490*/  IMAD R118, R118, 0x57, RZ ;  /* 0x0000005776767824 */ /* 0x000fe200078e02ff */
[----:B------:R-:W-:Y:S01]  /*f4a0*/  STL.64 [R1+0x68], R130 ;  /* 0x0000688201007387 */ /* 0x000fe20000100a00 */
[-C--:B------:R-:W-:Y:S01]  /*f4b0*/  IADD3 R180, P6, PT, R180, R136.reuse, RZ ;  /* 0x00000088b4b47210 */ /* 0x080fe20007fde0ff */
[----:B------:R-:W-:Y:S01]  /*f4c0*/  IMAD R176, R176, 0xcc, RZ ;  /* 0x000000ccb0b07824 */ /* 0x000fe200078e02ff */
[-C--:B------:R-:W-:Y:S01]  /*f4d0*/  IADD3 R182, P4, PT, R182, R136.reuse, RZ ;  /* 0x00000088b6b67210 */ /* 0x080fe20007f9e0ff */
[----:B------:R-:W-:Y:S01]  /*f4e0*/  STL.64 [R1+0x60], R194 ;  /* 0x000060c201007387 */ /* 0x000fe20000100a00 */
[----:B------:R-:W-:Y:S01]  /*f4f0*/  IMAD R184, R184, 0xbc, RZ ;  /* 0x000000bcb8b87824 */ /* 0x000fe200078e02ff */
[-C--:B------:R-:W-:Y:S01]  /*f500*/  IADD3 R198, P5, PT, R198, R136.reuse, RZ ;  /* 0x00000088c6c67210 */ /* 0x080fe20007fbe0ff */
[----:B------:R-:W-:Y:S01]  /*f510*/  IMAD R170, R170, 0xda, RZ ;  /* 0x000000daaaaa7824 */ /* 0x000fe200078e02ff */
[----:B------:R2:W-:Y:S01]  /*f520*/  STL.64 [R1+0x58], R14 ;  /* 0x0000580e01007387 */ /* 0x0005e20000100a00 */
[-C--:B------:R-:W-:Y:S01]  /*f530*/  LEA.HI.X.SX32 R181, R169, R137.reuse, 0x1, P6 ;  /* 0x00000089a9b57211 */ /* 0x080fe200030f0eff */
[----:B------:R-:W-:Y:S01]  /*f540*/  IMAD R178, R178, 0xca, RZ ;  /* 0x000000cab2b27824 */ /* 0x000fe200078e02ff */
[----:B------:R-:W-:Y:S01]  /*f550*/  PRMT R125, RZ, 0x7610, R125 ;  /* 0x00007610ff7d7816 */ /* 0x000fe2000000007d */
[----:B------:R-:W-:Y:S01]  /*f560*/  STL.64 [R1+0x50], R4 ;  /* 0x0000500401007387 */ /* 0x000fe20000100a00 */
[-C--:B------:R-:W-:Y:S01]  /*f570*/  LEA.HI.X.SX32 R183, R122, R137.reuse, 0x1, P4 ;  /* 0x000000897ab77211 */ /* 0x080fe200020f0eff */
[----:B------:R-:W-:Y:S01]  /*f580*/  IMAD R169, R173, 0x66, RZ ;  /* 0x00000066ada97824 */ /* 0x000fe200078e02ff */
[----:B------:R-:W-:Y:S01]  /*f590*/  PRMT R121, RZ, 0x7610, R121 ;  /* 0x00007610ff797816 */ /* 0x000fe20000000079 */
[----:B------:R-:W-:Y:S01]  /*f5a0*/  STL.64 [R1+0x48], R128 ;  /* 0x0000488001007387 */ /* 0x000fe20000100a00 */
[----:B------:R-:W-:Y:S01]  /*f5b0*/  LEA.HI.X.SX32 R199, R118, R137, 0x1, P5 ;  /* 0x0000008976c77211 */ /* 0x000fe200028f0eff */
[----:B------:R-:W3:Y:S02]  /*f5c0*/  LDC R168, c[0x0][0x3d8] ;  /* 0x0000f600ffa87b82 */ /* 0x000ee40000000800 */
[----:B------:R-:W-:Y:S01]  /*f5d0*/  STL.64 [R1+0x40], R192 ;  /* 0x000040c001007387 */ /* 0x000fe20000100a00 */
[----:B------:R-:W-:-:S03]  /*f5e0*/  IADD3 R176, P4, PT, R176, R136, RZ ;  /* 0x00000088b0b07210 */ /* 0x000fc60007f9e0ff */
[----:B------:R0:W-:Y:S01]  /*f5f0*/  STL.64 [R1+0x38], R12 ;  /* 0x0000380c01007387 */ /* 0x0001e20000100a00 */
[----:B------:R-:W-:Y:S01]  /*f600*/  IADD3 R184, P5, PT, R184, R136, RZ ;  /* 0x00000088b8b87210 */ /* 0x000fe20007fbe0ff */
[----:B------:R-:W2:Y:S02]  /*f610*/  LDC R172, c[0x0][0x3d8] ;  /* 0x0000f600ffac7b82 */ /* 0x000ea40000000800 */
[----:B------:R-:W-:Y:S01]  /*f620*/  STL.64 [R1+0x30], R244 ;  /* 0x000030f401007387 */ /* 0x000fe20000100a00 */
[----:B------:R-:W-:-:S03]  /*f630*/  PRMT R117, RZ, 0x7610, R117 ;  /* 0x00007610ff757816 */ /* 0x000fc60000000075 */
[----:B------:R-:W-:Y:S01]  /*f640*/  STL.64 [R1+0x28], R126 ;  /* 0x0000287e01007387 */ /* 0x000fe20000100a00 */
[----:B------:R-:W-:Y:S01]  /*f650*/  PRMT R113, RZ, 0x7610, R113 ;  /* 0x00007610ff717816 */ /* 0x000fe20000000071 */
[----:B----4-:R-:W-:Y:S01]  /*f660*/  IMAD R139, R139, 0x6d, RZ ;  /* 0x0000006d8b8b7824 */ /* 0x010fe200078e02ff */
[----:B------:R-:W-:Y:S01]  /*f670*/  PRMT R140, RZ, 0x7610, R140 ;  /* 0x00007610ff8c7816 */ /* 0x000fe2000000008c */
[----:B------:R-:W-:Y:S01]  /*f680*/  STL.64 [R1+0x20], R190 ;  /* 0x000020be01007387 */ /* 0x000fe20000100a00 */
[-C--:B------:R-:W-:Y:S01]  /*f690*/  LEA.HI.X.SX32 R177, R169, R137.reuse, 0x1, P4 ;  /* 0x00000089a9b17211 */ /* 0x080fe200020f0eff */
[----:B0-----:R-:W-:Y:S01]  /*f6a0*/  IMAD R123, R123, 0x65, RZ ;  /* 0x000000657b7b7824 */ /* 0x001fe200078e02ff */
[----:B------:R-:W-:Y:S01]  /*f6b0*/  PRMT R124, RZ, 0x7610, R124 ;  /* 0x00007610ff7c7816 */ /* 0x000fe2000000007c */
[----:B------:R0:W-:Y:S01]  /*f6c0*/  STL.64 [R1+0x18], R10 ;  /* 0x0000180a01007387 */ /* 0x0001e20000100a00 */
[----:B------:R-:W-:Y:S02]  /*f6d0*/  LEA.HI.X.SX32 R185, R76, R137, 0x1, P5 ;  /* 0x000000894cb97211 */ /* 0x000fe400028f0eff */
[----:B------:R-:W-:Y:S01]  /*f6e0*/  PRMT R120, RZ, 0x7610, R120 ;  /* 0x00007610ff787816 */ /* 0x000fe20000000078 */
[----:B------:R4:W-:Y:S01]  /*f6f0*/  STL.64 [R1+0x10], R246 ;  /* 0x000010f601007387 */ /* 0x0009e20000100a00 */
[----:B------:R-:W-:-:S02]  /*f700*/  IADD3 R170, P4, PT, R170, R136, RZ ;  /* 0x00000088aaaa7210 */ /* 0x000fc40007f9e0ff */
[----:B------:R-:W-:Y:S01]  /*f710*/  PRMT R116, RZ, 0x7610, R116 ;  /* 0x00007610ff747816 */ /* 0x000fe20000000074 */
[----:B------:R0:W-:Y:S01]  /*f720*/  STL.64 [R1+0x8], R242 ;  /* 0x000008f201007387 */ /* 0x0001e20000100a00 */
[----:B------:R-:W-:Y:S02]  /*f730*/  IADD3 R178, P5, PT, R178, R136, RZ ;  /* 0x00000088b2b27210 */ /* 0x000fe40007fbe0ff */
[----:B------:R-:W-:Y:S01]  /*f740*/  PRMT R112, RZ, 0x7610, R112 ;  /* 0x00007610ff707816 */ /* 0x000fe20000000070 */
[----:B------:R0:W-:Y:S01]  /*f750*/  STL.64 [R1], R148 ;  /* 0x0000009401007387 */ /* 0x0001e20000100a00 */
[-C--:B------:R-:W-:Y:S01]  /*f760*/  LEA.HI.X.SX32 R171, R139, R137.reuse, 0x1, P4 ;  /* 0x000000898bab7211 */ /* 0x080fe200020f0eff */
[----:B------:R-:W-:Y:S01]  /*f770*/  IMAD R174, R174, 0xce, RZ ;  /* 0x000000ceaeae7824 */ /* 0x000fe200078e02ff */
[----:B------:R-:W3:Y:S01]  /*f780*/  LDC R143, c[0x0][0x3d8] ;  /* 0x0000f600ff8f7b82 */ /* 0x000ee20000000800 */
[----:B------:R-:W5:Y:S01]  /*f790*/  @P2 LDG.E.U16 R141, desc[UR18][R18.64] ;  /* 0x00000012128d2981 */ /* 0x000f62000c1e1500 */
[----:B------:R-:W-:-:S03]  /*f7a0*/  LEA.HI.X.SX32 R179, R123, R137, 0x1, P5 ;  /* 0x000000897bb37211 */ /* 0x000fc600028f0eff */
[----:B------:R-:W5:Y:S01]  /*f7b0*/  @P2 LDG.E.U16 R125, desc[UR18][R16.64] ;  /* 0x00000012107d2981 */ /* 0x000f62000c1e1500 */
[----:B------:R-:W-:Y:S02]  /*f7c0*/  PRMT R139, RZ, 0x7610, R139 ;  /* 0x00007610ff8b7816 */ /* 0x000fe4000000008b */
[----:B------:R-:W3:Y:S01]  /*f7d0*/  LDC R164, c[0x0][0x3d8] ;  /* 0x0000f600ffa47b82 */ /* 0x000ee20000000800 */
[----:B------:R-:W5:Y:S04]  /*f7e0*/  @P2 LDG.E.U16 R121, desc[UR18][R14.64] ;  /* 0x000000120e792981 */ /* 0x000f68000c1e1500 */
[----:B------:R-:W5:Y:S01]  /*f7f0*/  LDL.LU.64 R18, [R1+0x6c0] ;  /* 0x0006c00001127983 */ /* 0x000f620000300a00 */
[----:B------:R-:W-:Y:S02]  /*f800*/  PRMT R123, RZ, 0x7610, R123 ;  /* 0x00007610ff7b7816 */ /* 0x000fe4000000007b */
[----:B------:R-:W3:Y:S01]  /*f810*/  LDC R160, c[0x0][0x3d8] ;  /* 0x0000f600ffa07b82 */ /* 0x000ee20000000800 */
[----:B-1----:R-:W5:Y:S01]  /*f820*/  LDL.LU.64 R16, [R1+0x6b8] ;  /* 0x0006b80001107983 */ /* 0x002f620000300a00 */
[----:B------:R-:W-:-:S03]  /*f830*/  PRMT R119, RZ, 0x7610, R119 ;  /* 0x00007610ff777816 */ /* 0x000fc60000000077 */
[----:B--2---:R-:W5:Y:S03]  /*f840*/  LDL.LU.64 R14, [R1+0x6b0] ;  /* 0x0006b000010e7983 */ /* 0x004f660000300a00 */
[----:B------:R-:W1:Y:S01]  /*f850*/  LDC R156, c[0x0][0x3d8] ;  /* 0x0000f600ff9c7b82 */ /* 0x000e620000000800 */
[----:B------:R-:W5:Y:S01]  /*f860*/  @P2 LDG.E.U16 R117, desc[UR18][R12.64] ;  /* 0x000000120c752981 */ /* 0x000f62000c1e1500 */
[----:B------:R-:W-:-:S03]  /*f870*/  PRMT R115, RZ, 0x7610, R115 ;  /* 0x00007610ff737816 */ /* 0x000fc60000000073 */
[----:B------:R-:W5:Y:S03]  /*f880*/  @P2 LDG.E.U16 R113, desc[UR18][R10.64] ;  /* 0x000000120a712981 */ /* 0x000f66000c1e1500 */
[----:B------:R-:W2:Y:S01]  /*f890*/  LDC R144, c[0x0][0x3d8] ;  /* 0x0000f600ff907b82 */ /* 0x000ea20000000800 */
[----:B------:R-:W5:Y:S04]  /*f8a0*/  @P2 LDG.E.U16 R140, desc[UR18][R8.64] ;  /* 0x00000012088c2981 */ /* 0x000f68000c1e1500 */
[----:B------:R-:W5:Y:S03]  /*f8b0*/  LDL.LU.64 R12, [R1+0x6a8] ;  /* 0x0006a800010c7983 */ /* 0x000f660000300a00 */
[----:B------:R-:W1:Y:S01]  /*f8c0*/  LDC R152, c[0x0][0x3d8] ;  /* 0x0000f600ff987b82 */ /* 0x000e620000000800 */
[----:B0-----:R-:W5:Y:S04]  /*f8d0*/  LDL.LU.64 R10, [R1+0x6a0] ;  /* 0x0006a000010a7983 */ /* 0x001f680000300a00 */
[----:B------:R-:W5:Y:S04]  /*f8e0*/  LDL.LU.64 R8, [R1+0x698] ;  /* 0x0006980001087983 */ /* 0x000f680000300a00 */
[----:B------:R-:W5:Y:S04]  /*f8f0*/  @P2 LDG.E.U16 R124, desc[UR18][R6.64] ;  /* 0x00000012067c2981 */ /* 0x000f68000c1e1500 */
[----:B------:R-:W5:Y:S04]  /*f900*/  @P2 LDG.E.U16 R120, desc[UR18][R4.64] ;  /* 0x0000001204782981 */ /* 0x000f68000c1e1500 */
[----:B------:R-:W5:Y:S04]  /*f910*/  @P2 LDG.E.U16 R116, desc[UR18][R244.64] ;  /* 0x00000012f4742981 */ /* 0x000f68000c1e1500 */
[----:B------:R-:W5:Y:S04]  /*f920*/  LDL.LU.64 R6, [R1+0x690] ;  /* 0x0006900001067983 */ /* 0x000f680000300a00 */
[----:B------:R-:W5:Y:S04]  /*f930*/  LDL.LU.64 R4, [R1+0x688] ;  /* 0x0006880001047983 */ /* 0x000f680000300a00 */
[----:B------:R-:W5:Y:S04]  /*f940*/  LDL.LU.64 R244, [R1+0x680] ;  /* 0x0006800001f47983 */ /* 0x000f680000300a00 */
[----:B------:R-:W5:Y:S04]  /*f950*/  @P2 LDG.E.U16 R112, desc[UR18][R246.64] ;  /* 0x00000012f6702981 */ /* 0x000f68000c1e1500 */
[----:B------:R-:W5:Y:S04]  /*f960*/  @P2 LDG.E.U16 R139, desc[UR18][R196.64] ;  /* 0x00000012c48b2981 */ /* 0x000f68000c1e1500 */
[----:B------:R0:W5:Y:S04]  /*f970*/  @P2 LDG.E.U16 R123, desc[UR18][R130.64] ;  /* 0x00000012827b2981 */ /* 0x000168000c1e1500 */
[----:B----4-:R-:W5:Y:S04]  /*f980*/  LDL.LU.64 R246, [R1+0x678] ;  /* 0x0006780001f67983 */ /* 0x010f680000300a00 */
[----:B------:R-:W5:Y:S04]  /*f990*/  LDL.LU R197, [R1+0x670] ;  /* 0x0006700001c57983 */ /* 0x000f680000300800 */
[----:B------:R-:W0:Y:S04]  /*f9a0*/  LDL.LU.64 R130, [R1+0x668] ;  /* 0x0006680001827983 */ /* 0x000e280000300a00 */
[----:B------:R-:W5:Y:S04]  /*f9b0*/  @P2 LDG.E.U16 R119, desc[UR18][R128.64] ;  /* 0x0000001280772981 */ /* 0x000f68000c1e1500 */
[----:B------:R4:W5:Y:S04]  /*f9c0*/  @P2 LDG.E.U16 R115, desc[UR18][R126.64] ;  /* 0x000000127e732981 */ /* 0x000968000c1e1500 */
[----:B------:R-:W4:Y:S04]  /*f9d0*/  LDL.LU.64 R128, [R1+0x660] ;  /* 0x0006600001807983 */ /* 0x000f280000300a00 */
[----:B------:R-:W4:Y:S01]  /*f9e0*/  LDL.LU.64 R126, [R1+0x658] ;  /* 0x00065800017e7983 */ /* 0x000f220000300a00 */
[----:B------:R-:W-:Y:S01]  /*f9f0*/  IMAD R138, R138, 0x67, RZ ;  /* 0x000000678a8a7824 */ /* 0x000fe200078e02ff */
[----:B------:R-:W-:-:S02]  /*fa00*/  IADD3 R174, P6, PT, R174, R136, RZ ;  /* 0x00000088aeae7210 */ /* 0x000fc40007fde0ff */
[----:B------:R-:W-:Y:S02]  /*fa10*/  PRMT R111, RZ, 0x7610, R111 ;  /* 0x00007610ff6f7816 */ /* 0x000fe4000000006f */
[----:B------:R-:W-:Y:S02]  /*fa20*/  LEA.HI.X.SX32 R175, R138, R137, 0x1, P6 ;  /* 0x000000898aaf7211 */ /* 0x000fe400030f0eff */
[----:B------:R-:W-:Y:S02]  /*fa30*/  PRMT R138, RZ, 0x7610, R138 ;  /* 0x00007610ff8a7816 */ /* 0x000fe4000000008a */
[----:B------:R0:W5:Y:S04]  /*fa40*/  @P2 LDG.E.U16 R111, desc[UR18][R242.64] ;  /* 0x00000012f26f2981 */ /* 0x000168000c1e1500 */
[----:B------:R0:W5:Y:S04]  /*fa50*/  @P2 LDG.E.U16 R138, desc[UR18][R134.64] ;  /* 0x00000012868a2981 */ /* 0x000168000c1e1500 */
[----:B------:R0:W5:Y:S04]  /*fa60*/  LDL.LU.64 R242, [R1+0x650] ;  /* 0x0006500001f27983 */ /* 0x0001680000300a00 */
[----:B------:R0:W5:Y:S01]  /*fa70*/  LDL.LU.64 R134, [R1+0x648] ;  /* 0x0006480001867983 */ /* 0x0001620000300a00 */
[----:B---3--:R-:W-:-:S02]  /*fa80*/  IMAD R168, R168, 0xdc, RZ ;  /* 0x000000dca8a87824 */ /* 0x008fc400078e02ff */
[----:B------:R-:W-:-:S03]  /*fa90*/  IMAD R162, R162, 0xea, RZ ;  /* 0x000000eaa2a27824 */ /* 0x000fc600078e02ff */
[----:B------:R-:W-:Y:S01]  /*faa0*/  IADD3 R168, P6, PT, R168, R136, RZ ;  /* 0x00000088a8a87210 */ /* 0x000fe20007fde0ff */
[----:B------:R-:W-:-:S03]  /*fab0*/  IMAD R143, R143, 0x75, RZ ;  /* 0x000000758f8f7824 */ /* 0x000fc600078e02ff */
[----:B------:R-:W-:Y:S02]  /*fac0*/  LEA.HI.X.SX32 R169, R79, R137, 0x1, P6 ;  /* 0x000000894fa97211 */ /* 0x000fe400030f0eff */
[----:B------:R-:W-:Y:S01]  /*fad0*/  IADD3 R162, P6, PT, R162, R136, RZ ;  /* 0x00000088a2a27210 */ /* 0x000fe20007fde0ff */
[----:B------:R-:W-:-:S03]  /*fae0*/  IMAD R172, R172, 0xd8, RZ ;  /* 0x000000d8acac7824 */ /* 0x000fc600078e02ff */
[-C--:B------:R-:W-:Y:S01]  /*faf0*/  LEA.HI.X.SX32 R163, R143, R137.reuse, 0x1, P6 ;  /* 0x000000898fa37211 */ /* 0x080fe200030f0eff */
[----:B------:R-:W-:Y:S01]  /*fb00*/  IMAD R164, R164, 0xe8, RZ ;  /* 0x000000e8a4a47824 */ /* 0x000fe200078e02ff */
[-C--:B------:R-:W-:Y:S01]  /*fb10*/  IADD3 R172, P5, PT, R172, R136.reuse, RZ ;  /* 0x00000088acac7210 */ /* 0x080fe20007fbe0ff */
[----:B------:R-:W-:Y:S02]  /*fb20*/  IMAD R166, R166, 0xde, RZ ;  /* 0x000000dea6a67824 */ /* 0x000fe400078e02ff */
[----:B------:R-:W-:Y:S01]  /*fb30*/  IMAD R153, R161, 0x74, RZ ;  /* 0x00000074a1997824 */ /* 0x000fe200078e02ff */
[-C--:B------:R-:W-:Y:S01]  /*fb40*/  IADD3 R164, P4, PT, R164, R136.reuse, RZ ;  /* 0x00000088a4a47210 */ /* 0x080fe20007f9e0ff */
[----:B------:R-:W-:Y:S01]  /*fb50*/  IMAD R158, R158, 0xee, RZ ;  /* 0x000000ee9e9e7824 */ /* 0x000fe200078e02ff */
[----:B------:R-:W-:Y:S01]  /*fb60*/  LEA.HI.X.SX32 R173, R78, R137, 0x1, P5 ;  /* 0x000000894ead7211 */ /* 0x000fe200028f0eff */
[----:B------:R-:W-:Y:S01]  /*fb70*/  IMAD R142, R142, 0x6f, RZ ;  /* 0x0000006f8e8e7824 */ /* 0x000fe200078e02ff */
[----:B------:R-:W-:Y:S01]  /*fb80*/  IADD3 R166, P5, PT, R166, R136, RZ ;  /* 0x00000088a6a67210 */ /* 0x000fe20007fbe0ff */
[----:B------:R-:W-:-:S02]  /*fb90*/  IMAD R160, R160, 0xec, RZ ;  /* 0x000000eca0a07824 */ /* 0x000fc400078e02ff */
[----:B-1----:R-:W-:Y:S01]  /*fba0*/  IMAD R156, R156, 0xf8, RZ ;  /* 0x000000f89c9c7824 */ /* 0x002fe200078e02ff */
[-C--:B------:R-:W-:Y:S01]  /*fbb0*/  LEA.HI.X.SX32 R165, R153, R137.reuse, 0x1, P4 ;  /* 0x0000008999a57211 */ /* 0x080fe200020f0eff */
[----:B--2---:R-:W-:Y:S01]  /*fbc0*/  IMAD R144, R144, 0x77, RZ ;  /* 0x0000007790907824 */ /* 0x004fe200078e02ff */
[-C--:B------:R-:W-:Y:S01]  /*fbd0*/  IADD3 R158, P4, PT, R158, R136.reuse, RZ ;  /* 0x000000889e9e7210 */ /* 0x080fe20007f9e0ff */
[----:B------:R-:W-:Y:S01]  /*fbe0*/  IMAD R152, R152, 0xfc, RZ ;  /* 0x000000fc98987824 */ /* 0x000fe200078e02ff */
[-C--:B------:R-:W-:Y:S01]  /*fbf0*/  LEA.HI.X.SX32 R167, R142, R137.reuse, 0x1, P5 ;  /* 0x000000898ea77211 */ /* 0x080fe200028f0eff */
[----:B------:R-:W-:Y:S01]  /*fc00*/  IMAD R153, R157, 0x76, RZ ;  /* 0x000000769d997824 */ /* 0x000fe200078e02ff */
[-C--:B------:R-:W-:Y:S01]  /*fc10*/  IADD3 R160, P5, PT, R160, R136.reuse, RZ ;  /* 0x00000088a0a07210 */ /* 0x080fe20007fbe0ff */
[----:B------:R-:W-:Y:S01]  /*fc20*/  IMAD R154, R154, 0xfa, RZ ;  /* 0x000000fa9a9a7824 */ /* 0x000fe200078e02ff */
[-C--:B------:R-:W-:Y:S01]  /*fc30*/  IADD3 R156, P6, PT, R156, R136.reuse, RZ ;  /* 0x000000889c9c7210 */ /* 0x080fe20007fde0ff */
[----:B------:R-:W-:Y:S01]  /*fc40*/  IMAD R150, R150, 0xfe, RZ ;  /* 0x000000fe96967824 */ /* 0x000fe200078e02ff */
[----:B------:R-:W-:Y:S01]  /*fc50*/  LEA.HI.X.SX32 R159, R144, R137, 0x1, P4 ;  /* 0x00000089909f7211 */ /* 0x000fe200020f0eff */
[----:B------:R-:W-:Y:S01]  /*fc60*/  IMAD R146, R146, 0x7d, RZ ;  /* 0x0000007d92927824 */ /* 0x000fe200078e02ff */
[----:B------:R-:W-:-:S02]  /*fc70*/  IADD3 R152, P4, PT, R152, R136, RZ ;  /* 0x0000008898987210 */ /* 0x000fc40007f9e0ff */
[-C--:B------:R-:W-:Y:S02]  /*fc80*/  LEA.HI.X.SX32 R161, R153, R137.reuse, 0x1, P5 ;  /* 0x0000008999a17211 */ /* 0x080fe400028f0eff */
[----:B------:R-:W-:Y:S02]  /*fc90*/  LEA.HI.X.SX32 R157, R80, R137, 0x1, P6 ;  /* 0x00000089509d7211 */ /* 0x000fe400030f0eff */
[----:B------:R-:W-:Y:S02]  /*fca0*/  LEA R145, R145, -R145, 0x7 ;  /* 0x8000009191917211 */ /* 0x000fe400078e38ff */
[-C--:B------:R-:W-:Y:S02]  /*fcb0*/  IADD3 R154, P5, PT, R154, R136.reuse, RZ ;  /* 0x000000889a9a7210 */ /* 0x080fe40007fbe0ff */
[----:B------:R-:W-:Y:S02]  /*fcc0*/  IADD3 R150, P6, PT, R150, R136, RZ ;  /* 0x0000008896967210 */ /* 0x000fe40007fde0ff */
[----:B------:R-:W-:-:S02]  /*fcd0*/  F2FP.F16.F32.PACK_AB R54, R54, R104 ;  /* 0x000000683636723e */ /* 0x000fc400000000ff */
[----:B------:R-:W-:Y:S02]  /*fce0*/  F2FP.F16.F32.PACK_AB R58, R58, R69 ;  /* 0x000000453a3a723e */ /* 0x000fe400000000ff */
[----:B------:R-:W-:Y:S02]  /*fcf0*/  LEA.HI.X.SX32 R153, R82, R137, 0x1, P4 ;  /* 0x0000008952997211 */ /* 0x000fe400020f0eff */
[----:B------:R-:W-:Y:S02]  /*fd00*/  PRMT R109, RZ, 0x7610, R109 ;  /* 0x00007610ff6d7816 */ /* 0x000fe4000000006d */
[----:B------:R-:W-:Y:S02]  /*fd10*/  PRMT R105, RZ, 0x7610, R105 ;  /* 0x00007610ff697816 */ /* 0x000fe40000000069 */
[----:B------:R-:W-:Y:S02]  /*fd20*/  PRMT R101, RZ, 0x7610, R101 ;  /* 0x00007610ff657816 */ /* 0x000fe40000000065 */
[----:B------:R-:W-:Y:S01]  /*fd30*/  PRMT R97, RZ, 0x7610, R97 ;  /* 0x00007610ff617816 */ /* 0x000fe20000000061 */
[----:B------:R1:W5:Y:S01]  /*fd40*/  @P2 LDG.E.U16 R109, desc[UR18][R250.64] ;  /* 0x00000012fa6d2981 */ /* 0x000362000c1e1500 */
[----:B------:R-:W-:-:S02]  /*fd50*/  PRMT R93, RZ, 0x7610, R93 ;  /* 0x00007610ff5d7816 */ /* 0x000fc4000000005d */
[----:B------:R-:W-:Y:S01]  /*fd60*/  PRMT R89, RZ, 0x7610, R89 ;  /* 0x00007610ff597816 */ /* 0x000fe20000000059 */
[----:B------:R1:W5:Y:S01]  /*fd70*/  @P2 LDG.E.U16 R105, desc[UR18][R236.64] ;  /* 0x00000012ec692981 */ /* 0x000362000c1e1500 */
[----:B------:R-:W-:Y:S02]  /*fd80*/  PRMT R85, RZ, 0x7610, R85 ;  /* 0x00007610ff557816 */ /* 0x000fe40000000055 */
[----:B------:R-:W-:Y:S01]  /*fd90*/  PRMT R81, RZ, 0x7610, R81 ;  /* 0x00007610ff517816 */ /* 0x000fe20000000051 */
[----:B------:R1:W5:Y:S01]  /*fda0*/  @P2 LDG.E.U16 R101, desc[UR18][R228.64] ;  /* 0x00000012e4652981 */ /* 0x000362000c1e1500 */
        /* <DEDUP_REMOVED lines=60> */
[-C--:B------:R-:W-:Y:S02]  /*10170*/  LEA.HI.X.SX32 R155, R146, R137.reuse, 0x1, P5 ;  /* 0x00000089929b7211 */ /* 0x080fe400028f0eff */
[----:B------:R-:W-:Y:S01]  /*10180*/  LEA.HI.X.SX32 R151, R145, R137, 0x1, P6 ;  /* 0x0000008991977211 */ /* 0x000fe200030f0eff */
[----:B------:R1:W5:Y:S04]  /*10190*/  @P2 LDG.E.U16 R99, desc[UR18][R224.64] ;  /* 0x00000012e0632981 */ /* 0x000368000c1e1500 */
        /* <DEDUP_REMOVED lines=23> */
[----:B------:R1:W5:Y:S01]  /*10310*/  @P2 LDG.E.U16 R0, desc[UR18][R150.64] ;  /* 0x0000001296002981 */ /* 0x000362000c1e1500 */
[--C-:B0-----:R-:W-:Y:S01]  /*10320*/  FFMA R130, R130, UR4, -R132.reuse ;  /* 0x0000000482827c23 */ /* 0x101fe20008000884 */
[--C-:B------:R-:W-:Y:S01]  /*10330*/  FFMA R131, R131, UR4, -R132.reuse ;  /* 0x0000000483837c23 */ /* 0x100fe20008000884 */
[--C-:B----4-:R-:W-:Y:S01]  /*10340*/  FFMA R126, R126, UR4, -R132.reuse ;  /* 0x000000047e7e7c23 */ /* 0x110fe20008000884 */
[----:B------:R-:W-:-:S03]  /*10350*/  FFMA R127, R127, UR4, -R132 ;  /* 0x000000047f7f7c23 */ /* 0x000fc60008000884 */
[----:B------:R-:W-:Y:S01]  /*10360*/  FMUL R126, R126, 1.4426950216293334961 ;  /* 0x3fb8aa3b7e7e7820 */ /* 0x000fe20000400000 */
[----:B------:R-:W-:-:S03]  /*10370*/  FFMA R128, R128, UR4, -R132 ;  /* 0x0000000480807c23 */ /* 0x000fc60008000884 */
[----:B------:R0:W2:Y:S01]  /*10380*/  MUFU.EX2 R143, R126 ;  /* 0x0000007e008f7308 */ /* 0x0000a20000000800 */
[----:B------:R-:W-:Y:S01]  /*10390*/  FFMA R129, R129, UR4, -R132 ;  /* 0x0000000481817c23 */ /* 0x000fe20008000884 */
[----:B0-----:R-:W-:Y:S01]  /*103a0*/  FMUL R126, R127, 1.4426950216293334961 ;  /* 0x3fb8aa3b7f7e7820 */ /* 0x001fe20000400000 */
[----:B------:R-:W-:Y:S02]  /*103b0*/  FMUL R127, R128, 1.4426950216293334961 ;  /* 0x3fb8aa3b807f7820 */ /* 0x000fe40000400000 */
[----:B------:R-:W-:-:S03]  /*103c0*/  FMUL R67, R129, 1.4426950216293334961 ;  /* 0x3fb8aa3b81437820 */ /* 0x000fc60000400000 */
[----:B------:R-:W0:Y:S01]  /*103d0*/  MUFU.EX2 R126, R126 ;  /* 0x0000007e007e7308 */ /* 0x000e220000000800 */
[----:B------:R-:W-:Y:S01]  /*103e0*/  FMUL R2, R130, 1.4426950216293334961 ;  /* 0x3fb8aa3b82027820 */ /* 0x000fe20000400000 */
[----:B------:R-:W-:-:S06]  /*103f0*/  FMUL R131, R131, 1.4426950216293334961 ;  /* 0x3fb8aa3b83837820 */ /* 0x000fcc0000400000 */
[----:B------:R-:W3:Y:S01]  /*10400*/  MUFU.EX2 R127, R127 ;  /* 0x0000007f007f7308 */ /* 0x000ee20000000800 */
[----:B--2---:R-:W-:-:S07]  /*10410*/  FADD R65, R143, R65 ;  /* 0x000000418f417221 */ /* 0x004fce0000000000 */
[----:B------:R-:W2:Y:S01]  /*10420*/  MUFU.EX2 R67, R67 ;  /* 0x0000004300437308 */ /* 0x000ea20000000800 */
[----:B0-----:R-:W-:-:S07]  /*10430*/  FADD R65, R126, R65 ;  /* 0x000000417e417221 */ /* 0x001fce0000000000 */
[----:B------:R-:W-:Y:S08]  /*10440*/  MUFU.EX2 R2, R2 ;  /* 0x0000000200027308 */ /* 0x000ff00000000800 */
[----:B------:R-:W0:Y:S01]  /*10450*/  MUFU.EX2 R142, R131 ;  /* 0x00000083008e7308 */ /* 0x000e220000000800 */
[----:B---3--:R-:W-:Y:S01]  /*10460*/  FADD R66, R127, R65 ;  /* 0x000000417f427221 */ /* 0x008fe20000000000 */
[----:B------:R-:W-:-:S03]  /*10470*/  F2FP.F16.F32.PACK_AB R65, R126, R143 ;  /* 0x0000008f7e41723e */ /* 0x000fc600000000ff */
[C---:B--2---:R-:W-:Y:S01]  /*10480*/  FADD R126, R67.reuse, R66 ;  /* 0x00000042437e7221 */ /* 0x044fe20000000000 */
[----:B------:R-:W-:Y:S02]  /*10490*/  F2FP.F16.F32.PACK_AB R66, R67, R127 ;  /* 0x0000007f4342723e */ /* 0x000fe400000000ff */
[----:B0-----:R-:W-:Y:S01]  /*104a0*/  F2FP.F16.F32.PACK_AB R67, R142, R2 ;  /* 0x000000028e43723e */ /* 0x001fe200000000ff */
[----:B-1----:R-:W-:Y:S06]  /*104b0*/  @!P2 BRA `(.L_x_9) ;  /* 0x000000000004a947 */ /* 0x002fec0003800000 */
[----:B-----5:R0:W-:Y:S02]  /*104c0*/  STTM.x64 tmem[UR9+0x100], R4 ;  /* 0x00010004000079ed */ /* 0x0201e40008340009 */
.L_x_9:
[----:B-----5:R-:W-:Y:S01]  /*104d0*/  STS.U16 [R244+UR7+0x8200], R141 ;  /* 0x0082008df4007988 */ /* 0x020fe20008000407 */
[----:B------:R-:W-:-:S03]  /*104e0*/  FADD R2, R2, R126 ;  /* 0x0000007e02027221 */ /* 0x000fc60000000000 */
        /* <DEDUP_REMOVED lines=49> */
[----:B-1----:R-:W-:-:S03]  /*10800*/  FADD R3, -R132, -INF ;  /* 0xff80000084037421 */ /* 0x002fc60000000100 */
[----:B------:R-:W-:Y:S01]  /*10810*/  STS.U16 [R197+UR7+0x8b80], R118 ;  /* 0x008b8076c5007988 */ /* 0x000fe20008000407 */
[----:B------:R-:W-:-:S03]  /*10820*/  FMUL R3, R3, 1.4426950216293334961 ;  /* 0x3fb8aa3b03037820 */ /* 0x000fc60000400000 */
        /* <DEDUP_REMOVED lines=12> */
[----:B------:R1:W-:Y:S01]  /*108f0*/  STS.U16 [R197+UR7+0xbf80], R0 ;  /* 0x00bf8000c5007988 */ /* 0x0003e20008000407 */
[----:B------:R-:W2:Y:S02]  /*10900*/  FENCE.VIEW.ASYNC.T ;  /* 0x00000000000073c6 */ /* 0x000ea40000000200 */
[----:B--2---:R-:W-:Y:S06]  /*10910*/  BAR.SYNC.DEFER_BLOCKING 0x0 ;  /* 0x0000000000007b1d */ /* 0x004fec0000010000 */
[----:B-1----:R1:W2:Y:S01]  /*10920*/  MUFU.EX2 R0, R3 ;  /* 0x0000000300007308 */ /* 0x0022a20000000800 */
[----:B0-----:R-:W0:Y:S01]  /*10930*/  LDTM.x128 R4, tmem[UR9] ;  /* 0x00000009000479ee */ /* 0x001e2200083c0000 */
[----:B------:R-:W-:Y:S01]  /*10940*/  NOP ;  /* 0x0000000000007918 */ /* 0x000fe20000000000 */
[----:B------:R-:W-:Y:S05]  /*10950*/  @!P2 BRA `(.L_x_10) ;  /* 0x000000080004a947 */ /* 0x000fea0003800000 */
[C---:B0-2---:R-:W-:Y:S01]  /*10960*/  FMUL R4, R0.reuse, R4 ;  /* 0x0000000400047220 */ /* 0x045fe20000400000 */
[C---:B------:R-:W-:Y:S01]  /*10970*/  FMUL R5, R0.reuse, R5 ;  /* 0x0000000500057220 */ /* 0x040fe20000400000 */
        /* <DEDUP_REMOVED lines=125> */
[----:B------:R-:W-:-:S04]  /*11150*/  FMUL R131, R0, R131 ;  /* 0x0000008300837220 */ /* 0x000fc80000400000 */
[----:B------:R3:W-:Y:S03]  /*11160*/  STTM.x128 tmem[UR9], R4 ;  /* 0x00000004000079ed */ /* 0x0007e600083c0009 */
.L_x_10:
[----:B0-----:R-:W0:Y:S02]  /*11170*/  FENCE.VIEW.ASYNC.T ;  /* 0x00000000000073c6 */ /* 0x001e240000000200 */
[----:B0-----:R-:W-:Y:S01]  /*11180*/  BAR.SYNC.DEFER_BLOCKING 0x0 ;  /* 0x0000000000007b1d */ /* 0x001fe20000010000 */
[----:B------:R-:W-:Y:S01]  /*11190*/  FADD R2, R142, R2 ;  /* 0x000000028e027221 */ /* 0x000fe20000000000 */
[----:B------:R-:W-:-:S03]  /*111a0*/  UIADD3 UR12, UPT, UPT, UR8, 0x100, URZ ;  /* 0x00000100080c7890 */ /* 0x000fc6000fffe0ff */
[----:B--2---:R-:W-:Y:S01]  /*111b0*/  FADD R0, R0, R2 ;  /* 0x0000000200007221 */ /* 0x004fe20000000000 */
[----:B------:R-:W0:Y:S01]  /*111c0*/  LDCU UR4, c[0x0][0x3f0] ;  /* 0x00007e00ff0477ac */ /* 0x000e220008000800 */
[----:B------:R2:W-:Y:S06]  /*111d0*/  MEMBAR.ALL.CTA ;  /* 0x0000000000007992 */ /* 0x0005ec0000008000 */
[----:B--2---:R-:W2:Y:S01]  /*111e0*/  FENCE.VIEW.ASYNC.S ;  /* 0x00000000000073c6 */ /* 0x004ea20000000000 */
[----:B0-----:R-:W-:-:S04]  /*111f0*/  UIADD3 UR4, UPT, UPT, UR4, -0x80, URZ ;  /* 0xffffff8004047890 */ /* 0x001fc8000fffe0ff */
[----:B------:R-:W-:Y:S01]  /*11200*/  UISETP.GE.AND UP1, UPT, UR4, 0x1, UPT ;  /* 0x000000010400788c */ /* 0x000fe2000bf26270 */
[----:B--2---:R-:W-:Y:S06]  /*11210*/  BAR.SYNC.DEFER_BLOCKING 0x0 ;  /* 0x0000000000007b1d */ /* 0x004fec0000010000 */
[----:B------:R-:W-:Y:S05]  /*11220*/  @!P3 BRA `(.L_x_11) ;  /* 0x0000000000dcb947 */ /* 0x000fea0003800000 */
[----:B------:R-:W-:Y:S01]  /*11230*/  UIADD3 UR4, UPT, UPT, UR7, 0x8000, URZ ;  /* 0x0000800007047890 */ /* 0x000fe2000fffe0ff */
[----:B------:R-:W-:Y:S01]  /*11240*/  UMOV UR6, URZ ;  /* 0x000000ff00067c82 */ /* 0x000fe20008000000 */
[----:B------:R-:W-:Y:S02]  /*11250*/  UMOV UR5, URZ ;  /* 0x000000ff00057c82 */ /* 0x000fe40008000000 */
[----:B------:R-:W-:Y:S02]  /*11260*/  USHF.R.U32.HI UR4, URZ, 0x4, UR4 ;  /* 0x00000004ff047899 */ /* 0x000fe40008011604 */
[----:B------:R-:W-:Y:S02]  /*11270*/  UIADD3 UR32, UPT, UPT, UR8, 0x108, URZ ;  /* 0x0000010808207890 */ /* 0x000fe4000fffe0ff */
[----:B------:R-:W-:Y:S02]  /*11280*/  USGXT.U32 UR16, UR4, 0xe ;  /* 0x0000000e0410789a */ /* 0x000fe40008000000 */
[----:B------:R-:W-:-:S02]  /*11290*/  UIADD3 UR33, UPT, UPT, UR8, 0x110, URZ ;  /* 0x0000011008217890 */ /* 0x000fc4000fffe0ff */
[----:B------:R-:W-:Y:S01]  /*112a0*/  UIADD3 UR40, UP2, UPT, UR16, 0x2, URZ ;  /* 0x0000000210287890 */ /* 0x000fe2000ff5e0ff */
[----:B------:R-:W-:Y:S01]  /*112b0*/  UMOV UR4, UR10 ;  /* 0x0000000a00047c82 */ /* 0x000fe20008000000 */
[----:B------:R-:W-:Y:S02]  /*112c0*/  UIADD3 UR34, UPT, UPT, UR8, 0x118, URZ ;  /* 0x0000011808227890 */ /* 0x000fe4000fffe0ff */
[----:B------:R-:W-:Y:S02]  /*112d0*/  UIADD3.X UR41, UPT, UPT, UR6, 0x40004040, URZ, UP2, !UPT ;  /* 0x4000404006297890 */ /* 0x000fe400097fe4ff */
[----:B------:R-:W-:Y:S02]  /*112e0*/  UIADD3 UR42, UP6, UPT, UR40, 0x2, URZ ;  /* 0x00000002282a7890 */ /* 0x000fe4000ffde0ff */
[----:B------:R-:W-:Y:S02]  /*112f0*/  UIADD3 UR44, UP5, UPT, UR40, 0x4, URZ ;  /* 0x00000004282c7890 */ /* 0x000fe4000ffbe0ff */
[----:B------:R-:W-:Y:S01]  /*11300*/  UIADD3 UR46, UP4, UPT, UR40, 0x3fe, URZ ;  /* 0x000003fe282e7890 */ /* 0x000fe2000ff9e0ff */
[----:B------:R-:W-:Y:S01]  /*11310*/  UMOV UR39, UR4 ;  /* 0x0000000400277c82 */ /* 0x000fe20008000000 */
[----:B------:R-:W-:-:S02]  /*11320*/  UIADD3 UR48, UP3, UPT, UR40, 0x400, URZ ;  /* 0x0000040028307890 */ /* 0x000fc4000ff7e0ff */
[----:B------:R-:W-:Y:S02]  /*11330*/  UIADD3 UR4, UP2, UPT, UR40, 0x402, URZ ;  /* 0x0000040228047890 */ /* 0x000fe4000ff5e0ff */
[----:B------:R-:W-:Y:S02]  /*11340*/  UIADD3.X UR43, UPT, UPT, UR41, URZ, URZ, UP6, !UPT ;  /* 0x000000ff292b7290 */ /* 0x000fe4000b7fe4ff */
[----:B------:R-:W-:Y:S02]  /*11350*/  UIADD3 UR20, UP6, UPT, UR40, 0x404, URZ ;  /* 0x0000040428147890 */ /* 0x000fe4000ffde0ff */
[----:B------:R-:W-:Y:S02]  /*11360*/  UIADD3.X UR45, UPT, UPT, UR41, URZ, URZ, UP5, !UPT ;  /* 0x000000ff292d7290 */ /* 0x000fe4000affe4ff */
[----:B------:R-:W-:Y:S02]  /*11370*/  UIADD3 UR35, UPT, UPT, UR8, 0x120, URZ ;  /* 0x0000012008237890 */ /* 0x000fe4000fffe0ff */
[----:B------:R-:W-:-:S02]  /*11380*/  UIADD3.X UR47, UPT, UPT, UR41, URZ, URZ, UP4, !UPT ;  /* 0x000000ff292f7290 */ /* 0x000fc4000a7fe4ff */
[----:B------:R-:W-:Y:S02]  /*11390*/  UIADD3 UR36, UPT, UPT, UR8, 0x128, URZ ;  /* 0x0000012808247890 */ /* 0x000fe4000fffe0ff */
[----:B------:R-:W-:Y:S02]  /*113a0*/  UIADD3.X UR49, UPT, UPT, UR41, URZ, URZ, UP3, !UPT ;  /* 0x000000ff29317290 */ /* 0x000fe40009ffe4ff */
[----:B------:R-:W-:Y:S02]  /*113b0*/  UIADD3 UR37, UPT, UPT, UR8, 0x130, URZ ;  /* 0x0000013008257890 */ /* 0x000fe4000fffe0ff */
[----:B------:R-:W-:Y:S01]  /*113c0*/  UIADD3.X UR5, UPT, UPT, UR41, URZ, URZ, UP2, !UPT ;  /* 0x000000ff29057290 */ /* 0x000fe200097fe4ff */
[----:B------:R-:W-:Y:S01]  /*113d0*/  UMOV UR14, 0x0 ;  /* 0x00000000000e7882 */ /* 0x000fe20000000000 */
[----:B------:R-:W-:Y:S01]  /*113e0*/  UMOV UR15, 0x8200010 ;  /* 0x08200010000f7882 */ /* 0x000fe20000000000 */
[----:B------:R-:W-:Y:S01]  /*113f0*/  UIADD3 UR38, UPT, UPT, UR8, 0x138, URZ ;  /* 0x0000013808267890 */ /* 0x000fe2000fffe0ff */
[----:B------:R-:W-:Y:S01]  /*11400*/  UMOV UR17, 0x40004040 ;  /* 0x4000404000117882 */ /* 0x000fe20000000000 */
[----:B------:R-:W-:Y:S01]  /*11410*/  UIADD3.X UR21, UPT, UPT, UR41, URZ, URZ, UP6, !UPT ;  /* 0x000000ff29157290 */ /* 0x000fe2000b7fe4ff */
[----:B------:R0:W-:Y:S01]  /*11420*/  UTCHMMA tmem[UR12], gdesc[UR16], tmem[UR8], tmem[UR14], idesc[UR15], UPT ;  /* 0x00ff0e100c0079ea */ /* 0x0001e2000b800008 */
[----:B------:R-:W-:Y:S01]  /*11430*/  UMOV UR26, 0x0 ;  /* 0x00000000001a7882 */ /* 0x000fe20000000000 */
[----:B------:R-:W-:Y:S01]  /*11440*/  UMOV UR27, 0x8200010 ;  /* 0x08200010001b7882 */ /* 0x000fe20000000000 */
[----:B------:R-:W-:Y:S01]  /*11450*/  UMOV UR24, 0x0 ;  /* 0x0000000000187882 */ /* 0x000fe20000000000 */
[----:B------:R-:W-:Y:S01]  /*11460*/  UMOV UR25, 0x8200010 ;  /* 0x0820001000197882 */ /* 0x000fe20000000000 */
[----:B------:R-:W-:Y:S01]  /*11470*/  UMOV UR22, 0x0 ;  /* 0x0000000000167882 */ /* 0x000fe20000000000 */
[----:B------:R-:W-:Y:S01]  /*11480*/  UMOV UR23, 0x8200010 ;  /* 0x0820001000177882 */ /* 0x000fe20000000000 */
[----:B------:R0:W-:Y:S01]  /*11490*/  UTCHMMA tmem[UR32], gdesc[UR40], tmem[UR8], tmem[UR26], idesc[UR27], UPT ;  /* 0x00ff1a28200079ea */ /* 0x0001e2000b800008 */
        /* <DEDUP_REMOVED lines=12> */
[----:B------:R0:W-:Y:S01]  /*11560*/  UTCHMMA tmem[UR37], gdesc[UR4], tmem[UR8], tmem[UR50], idesc[UR51], UPT ;  /* 0x00ff3204250079ea */ /* 0x0001e2000b800008 */
[----:B------:R0:W-:Y:S01]  /*11570*/  UTCHMMA tmem[UR38], gdesc[UR20], tmem[UR8], tmem[UR52], idesc[UR53], UPT ;  /* 0x00ff3414260079ea */ /* 0x0001e2000b800008 */
[----:B------:R0:W-:Y:S01]  /*11580*/  UTCBAR [UR39], URZ ;  /* 0x000000ff270073e9 */ /* 0x0001e200080000ff */
[----:B------:R-:W-:Y:S01]  /*11590*/  NOP ;  /* 0x0000000000007918 */ /* 0x000fe20000000000 */
.L_x_11:
[----:B------:R-:W-:Y:S01]  /*115a0*/  FSEL R132, R132, -INF , P2 ;  /* 0xff80000084847808 */ /* 0x000fe20001000000 */
[----:B------:R-:W-:Y:S01]  /*115b0*/  UMOV UR72, URZ ;  /* 0x000000ff00487c82 */ /* 0x000fe20008000000 */
[----:B------:R-:W-:Y:S01]  /*115c0*/  FSEL R139, R0, 1, P2 ;  /* 0x3f800000008b7808 */ /* 0x000fe20001000000 */
[----:B------:R-:W-:Y:S06]  /*115d0*/  BRA.U !UP1, `(.L_x_12) ;  /* 0x0000008109847547 */ /* 0x000fec000b800000 */
[----:B------:R-:W2:Y:S01]  /*115e0*/  LDCU UR64, c[0x0][0x3c4] ;  /* 0x00007880ff4077ac */ /* 0x000ea20008000800 */
[----:B------:R-:W-:Y:S01]  /*115f0*/  HFMA2 R140, -RZ, RZ, 0, 0 ;  /* 0x00000000ff8c7431 */ /* 0x000fe200000001ff */
[----:B------:R-:W-:Y:S01]  /*11600*/  MOV R0, R132 ;  /* 0x0000008400007202 */ /* 0x000fe20000000f00 */
[----:B------:R-:W4:Y:S01]  /*11610*/  LDCU UR63, c[0x0][0x3d4] ;  /* 0x00007a80ff3f77ac */ /* 0x000f220008000800 */
[----:B0-----:R-:W-:Y:S02]  /*11620*/  USHF.R.U32.HI UR20, URZ, 0x4, UR7 ;  /* 0x00000004ff147899 */ /* 0x001fe40008011607 */
[----:B------:R-:W-:Y:S02]  /*11630*/  UIADD3 UR17, UPT, UPT, UR7, 0x18000, URZ ;  /* 0x0001800007117890 */ /* 0x000fe4000fffe0ff */
[----:B------:R-:W-:Y:S02]  /*11640*/  USGXT.U32 UR20, UR20, 0xe ;  /* 0x0000000e1414789a */ /* 0x000fe40008000000 */
[----:B------:R-:W-:-:S02]  /*11650*/  USHF.R.U32.HI UR66, URZ, 0x4, UR17 ;  /* 0x00000004ff427899 */ /* 0x000fc40008011611 */
[----:B------:R-:W-:Y:S02]  /*11660*/  ULOP3.LUT UR17, UR20, 0x4000000, URZ, 0xfc, !UPT ;  /* 0x0400000014117892 */ /* 0x000fe4000f8efcff */
[----:B------:R-:W-:Y:S02]  /*11670*/  USHF.R.U32.HI UR16, URZ, 0x4, UR13 ;  /* 0x00000004ff107899 */ /* 0x000fe4000801160d */
[----:B------:R-:W-:Y:S01]  /*11680*/  UIADD3 UR20, UP2, UPT, UR20, 0x4000080, URZ ;  /* 0x0400008014147890 */ /* 0x000fe2000ff5e0ff */
[----:B------:R-:W-:Y:S01]  /*11690*/  UMOV UR21, URZ ;  /* 0x000000ff00157c82 */ /* 0x000fe20008000000 */
[----:B------:R-:W-:Y:S02]  /*116a0*/  USGXT.U32 UR16, UR16, 0xe ;  /* 0x0000000e1010789a */ /* 0x000fe40008000000 */
[----:B------:R-:W-:Y:S02]  /*116b0*/  UIADD3.X UR21, UPT, UPT, UR21, 0x40004040, URZ, UP2, !UPT ;  /* 0x4000404015157890 */ /* 0x000fe400097fe4ff */
[----:B------:R-:W-:-:S02]  /*116c0*/  UIADD3 UR24, UP6, UPT, UR20, 0x80, URZ ;  /* 0x0000008014187890 */ /* 0x000fc4000ffde0ff */
[----:B------:R-:W-:Y:S02]  /*116d0*/  USGXT.U32 UR66, UR66, 0xe ;  /* 0x0000000e4242789a */ /* 0x000fe40008000000 */
[----:B--2---:R-:W-:Y:S02]  /*116e0*/  USHF.L.U32 UR64, UR64, 0x7, URZ ;  /* 0x0000000740407899 */ /* 0x004fe400080006ff */
[----:B----4-:R-:W-:Y:S02]  /*116f0*/  USHF.L.U32 UR63, UR63, 0x7, URZ ;  /* 0x000000073f3f7899 */ /* 0x010fe400080006ff */
[----:B------:R-:W-:Y:S02]  /*11700*/  UIADD3 UR22, UP1, UPT, UR16, 0x2, URZ ;  /* 0x0000000210167890 */ /* 0x000fe4000ff3e0ff */
[----:B------:R-:W-:Y:S01]  /*11710*/  UIADD3.X UR25, UPT, UPT, UR21, URZ, URZ, UP6, !UPT ;  /* 0x000000ff15197290 */ /* 0x000fe2000b7fe4ff */
[----:B-1----:R-:W-:Y:S01]  /*11720*/  MOV R3, UR64 ;  /* 0x0000004000037c02 */ /* 0x002fe20008000f00 */
[----:B------:R-:W-:Y:S01]  /*11730*/  UIADD3 UR36, UP6, UPT, UR66, 0x2, URZ ;  /* 0x0000000242247890 */ /* 0x000fe2000ffde0ff */
[----:B------:R-:W-:Y:S01]  /*11740*/  MOV R2, UR63 ;  /* 0x0000003f00027c02 */ /* 0x000fe20008000f00 */
[----:B------:R-:W-:Y:S01]  /*11750*/  UMOV UR4, URZ ;  /* 0x000000ff00047c82 */ /* 0x000fe20008000000 */
[----:B------:R-:W-:Y:S01]  /*11760*/  UMOV UR5, URZ ;  /* 0x000000ff00057c82 */ /* 0x000fe20008000000 */
[----:B------:R-:W-:-:S02]  /*11770*/  UIADD3.X UR23, UPT, UPT, UR4, 0x40004040, URZ, UP1, !UPT ;  /* 0x4000404004177890 */ /* 0x000fc40008ffe4ff */
[----:B------:R-:W-:Y:S02]  /*11780*/  UIADD3 UR28, UP2, UPT, UR20, 0x180, URZ ;  /* 0x00000180141c7890 */ /* 0x000fe4000ff5e0ff */
[----:B------:R-:W-:Y:S02]  /*11790*/  UIADD3 UR26, UP1, UPT, UR20, 0x100, URZ ;  /* 0x00000100141a7890 */ /* 0x000fe4000ff3e0ff */
[----:B------:R-:W-:Y:S02]  /*117a0*/  UIADD3 UR30, UP3, UPT, UR20, 0x200, URZ ;  /* 0x00000200141e7890 */ /* 0x000fe4000ff7e0ff */
[----:B------:R-:W-:Y:S02]  /*117b0*/  UIADD3 UR32, UP4, UPT, UR20, 0x280, URZ ;  /* 0x0000028014207890 */ /* 0x000fe4000ff9e0ff */
[----:B------:R-:W-:Y:S02]  /*117c0*/  UIADD3 UR34, UP5, UPT, UR20, 0x300, URZ ;  /* 0x0000030014227890 */ /* 0x000fe4000ffbe0ff */
[----:B------:R-:W-:-:S02]  /*117d0*/  UIADD3.X UR37, UPT, UPT, UR5, 0x40004040, URZ, UP6, !UPT ;  /* 0x4000404005257890 */ /* 0x000fc4000b7fe4ff */
[----:B------:R-:W-:Y:S01]  /*117e0*/  UIADD3.X UR29, UPT, UPT, UR21, URZ, URZ, UP2, !UPT ;  /* 0x000000ff151d7290 */ /* 0x000fe200097fe4ff */
[----:B------:R-:W-:Y:S01]  /*117f0*/  UMOV UR13, 0x1 ;  /* 0x00000001000d7882 */ /* 0x000fe20000000000 */
[----:B------:R-:W-:Y:S01]  /*11800*/  UMOV UR67, URZ ;  /* 0x000000ff00437c82 */ /* 0x000fe20008000000 */
[----:B------:R-:W-:Y:S01]  /*11810*/  UMOV UR6, URZ ;  /* 0x000000ff00067c82 */ /* 0x000fe20008000000 */
[----:B------:R-:W0:Y:S01]  /*11820*/  LDCU UR14, c[0x0][0x3f0] ;  /* 0x00007e00ff0e77ac */ /* 0x000e220008000800 */
[----:B------:R-:W1:Y:S01]  /*11830*/  LDCU UR15, c[0x0][0x3a8] ;  /* 0x00007500ff0f77ac */ /* 0x000e620008000800 */
[----:B------:R-:W-:Y:S02]  /*11840*/  UIADD3.X UR27, UPT, UPT, UR21, URZ, URZ, UP1, !UPT ;  /* 0x000000ff151b7290 */ /* 0x000fe40008ffe4ff */
[----:B------:R-:W-:Y:S02]  /*11850*/  UIADD3.X UR31, UPT, UPT, UR21, URZ, URZ, UP3, !UPT ;  /* 0x000000ff151f7290 */ /* 0x000fe40009ffe4ff */
[----:B------:R-:W-:-:S02]  /*11860*/  UIADD3.X UR33, UPT, UPT, UR21, URZ, URZ, UP4, !UPT ;  /* 0x000000ff15217290 */ /* 0x000fc4000a7fe4ff */
[----:B------:R-:W-:Y:S02]  /*11870*/  UIADD3.X UR35, UPT, UPT, UR21, URZ, URZ, UP5, !UPT ;  /* 0x000000ff15237290 */ /* 0x000fe4000affe4ff */
[----:B------:R-:W-:Y:S02]  /*11880*/  UIADD3.64 UR38, UPT, UPT, UR22, 0x2, URZ ;  /* 0x0000000216267897 */ /* 0x000fe4000fffe0ff */
[----:B------:R-:W-:Y:S02]  /*11890*/  UIADD3.64 UR40, UPT, UPT, UR22, 0x4, URZ ;  /* 0x0000000416287897 */ /* 0x000fe4000fffe0ff */
[----:B------:R-:W-:Y:S02]  /*118a0*/  UIADD3.64 UR42, UPT, UPT, UR22, 0x3fe, URZ ;  /* 0x000003fe162a7897 */ /* 0x000fe4000fffe0ff */
        /* <DEDUP_REMOVED lines=9> */
[----:B01----:R-:W-:-:S11]  /*11940*/  UISETP.NE.U32.AND UP2, UPT, UR62, URZ, UPT ;  /* 0x000000ff3e00728c */ /* 0x003fd6000bf45070 */
.L_x_17:
[----:B---3--:R-:W2:Y:S04]  /*11950*/  LDL.64 R4, [R1+0x5c8] ;  /* 0x0005c80001047983 */ /* 0x008ea80000100a00 */
[----:B------:R-:W3:Y:S04]  /*11960*/  LDL.64 R6, [R1+0x510] ;  /* 0x0005100001067983 */ /* 0x000ee80000100a00 */
[----:B------:R-:W4:Y:S04]  /*11970*/  LDL.64 R24, [R1+0x410] ;  /* 0x0004100001187983 */ /* 0x000f280000100a00 */
[----:B------:R-:W5:Y:S04]  /*11980*/  LDL.64 R14, [R1+0x4d0] ;  /* 0x0004d000010e7983 */ /* 0x000f680000100a00 */
[----:B------:R-:W4:Y:S04]  /*11990*/  LDL.64 R10, [R1+0x450] ;  /* 0x00045000010a7983 */ /* 0x000f280000100a00 */
[----:B------:R-:W5:Y:S04]  /*119a0*/  LDL.64 R12, [R1+0x490] ;  /* 0x00049000010c7983 */ /* 0x000f680000100a00 */
        /* <DEDUP_REMOVED lines=41> */
[----:B------:R-:W5:Y:S01]  /*11c40*/  LDL.64 R142, [R1+0x298] ;  /* 0x00029800018e7983 */ /* 0x000f620000100a00 */
[----:B--2---:R-:W-:-:S04]  /*11c50*/  IMAD.WIDE R4, R3, 0x2, R4 ;  /* 0x0000000203047825 */ /* 0x004fc800078e0204 */
[C---:B---3--:R-:W-:Y:S02]  /*11c60*/  IMAD.WIDE R96, R3.reuse, 0x2, R6 ;  /* 0x0000000203607825 */ /* 0x048fe400078e0206 */
[----:B------:R4:W2:Y:S01]  /*11c70*/  LDG.E.U16 R7, desc[UR18][R4.64] ;  /* 0x0000001204077981 */ /* 0x0008a2000c1e1500 */
[----:B------:R-:W0:Y:S03]  /*11c80*/  LDC R6, c[0x0][0x3c4] ;  /* 0x0000f100ff067b82 */ /* 0x000e260000000800 */
[----:B------:R-:W3:Y:S01]  /*11c90*/  LDG.E.U16 R96, desc[UR18][R96.64] ;  /* 0x0000001260607981 */ /* 0x000ee2000c1e1500 */
[----:B----4-:R-:W-:-:S03]  /*11ca0*/  IMAD.WIDE R4, R3, 0x2, R24 ;  /* 0x0000000203047825 */ /* 0x010fc600078e0218 */
[----:B------:R-:W4:Y:S01]  /*11cb0*/  LDL.64 R24, [R1+0x488] ;  /* 0x0004880001187983 */ /* 0x000f220000100a00 */
[----:B-----5:R-:W-:-:S03]  /*11cc0*/  IMAD.WIDE R14, R3, 0x2, R14 ;  /* 0x00000002030e7825 */ /* 0x020fc600078e020e */
[----:B------:R-:W5:Y:S01]  /*11cd0*/  LDG.E.U16 R82, desc[UR18][R4.64] ;  /* 0x0000001204527981 */ /* 0x000f62000c1e1500 */
[----:B------:R-:W-:-:S03]  /*11ce0*/  IMAD.WIDE R10, R3, 0x2, R10 ;  /* 0x00000002030a7825 */ /* 0x000fc600078e020a */
[----:B------:R1:W2:Y:S01]  /*11cf0*/  LDG.E.U16 R85, desc[UR18][R14.64] ;  /* 0x000000120e557981 */ /* 0x0002a2000c1e1500 */
[----:B------:R-:W-:-:S03]  /*11d00*/  IMAD.WIDE R12, R3, 0x2, R12 ;  /* 0x00000002030c7825 */ /* 0x000fc600078e020c */
[----:B------:R1:W2:Y:S04]  /*11d10*/  LDG.E.U16 R83, desc[UR18][R10.64] ;  /* 0x000000120a537981 */ /* 0x0002a8000c1e1500 */
[----:B------:R1:W2:Y:S02]  /*11d20*/  LDG.E.U16 R84, desc[UR18][R12.64] ;  /* 0x000000120c547981 */ /* 0x0002a4000c1e1500 */
[C---:B-1----:R-:W-:Y:S02]  /*11d30*/  IMAD.WIDE R14, R3.reuse, 0x2, R40 ;  /* 0x00000002030e7825 */ /* 0x042fe400078e0228 */
[----:B------:R-:W2:Y:S02]  /*11d40*/  LDL.64 R40, [R1+0x5b8] ;  /* 0x0005b80001287983 */ /* 0x000ea40000100a00 */
[----:B------:R-:W-:-:S02]  /*11d50*/  IMAD.WIDE R10, R3, 0x2, R22 ;  /* 0x00000002030a7825 */ /* 0x000fc400078e0216 */
[----:B------:R-:W2:Y:S02]  /*11d60*/  LDL.64 R22, [R1+0x408] ;  /* 0x0004080001167983 */ /* 0x000ea40000100a00 */
[C---:B------:R-:W-:Y:S02]  /*11d70*/  IMAD.WIDE R12, R3.reuse, 0x2, R26 ;  /* 0x00000002030c7825 */ /* 0x040fe400078e021a */
[----:B------:R-:W3:Y:S04]  /*11d80*/  LDL.64 R26, [R1+0x448] ;  /* 0x00044800011a7983 */ /* 0x000ee80000100a00 */
[----:B------:R1:W5:Y:S04]  /*11d90*/  LDG.E.U16 R80, desc[UR18][R14.64] ;  /* 0x000000120e507981 */ /* 0x000368000c1e1500 */
[----:B------:R0:W5:Y:S01]  /*11da0*/  LDG.E.U16 R78, desc[UR18][R10.64] ;  /* 0x000000120a4e7981 */ /* 0x000162000c1e1500 */
[----:B------:R-:W-:-:S03]  /*11db0*/  IMAD.WIDE R16, R3, 0x2, R16 ;  /* 0x0000000203107825 */ /* 0x000fc600078e0210 */
[----:B------:R0:W5:Y:S01]  /*11dc0*/  LDG.E.U16 R79, desc[UR18][R12.64] ;  /* 0x000000120c4f7981 */ /* 0x000162000c1e1500 */
[----:B-1----:R-:W-:-:S03]  /*11dd0*/  IMAD.WIDE R14, R3, 0x2, R20 ;  /* 0x00000002030e7825 */ /* 0x002fc600078e0214 */
[----:B------:R-:W5:Y:S01]  /*11de0*/  LDL.64 R20, [R1+0x348] ;  /* 0x0003480001147983 */ /* 0x000f620000100a00 */
[----:B0-----:R-:W-:-:S03]  /*11df0*/  IMAD.WIDE R10, R3, 0x2, R18 ;  /* 0x00000002030a7825 */ /* 0x001fc600078e0212 */
[----:B------:R-:W5:Y:S01]  /*11e00*/  LDL.64 R18, [R1+0x2c8] ;  /* 0x0002c80001127983 */ /* 0x000f620000100a00 */
[----:B------:R-:W-:-:S03]  /*11e10*/  IMAD.WIDE R4, R3, 0x2, R38 ;  /* 0x0000000203047825 */ /* 0x000fc600078e0226 */
[----:B------:R-:W5:Y:S01]  /*11e20*/  LDL.64 R38, [R1+0x3c8] ;  /* 0x0003c80001267983 */ /* 0x000f620000100a00 */
[----:B------:R-:W-:-:S03]  /*11e30*/  IMAD.WIDE R12, R3, 0x2, R34 ;  /* 0x00000002030c7825 */ /* 0x000fc600078e0222 */
[----:B------:R-:W5:Y:S04]  /*11e40*/  LDL.64 R34, [R1+0x308] ;  /* 0x0003080001227983 */ /* 0x000f680000100a00 */
[----:B------:R0:W5:Y:S04]  /*11e50*/  LDG.E.U16 R81, desc[UR18][R16.64] ;  /* 0x0000001210517981 */ /* 0x000168000c1e1500 */
[----:B------:R-:W5:Y:S04]  /*11e60*/  LDG.E.U16 R74, desc[UR18][R12.64] ;  /* 0x000000120c4a7981 */ /* 0x000f68000c1e1500 */
[----:B------:R1:W5:Y:S01]  /*11e70*/  LDG.E.U16 R77, desc[UR18][R4.64] ;  /* 0x00000012044d7981 */ /* 0x000362000c1e1500 */
[----:B0-----:R-:W-:-:S03]  /*11e80*/  IMAD.WIDE R16, R3, 0x2, R36 ;  /* 0x0000000203107825 */ /* 0x001fc600078e0224 */
[----:B------:R-:W5:Y:S04]  /*11e90*/  LDL.64 R36, [R1+0x388] ;  /* 0x0003880001247983 */ /* 0x000f680000100a00 */
[----:B------:R0:W5:Y:S01]  /*11ea0*/  LDG.E.U16 R76, desc[UR18][R16.64] ;  /* 0x00000012104c7981 */ /* 0x000162000c1e1500 */
[----:B-1----:R-:W-:-:S03]  /*11eb0*/  IMAD.WIDE R4, R3, 0x2, R32 ;  /* 0x0000000203047825 */ /* 0x002fc600078e0220 */
[----:B------:R-:W5:Y:S04]  /*11ec0*/  LDG.E.U16 R73, desc[UR18][R10.64] ;  /* 0x000000120a497981 */ /* 0x000f68000c1e1500 */
[----:B------:R2:W5:Y:S01]  /*11ed0*/  LDG.E.U16 R72, desc[UR18][R4.64] ;  /* 0x0000001204487981 */ /* 0x000562000c1e1500 */
[----:B0-----:R-:W-:-:S03]  /*11ee0*/  IMAD.WIDE R16, R3, 0x2, R30 ;  /* 0x0000000203107825 */ /* 0x001fc600078e021e */
[----:B------:R-:W5:Y:S04]  /*11ef0*/  LDL.64 R32, [R1+0x630] ;  /* 0x0006300001207983 */ /* 0x000f680000100a00 */
[----:B------:R-:W5:Y:S04]  /*11f00*/  LDL.64 R30, [R1+0x540] ;  /* 0x00054000011e7983 */ /* 0x000f680000100a00 */
[----:B------:R0:W5:Y:S04]  /*11f10*/  LDG.E.U16 R75, desc[UR18][R14.64] ;  /* 0x000000120e4b7981 */ /* 0x000168000c1e1500 */
[----:B------:R-:W5:Y:S01]  /*11f20*/  LDG.E.U16 R71, desc[UR18][R16.64] ;  /* 0x0000001210477981 */ /* 0x000f62000c1e1500 */
[----:B----4-:R-:W-:-:S03]  /*11f30*/  IMAD.WIDE R12, R3, 0x2, R24 ;  /* 0x00000002030c7825 */ /* 0x010fc600078e0218 */
[----:B------:R-:W4:Y:S04]  /*11f40*/  LDL.64 R24, [R1+0x580] ;  /* 0x0005800001187983 */ /* 0x000f280000100a00 */
[----:B------:R5:W4:Y:S01]  /*11f50*/  LDG.E.U16 R69, desc[UR18][R12.64] ;  /* 0x000000120c457981 */ /* 0x000b22000c1e1500 */
[----:B--2---:R-:W-:-:S03]  /*11f60*/  IMAD.WIDE R4, R3, 0x2, R22 ;  /* 0x0000000203047825 */ /* 0x004fc600078e0216 */
[----:B------:R-:W2:Y:S01]  /*11f70*/  LDL.64 R22, [R1+0x4c0] ;  /* 0x0004c00001167983 */ /* 0x000ea20000100a00 */
[----:B---3--:R-:W-:-:S03]  /*11f80*/  IMAD.WIDE R10, R3, 0x2, R26 ;  /* 0x00000002030a7825 */ /* 0x008fc600078e021a */
[----:B------:R-:W3:Y:S04]  /*11f90*/  LDL.64 R26, [R1+0x480] ;  /* 0x00048000011a7983 */ /* 0x000ee80000100a00 */
[----:B------:R1:W3:Y:S01]  /*11fa0*/  LDG.E.U16 R67, desc[UR18][R4.64] ;  /* 0x0000001204437981 */ /* 0x0002e2000c1e1500 */
[----:B0-----:R-:W-:-:S03]  /*11fb0*/  IMAD.WIDE R14, R3, 0x2, R28 ;  /* 0x00000002030e7825 */ /* 0x001fc600078e021c */
[----:B------:R-:W3:Y:S04]  /*11fc0*/  LDL.64 R28, [R1+0x500] ;  /* 0x00050000011c7983 */ /* 0x000ee80000100a00 */
[----:B------:R0:W3:Y:S01]  /*11fd0*/  LDG.E.U16 R68, desc[UR18][R10.64] ;  /* 0x000000120a447981 */ /* 0x0000e2000c1e1500 */
[----:B-----5:R-:W-:-:S03]  /*11fe0*/  IMAD.WIDE R12, R3, 0x2, R20 ;  /* 0x00000002030c7825 */ /* 0x020fc600078e0214 */
[----:B------:R-:W5:Y:S01]  /*11ff0*/  LDL.64 R20, [R1+0x440] ;  /* 0x0004400001147983 */ /* 0x000f620000100a00 */
[----:B-1----:R-:W-:-:S03]  /*12000*/  IMAD.WIDE R4, R3, 0x2, R18 ;  /* 0x0000000203047825 */ /* 0x002fc600078e0212 */
[----:B------:R-:W5:Y:S01]  /*12010*/  LDL.64 R18, [R1+0x340] ;  /* 0x0003400001127983 */ /* 0x000f620000100a00 */
[----:B------:R-:W-:-:S03]  /*12020*/  IMAD.WIDE R16, R3, 0x2, R38 ;  /* 0x0000000203107825 */ /* 0x000fc600078e0226 */
[----:B------:R-:W5:Y:S01]  /*12030*/  LDL.64 R38, [R1+0x400] ;  /* 0x0004000001267983 */ /* 0x000f620000100a00 */
[----:B0-----:R-:W-:-:S03]  /*12040*/  IMAD.WIDE R10, R3, 0x2, R34 ;  /* 0x00000002030a7825 */ /* 0x001fc600078e0222 */
[----:B------:R0:W5:Y:S04]  /*12050*/  LDG.E.U16 R70, desc[UR18][R14.64] ;  /* 0x000000120e467981 */ /* 0x000168000c1e1500 */
[----:B------:R-:W5:Y:S04]  /*12060*/  LDG.E.U16 R63, desc[UR18][R10.64] ;  /* 0x000000120a3f7981 */ /* 0x000f68000c1e1500 */
[----:B------:R1:W5:Y:S04]  /*12070*/  LDG.E.U16 R64, desc[UR18][R12.64] ;  /* 0x000000120c407981 */ /* 0x000368000c1e1500 */
[----:B------:R-:W5:Y:S01]  /*12080*/  LDL.64 R34, [R1+0x380] ;  /* 0x0003800001227983 */ /* 0x000f620000100a00 */
[----:B0-----:R-:W-:-:S03]  /*12090*/  IMAD.WIDE R14, R3, 0x2, R36 ;  /* 0x00000002030e7825 */ /* 0x001fc600078e0224 */
[----:B------:R-:W5:Y:S04]  /*120a0*/  LDL.64 R36, [R1+0x3c0] ;  /* 0x0003c00001247983 */ /* 0x000f680000100a00 */
[----:B------:R0:W5:Y:S01]  /*120b0*/  LDG.E.U16 R65, desc[UR18][R14.64] ;  /* 0x000000120e417981 */ /* 0x000162000c1e1500 */
[----:B-1----:R-:W-:-:S03]  /*120c0*/  IMAD.WIDE R12, R3, 0x2, R40 ;  /* 0x00000002030c7825 */ /* 0x002fc600078e0228 */
[----:B------:R1:W5:Y:S04]  /*120d0*/  LDG.E.U16 R66, desc[UR18][R16.64] ;  /* 0x0000001210427981 */ /* 0x000368000c1e1500 */
[----:B------:R1:W5:Y:S01]  /*120e0*/  LDG.E.U16 R62, desc[UR18][R4.64] ;  /* 0x00000012043e7981 */ /* 0x000362000c1e1500 */
[----:B0-----:R-:W-:-:S03]  /*120f0*/  IMAD.WIDE R14, R3, 0x2, R42 ;  /* 0x00000002030e7825 */ /* 0x001fc600078e022a */
[----:B------:R-:W5:Y:S04]  /*12100*/  LDG.E.U16 R59, desc[UR18][R12.64] ;  /* 0x000000120c3b7981 */ /* 0x000f68000c1e1500 */
[----:B------:R2:W5:Y:S01]  /*12110*/  LDG.E.U16 R60, desc[UR18][R14.64] ;  /* 0x000000120e3c7981 */ /* 0x000562000c1e1500 */
[----:B-1----:R-:W-:-:S03]  /*12120*/  IMAD.WIDE R16, R3, 0x2, R32 ;  /* 0x0000000203107825 */ /* 0x002fc600078e0220 */
[----:B------:R-:W5:Y:S01]  /*12130*/  LDL.64 R32, [R1+0x300] ;  /* 0x0003000001207983 */ /* 0x000f620000100a00 */
[----:B------:R-:W-:-:S03]  /*12140*/  IMAD.WIDE R4, R3, 0x2, R30 ;  /* 0x0000000203047825 */ /* 0x000fc600078e021e */
[----:B------:R-:W5:Y:S04]  /*12150*/  LDL.64 R30, [R1+0x5f0] ;  /* 0x0005f000011e7983 */ /* 0x000f680000100a00 */
[----:B------:R0:W5:Y:S04]  /*12160*/  LDG.E.U16 R61, desc[UR18][R16.64] ;  /* 0x00000012103d7981 */ /* 0x000168000c1e1500 */
[----:B------:R-:W5:Y:S04]  /*12170*/  LDG.E.U16 R57, desc[UR18][R4.64] ;  /* 0x0000001204397981 */ /* 0x000f68000c1e1500 */
[----:B------:R-:W5:Y:S01]  /*12180*/  LDL.64 R40, [R1+0x478] ;  /* 0x0004780001287983 */ /* 0x000f620000100a00 */
        /* <DEDUP_REMOVED lines=14> */
[----:B------:R-:W3:Y:S01]  /*12270*/  LDL.64 R18, [R1+0x4b8] ;  /* 0x0004b80001127983 */ /* 0x000ee20000100a00 */
[----:B------:R-:W-:-:S03]  /*12280*/  IMAD.WIDE R4, R3, 0x2, R38 ;  /* 0x0000000203047825 */ /* 0x000fc600078e0226 */
[----:B------:R-:W3:Y:S04]  /*12290*/  LDL.64 R38, [R1+0x438] ;  /* 0x0004380001267983 */ /* 0x000ee80000100a00 */
[----:B------:R-:W3:Y:S04]  /*122a0*/  LDG.E.U16 R52, desc[UR18][R4.64] ;  /* 0x0000001204347981 */ /* 0x000ee8000c1e1500 */
[----:B------:R1:W3:Y:S04]  /*122b0*/  LDG.E.U16 R55, desc[UR18][R14.64] ;  /* 0x000000120e377981 */ /* 0x0002e8000c1e1500 */
[----:B------:R1:W3:Y:S04]  /*122c0*/  LDG.E.U16 R53, desc[UR18][R10.64] ;  /* 0x000000120a357981 */ /* 0x0002e8000c1e1500 */
[----:B------:R-:W3:Y:S01]  /*122d0*/  LDG.E.U16 R49, desc[UR18][R12.64] ;  /* 0x000000120c317981 */ /* 0x000ee2000c1e1500 */
[----:B0-----:R-:W-:-:S03]  /*122e0*/  IMAD.WIDE R16, R3, 0x2, R36 ;  /* 0x0000000203107825 */ /* 0x001fc600078e0224 */
[----:B------:R-:W3:Y:S01]  /*122f0*/  LDL.64 R36, [R1+0x3f8] ;  /* 0x0003f80001247983 */ /* 0x000ee20000100a00 */
[----:B-1----:R-:W-:-:S03]  /*12300*/  IMAD.WIDE R14, R3, 0x2, R34 ;  /* 0x00000002030e7825 */ /* 0x002fc600078e0222 */
[----:B------:R-:W3:Y:S04]  /*12310*/  LDG.E.U16 R51, desc[UR18][R16.64] ;  /* 0x0000001210337981 */ /* 0x000ee8000c1e1500 */
[----:B------:R0:W3:Y:S04]  /*12320*/  LDG.E.U16 R50, desc[UR18][R14.64] ;  /* 0x000000120e327981 */ /* 0x0000e8000c1e1500 */
[----:B------:R-:W3:Y:S01]  /*12330*/  LDL.64 R34, [R1+0x378] ;  /* 0x0003780001227983 */ /* 0x000ee20000100a00 */
[----:B------:R-:W-:-:S03]  /*12340*/  IMAD.WIDE R10, R3, 0x2, R32 ;  /* 0x00000002030a7825 */ /* 0x000fc600078e0220 */
[----:B------:R-:W3:Y:S01]  /*12350*/  LDL.64 R32, [R1+0x2b8] ;  /* 0x0002b80001207983 */ /* 0x000ee20000100a00 */
[----:B0-----:R-:W-:-:S03]  /*12360*/  IMAD.WIDE R14, R3, 0x2, R30 ;  /* 0x00000002030e7825 */ /* 0x001fc600078e021e */
[----:B------:R-:W3:Y:S04]  /*12370*/  LDL.64 R30, [R1+0x620] ;  /* 0x00062000011e7983 */ /* 0x000ee80000100a00 */
[----:B------:R-:W3:Y:S04]  /*12380*/  LDG.E.U16 R45, desc[UR18][R14.64] ;  /* 0x000000120e2d7981 */ /* 0x000ee8000c1e1500 */
[----:B------:R-:W3:Y:S01]  /*12390*/  LDG.E.U16 R48, desc[UR18][R10.64] ;  /* 0x000000120a307981 */ /* 0x000ee2000c1e1500 */
[----:B----4-:R-:W-:-:S03]  /*123a0*/  IMAD.WIDE R4, R3, 0x2, R24 ;  /* 0x0000000203047825 */ /* 0x010fc600078e0218 */
[----:B------:R-:W4:Y:S04]  /*123b0*/  LDL.64 R24, [R1+0x338] ;  /* 0x0003380001187983 */ /* 0x000f280000100a00 */
[----:B------:R5:W4:Y:S01]  /*123c0*/  LDG.E.U16 R47, desc[UR18][R4.64] ;  /* 0x00000012042f7981 */ /* 0x000b22000c1e1500 */
[----:B--2---:R-:W-:-:S03]  /*123d0*/  IMAD.WIDE R16, R3, 0x2, R22 ;  /* 0x0000000203107825 */ /* 0x004fc600078e0216 */
[----:B------:R-:W2:Y:S04]  /*123e0*/  LDL.64 R22, [R1+0x2f8] ;  /* 0x0002f80001167983 */ /* 0x000ea80000100a00 */
[----:B------:R0:W2:Y:S01]  /*123f0*/  LDG.E.U16 R46, desc[UR18][R16.64] ;  /* 0x00000012102e7981 */ /* 0x0000a2000c1e1500 */
[----:B-----5:R-:W-:-:S03]  /*12400*/  IMAD.WIDE R4, R3, 0x2, R20 ;  /* 0x0000000203047825 */ /* 0x020fc600078e0214 */
[----:B------:R-:W5:Y:S01]  /*12410*/  LDL.64 R20, [R1+0x570] ;  /* 0x0005700001147983 */ /* 0x000f620000100a00 */
[----:B---3--:R-:W-:-:S03]  /*12420*/  IMAD.WIDE R14, R3, 0x2, R18 ;  /* 0x00000002030e7825 */ /* 0x008fc600078e0212 */
[----:B------:R-:W3:Y:S01]  /*12430*/  LDL.64 R18, [R1+0x530] ;  /* 0x0005300001127983 */ /* 0x000ee20000100a00 */
[----:B------:R-:W-:-:S03]  /*12440*/  IMAD.WIDE R12, R3, 0x2, R28 ;  /* 0x00000002030c7825 */ /* 0x000fc600078e021c */
[----:B------:R-:W3:Y:S01]  /*12450*/  LDL.64 R28, [R1+0x5e8] ;  /* 0x0005e800011c7983 */ /* 0x000ee20000100a00 */
[----:B0-----:R-:W-:-:S03]  /*12460*/  IMAD.WIDE R16, R3, 0x2, R86 ;  /* 0x0000000203107825 */ /* 0x001fc600078e0256 */
[----:B------:R-:W3:Y:S01]  /*12470*/  LDL.64 R86, [R1+0x4f0] ;  /* 0x0004f00001567983 */ /* 0x000ee20000100a00 */
[----:B------:R-:W-:-:S03]  /*12480*/  IMAD.WIDE R10, R3, 0x2, R26 ;  /* 0x00000002030a7825 */ /* 0x000fc600078e021a */
[----:B------:R0:W3:Y:S04]  /*12490*/  LDG.E.U16 R44, desc[UR18][R12.64] ;  /* 0x000000120c2c7981 */ /* 0x0000e8000c1e1500 */
[----:B------:R1:W3:Y:S04]  /*124a0*/  LDG.E.U16 R43, desc[UR18][R10.64] ;  /* 0x000000120a2b7981 */ /* 0x0002e8000c1e1500 */
[----:B------:R-:W3:Y:S01]  /*124b0*/  LDL.64 R26, [R1+0x5a8] ;  /* 0x0005a800011a7983 */ /* 0x000ee20000100a00 */
[----:B0-----:R-:W-:-:S03]  /*124c0*/  IMAD.WIDE R12, R3, 0x2, R40 ;  /* 0x00000002030c7825 */ /* 0x001fc600078e0228 */
[----:B------:R0:W3:Y:S01]  /*124d0*/  LDG.E.U16 R42, desc[UR18][R4.64] ;  /* 0x00000012042a7981 */ /* 0x0000e2000c1e1500 */
[----:B-1----:R-:W-:-:S03]  /*124e0*/  IMAD.WIDE R10, R3, 0x2, R38 ;  /* 0x00000002030a7825 */ /* 0x002fc600078e0226 */
[----:B------:R-:W3:Y:S04]  /*124f0*/  LDG.E.U16 R39, desc[UR18][R12.64] ;  /* 0x000000120c277981 */ /* 0x000ee8000c1e1500 */
[----:B------:R1:W3:Y:S01]  /*12500*/  LDG.E.U16 R41, desc[UR18][R16.64] ;  /* 0x0000001210297981 */ /* 0x0002e2000c1e1500 */
[----:B0-----:R-:W-:-:S03]  /*12510*/  IMAD.WIDE R4, R3, 0x2, R36 ;  /* 0x0000000203047825 */ /* 0x001fc600078e0224 */
[----:B------:R-:W3:Y:S04]  /*12520*/  LDG.E.U16 R38, desc[UR18][R10.64] ;  /* 0x000000120a267981 */ /* 0x000ee8000c1e1500 */
[----:B------:R0:W3:Y:S01]  /*12530*/  LDG.E.U16 R37, desc[UR18][R4.64] ;  /* 0x0000001204257981 */ /* 0x0000e2000c1e1500 */
[----:B-1----:R-:W-:-:S03]  /*12540*/  IMAD.WIDE R16, R3, 0x2, R88 ;  /* 0x0000000203107825 */ /* 0x002fc600078e0258 */
[----:B------:R-:W3:Y:S04]  /*12550*/  LDL.64 R88, [R1+0x470] ;  /* 0x0004700001587983 */ /* 0x000ee80000100a00 */
[----:B------:R-:W3:Y:S01]  /*12560*/  LDG.E.U16 R40, desc[UR18][R14.64] ;  /* 0x000000120e287981 */ /* 0x000ee2000c1e1500 */
[----:B0-----:R-:W-:-:S03]  /*12570*/  IMAD.WIDE R4, R3, 0x2, R32 ;  /* 0x0000000203047825 */ /* 0x001fc600078e0220 */
[----:B------:R-:W3:Y:S04]  /*12580*/  LDG.E.U16 R36, desc[UR18][R16.64] ;  /* 0x0000001210247981 */ /* 0x000ee8000c1e1500 */
[----:B------:R-:W3:Y:S01]  /*12590*/  LDG.E.U16 R32, desc[UR18][R4.64] ;  /* 0x0000001204207981 */ /* 0x000ee2000c1e1500 */
[----:B----4-:R-:W-:-:S03]  /*125a0*/  IMAD.WIDE R12, R3, 0x2, R24 ;  /* 0x00000002030c7825 */ /* 0x010fc600078e0218 */
[----:B------:R-:W4:Y:S01]  /*125b0*/  LDL.64 R24, [R1+0x430] ;  /* 0x0004300001187983 */ /* 0x000f220000100a00 */
[----:B--2---:R-:W-:-:S03]  /*125c0*/  IMAD.WIDE R10, R3, 0x2, R22 ;  /* 0x00000002030a7825 */ /* 0x004fc600078e0216 */
[----:B------:R-:W2:Y:S04]  /*125d0*/  LDL.64 R22, [R1+0x3f0] ;  /* 0x0003f00001167983 */ /* 0x000ea80000100a00 */
[----:B------:R5:W2:Y:S02]  /*125e0*/  LDG.E.U16 R33, desc[UR18][R10.64] ;  /* 0x000000120a217981 */ /* 0x000aa4000c1e1500 */
[C---:B-----5:R-:W-:Y:S02]  /*125f0*/  IMAD.WIDE R10, R3.reuse, 0x2, R20 ;  /* 0x00000002030a7825 */ /* 0x060fe400078e0214 */
[----:B------:R-:W5:Y:S02]  /*12600*/  LDL.64 R20, [R1+0x2f0] ;  /* 0x0002f00001147983 */ /* 0x000f640000100a00 */
[----:B---3--:R-:W-:-:S02]  /*12610*/  IMAD.WIDE R4, R3, 0x2, R18 ;  /* 0x0000000203047825 */ /* 0x008fc400078e0212 */
[----:B------:R-:W3:Y:S02]  /*12620*/  LDL.64 R18, [R1+0x2b0] ;  /* 0x0002b00001127983 */ /* 0x000ee40000100a00 */
[C---:B------:R-:W-:Y:S02]  /*12630*/  IMAD.WIDE R14, R3.reuse, 0x2, R34 ;  /* 0x00000002030e7825 */ /* 0x040fe400078e0222 */
[----:B------:R-:W3:Y:S04]  /*12640*/  LDG.E.U16 R34, desc[UR18][R12.64] ;  /* 0x000000120c227981 */ /* 0x000ee8000c1e1500 */
[----:B------:R0:W3:Y:S01]  /*12650*/  LDG.E.U16 R35, desc[UR18][R14.64] ;  /* 0x000000120e237981 */ /* 0x0000e2000c1e1500 */
[----:B------:R-:W-:-:S05]  /*12660*/  IMAD.WIDE R16, R3, 0x2, R30 ;  /* 0x0000000203107825 */ /* 0x000fca00078e021e */
[----:B------:R1:W3:Y:S01]  /*12670*/  LDG.E.U16 R31, desc[UR18][R16.64] ;  /* 0x00000012101f7981 */ /* 0x0002e2000c1e1500 */
[----:B0-----:R-:W-:-:S03]  /*12680*/  IMAD.WIDE R14, R3, 0x2, R28 ;  /* 0x00000002030e7825 */ /* 0x001fc600078e021c */
[----:B------:R-:W3:Y:S04]  /*12690*/  LDG.E.U16 R28, desc[UR18][R10.64] ;  /* 0x000000120a1c7981 */ /* 0x000ee8000c1e1500 */
[----:B------:R0:W3:Y:S01]  /*126a0*/  LDG.E.U16 R30, desc[UR18][R14.64] ;  /* 0x000000120e1e7981 */ /* 0x0000e2000c1e1500 */
[----:B-1----:R-:W-:-:S03]  /*126b0*/  IMAD.WIDE R16, R3, 0x2, R86 ;  /* 0x0000000203107825 */ /* 0x002fc600078e0256 */
[----:B------:R-:W3:Y:S01]  /*126c0*/  LDL.64 R86, [R1+0x618] ;  /* 0x0006180001567983 */ /* 0x000ee20000100a00 */
[----:B0-----:R-:W-:-:S03]  /*126d0*/  IMAD.WIDE R14, R3, 0x2, R94 ;  /* 0x00000002030e7825 */ /* 0x001fc600078e025e */
[----:B------:R-:W3:Y:S01]  /*126e0*/  LDL.64 R94, [R1+0x528] ;  /* 0x00052800015e7983 */ /* 0x000ee20000100a00 */
[----:B------:R-:W-:-:S03]  /*126f0*/  IMAD.WIDE R12, R3, 0x2, R26 ;  /* 0x00000002030c7825 */ /* 0x000fc600078e021a */
[----:B------:R-:W3:Y:S04]  /*12700*/  LDG.E.U16 R27, desc[UR18][R4.64] ;  /* 0x00000012041b7981 */ /* 0x000ee8000c1e1500 */
[----:B------:R0:W3:Y:S04]  /*12710*/  LDG.E.U16 R29, desc[UR18][R12.64] ;  /* 0x000000120c1d7981 */ /* 0x0000e8000c1e1500 */
[----:B------:R1:W3:Y:S01]  /*12720*/  LDG.E.U16 R26, desc[UR18][R16.64] ;  /* 0x00000012101a7981 */ /* 0x0002e2000c1e1500 */
[C---:B0-----:R-:W-:Y:S02]  /*12730*/  IMAD.WIDE R12, R3.reuse, 0x2, R88 ;  /* 0x00000002030c7825 */ /* 0x041fe400078e0258 */
[----:B------:R-:W0:Y:S02]  /*12740*/  LDC R88, c[0x0][0x3c4] ;  /* 0x0000f100ff587b82 */ /* 0x000e240000000800 */
[----:B-1----:R-:W-:-:S02]  /*12750*/  IMAD.WIDE R16, R3, 0x2, R106 ;  /* 0x0000000203107825 */ /* 0x002fc400078e026a */
[----:B------:R-:W3:Y:S02]  /*12760*/  LDL.64 R106, [R1+0x3e8] ;  /* 0x0003e800016a7983 */ /* 0x000ee40000100a00 */
[C---:B------:R-:W-:Y:S02]  /*12770*/  IMAD.WIDE R8, R3.reuse, 0x2, R8 ;  /* 0x0000000203087825 */ /* 0x040fe400078e0208 */
[----:B------:R-:W1:Y:S04]  /*12780*/  LDC R89, c[0x0][0x3c4] ;  /* 0x0000f100ff597b82 */ /* 0x000e680000000800 */
[----:B------:R0:W3:Y:S04]  /*12790*/  LDG.E.U16 R8, desc[UR18][R8.64] ;  /* 0x0000001208087981 */ /* 0x0000e8000c1e1500 */
[----:B0-----:R-:W0:Y:S01]  /*127a0*/  LDC R9, c[0x0][0x3c4] ;  /* 0x0000f100ff097b82 */ /* 0x001e220000000800 */
[----:B----4-:R-:W-:-:S02]  /*127b0*/  IMAD.WIDE R10, R3, 0x2, R24 ;  /* 0x00000002030a7825 */ /* 0x010fc400078e0218 */
[----:B------:R4:W3:Y:S04]  /*127c0*/  LDG.E.U16 R25, desc[UR18][R14.64] ;  /* 0x000000120e197981 */ /* 0x0008e8000c1e1500 */
[----:B------:R0:W3:Y:S01]  /*127d0*/  LDG.E.U16 R24, desc[UR18][R12.64] ;  /* 0x000000120c187981 */ /* 0x0000e2000c1e1500 */
[----:B----4-:R-:W-:-:S03]  /*127e0*/  IMAD.WIDE R14, R3, 0x2, R92 ;  /* 0x00000002030e7825 */ /* 0x010fc600078e025c */
[----:B------:R-:W4:Y:S01]  /*127f0*/  LDL.64 R92, [R1+0x4a8] ;  /* 0x0004a800015c7983 */ /* 0x000f220000100a00 */
[----:B0-----:R-:W-:-:S03]  /*12800*/  IMAD.WIDE R12, R3, 0x2, R90 ;  /* 0x00000002030c7825 */ /* 0x001fc600078e025a */
[----:B------:R-:W4:Y:S01]  /*12810*/  LDL.64 R90, [R1+0x468] ;  /* 0x00046800015a7983 */ /* 0x000f220000100a00 */
[----:B--2---:R-:W-:-:S03]  /*12820*/  IMAD.WIDE R4, R3, 0x2, R22 ;  /* 0x0000000203047825 */ /* 0x004fc600078e0216 */
[----:B------:R5:W2:Y:S04]  /*12830*/  LDG.E.U16 R23, desc[UR18][R10.64] ;  /* 0x000000120a177981 */ /* 0x000aa8000c1e1500 */
[----:B------:R3:W2:Y:S01]  /*12840*/  LDG.E.U16 R22, desc[UR18][R4.64] ;  /* 0x0000001204167981 */ /* 0x0006a2000c1e1500 */
[----:B-----5:R-:W-:-:S03]  /*12850*/  IMAD.WIDE R10, R3, 0x2, R20 ;  /* 0x00000002030a7825 */ /* 0x020fc600078e0214 */
[----:B------:R-:W5:Y:S01]  /*12860*/  LDG.E.U16 R21, desc[UR18][R16.64] ;  /* 0x0000001210157981 */ /* 0x000f62000c1e1500 */
[----:B---3--:R-:W-:-:S03]  /*12870*/  IMAD.WIDE R4, R3, 0x2, R18 ;  /* 0x0000000203047825 */ /* 0x008fc600078e0212 */
[----:B------:R0:W3:Y:S04]  /*12880*/  LDG.E.U16 R18, desc[UR18][R10.64] ;  /* 0x000000120a127981 */ /* 0x0000e8000c1e1500 */
[----:B------:R1:W2:Y:S04]  /*12890*/  LDG.E.U16 R19, desc[UR18][R12.64] ;  /* 0x000000120c137981 */ /* 0x0002a8000c1e1500 */
[----:B------:R-:W2:Y:S01]  /*128a0*/  LDG.E.U16 R17, desc[UR18][R4.64] ;  /* 0x0000001204117981 */ /* 0x000ea2000c1e1500 */
[----:B0-----:R-:W-:-:S03]  /*128b0*/  IMAD.WIDE R10, R3, 0x2, R98 ;  /* 0x00000002030a7825 */ /* 0x001fc600078e0262 */
[----:B------:R-:W2:Y:S01]  /*128c0*/  LDL.64 R98, [R1+0x428] ;  /* 0x0004280001627983 */ /* 0x000ea20000100a00 */
[----:B-1----:R-:W-:-:S03]  /*128d0*/  IMAD.WIDE R12, R3, 0x2, R102 ;  /* 0x00000002030c7825 */ /* 0x002fc600078e0266 */
[----:B------:R0:W3:Y:S01]  /*128e0*/  LDG.E.U16 R20, desc[UR18][R14.64] ;  /* 0x000000120e147981 */ /* 0x0000e2000c1e1500 */
[----:B------:R-:W1:Y:S08]  /*128f0*/  LDC R102, c[0x0][0x3c4] ;  /* 0x0000f100ff667b82 */ /* 0x000e700000000800 */
[----:B------:R-:W2:Y:S01]  /*12900*/  LDC R103, c[0x0][0x3c4] ;  /* 0x0000f100ff677b82 */ /* 0x000ea20000000800 */
[----:B0-----:R-:W-:-:S04]  /*12910*/  IMAD.WIDE R14, R3, 0x2, R104 ;  /* 0x00000002030e7825 */ /* 0x001fc800078e0268 */
[C---:B------:R-:W-:Y:S02]  /*12920*/  IMAD.WIDE R86, R3.reuse, 0x2, R86 ;  /* 0x0000000203567825 */ /* 0x040fe400078e0256 */
[----:B------:R-:W3:Y:S01]  /*12930*/  LDG.E.U16 R15, desc[UR18][R14.64] ;  /* 0x000000120e0f7981 */ /* 0x000ee2000c1e1500 */
[----:B------:R-:W0:Y:S01]  /*12940*/  LDC R104, c[0x0][0x3c4] ;  /* 0x0000f100ff687b82 */ /* 0x000e220000000800 */
[----:B------:R-:W-:Y:S02]  /*12950*/  IMAD.WIDE R4, R3, 0x2, R94 ;  /* 0x0000000203047825 */ /* 0x000fe400078e025e */
[----:B------:R1:W3:Y:S05]  /*12960*/  LDG.E.U16 R16, desc[UR18][R86.64] ;  /* 0x0000001256107981 */ /* 0x0002ea000c1e1500 */
[----:B------:R-:W0:Y:S01]  /*12970*/  LDC R94, c[0x0][0x3c4] ;  /* 0x0000f100ff5e7b82 */ /* 0x000e220000000800 */
[----:B------:R-:W3:Y:S01]  /*12980*/  LDG.E.U16 R14, desc[UR18][R12.64] ;  /* 0x000000120c0e7981 */ /* 0x000ee2000c1e1500 */
[----:B-1----:R-:W-:-:S02]  /*12990*/  LEA R86, P3, R89, R134, 0x6 ;  /* 0x0000008659567211 */ /* 0x002fc400078630ff */
[----:B------:R-:W-:Y:S01]  /*129a0*/  MOV R89, R135 ;  /* 0x0000008700597202 */ /* 0x000fe20000000f00 */
[----:B------:R-:W-:-:S03]  /*129b0*/  IMAD R97, R102, 0xc, RZ ;  /* 0x0000000c66617824 */ /* 0x000fc600078e02ff */
[----:B------:R-:W1:Y:S01]  /*129c0*/  LDC R105, c[0x0][0x3c4] ;  /* 0x0000f100ff697b82 */ /* 0x000e620000000800 */
[----:B------:R0:W3:Y:S04]  /*129d0*/  LDG.E.U16 R12, desc[UR18][R4.64] ;  /* 0x00000012040c7981 */ /* 0x0000e8000c1e1500 */
[----:B------:R0:W3:Y:S02]  /*129e0*/  LDG.E.U16 R13, desc[UR18][R10.64] ;  /* 0x000000120a0d7981 */ /* 0x0000e4000c1e1500 */
[----:B0-----:R-:W-:Y:S02]  /*129f0*/  SHF.L.U32 R5, R6, 0x4, RZ ;  /* 0x0000000406057819 */ /* 0x001fe400000006ff */
[----:B------:R-:W-:Y:S02]  /*12a00*/  SHF.L.U32 R6, R88, 0x5, RZ ;  /* 0x0000000558067819 */ /* 0x000fe400000006ff */
[----:B------:R-:W-:-:S02]  /*12a10*/  MOV R88, R134 ;  /* 0x0000008600587202 */ /* 0x000fc40000000f00 */
[----:B------:R-:W-:Y:S01]  /*12a20*/  LEA R4, P2, R9, R134, 0x5 ;  /* 0x0000008609047211 */ /* 0x000fe200078428ff */
[----:B------:R-:W-:Y:S01]  /*12a30*/  IMAD.WIDE R10, R3, 0x2, R100 ;  /* 0x00000002030a7825 */ /* 0x000fe200078e0264 */
[-C--:B------:R-:W-:Y:S02]  /*12a40*/  LEA.HI.X.SX32 R87, R6, R135.reuse, 0x1, P3 ;  /* 0x0000008706577211 */ /* 0x080fe400018f0eff */
[----:B------:R-:W-:Y:S01]  /*12a50*/  LEA.HI.X.SX32 R5, R5, R135, 0x1, P2 ;  /* 0x0000008705057211 */ /* 0x000fe200010f0eff */
[C---:B------:R-:W-:Y:S02]  /*12a60*/  IMAD.WIDE R88, R3.reuse, 0x2, R88 ;  /* 0x0000000203587825 */ /* 0x040fe400078e0258 */
[----:B------:R-:W3:Y:S02]  /*12a70*/  LDG.E.U16 R11, desc[UR18][R10.64] ;  /* 0x000000120a0b7981 */ /* 0x000ee4000c1e1500 */
[C---:B------:R-:W-:Y:S02]  /*12a80*/  IMAD.WIDE R4, R3.reuse, 0x2, R4 ;  /* 0x0000000203047825 */ /* 0x040fe400078e0204 */
[----:B------:R0:W3:Y:S02]  /*12a90*/  LDG.E.U16 R6, desc[UR18][R88.64] ;  /* 0x0000001258067981 */ /* 0x0000e4000c1e1500 */
[----:B------:R-:W-:-:S02]  /*12aa0*/  IMAD.WIDE R86, R3, 0x2, R86 ;  /* 0x0000000203567825 */ /* 0x000fc400078e0256 */
[----:B------:R-:W3:Y:S01]  /*12ab0*/  LDG.E.U16 R4, desc[UR18][R4.64] ;  /* 0x0000001204047981 */ /* 0x000ee2000c1e1500 */
[-C--:B0-----:R-:W-:Y:S01]  /*12ac0*/  LEA R88, P4, R94, R134.reuse, 0x4 ;  /* 0x000000865e587211 */ /* 0x081fe200078820ff */
[----:B------:R-:W-:Y:S02]  /*12ad0*/  IMAD R94, R102, 0xa, RZ ;  /* 0x0000000a665e7824 */ /* 0x000fe400078e02ff */
[----:B------:R0:W3:Y:S03]  /*12ae0*/  LDG.E.U16 R5, desc[UR18][R86.64] ;  /* 0x0000001256057981 */ /* 0x0000e6000c1e1500 */
[----:B------:R-:W-:Y:S01]  /*12af0*/  IADD3 R94, P2, PT, R94, R134, RZ ;  /* 0x000000865e5e7210 */ /* 0x000fe20007f5e0ff */
[C---:B------:R-:W-:Y:S01]  /*12b00*/  IMAD R101, R102.reuse, 0x6, RZ ;  /* 0x0000000666657824 */ /* 0x040fe200078e02ff */
[C---:B0-----:R-:W-:Y:S02]  /*12b10*/  LEA R87, R102.reuse, -R102, 0x3 ;  /* 0x8000006666577211 */ /* 0x041fe400078e18ff */
[----:B------:R-:W-:-:S04]  /*12b20*/  SHF.L.U32 R86, R102, 0x3, RZ ;  /* 0x0000000366567819 */ /* 0x000fc800000006ff */
[----:B------:R-:W-:-:S03]  /*12b30*/  LEA.HI.X.SX32 R89, R86, R135, 0x1, P4 ;  /* 0x0000008756597211 */ /* 0x000fc600020f0eff */
[----:B------:R-:W-:-:S04]  /*12b40*/  IMAD.WIDE R88, R3, 0x2, R88 ;  /* 0x0000000203587825 */ /* 0x000fc800078e0258 */
[----:B----4-:R-:W-:-:S05]  /*12b50*/  IMAD.WIDE R92, R3, 0x2, R92 ;  /* 0x00000002035c7825 */ /* 0x010fca00078e025c */
[----:B------:R0:W4:Y:S01]  /*12b60*/  LDG.E.U16 R10, desc[UR18][R92.64] ;  /* 0x000000125c0a7981 */ /* 0x000122000c1e1500 */
[----:B------:R-:W-:-:S05]  /*12b70*/  IMAD.WIDE R90, R3, 0x2, R90 ;  /* 0x00000002035a7825 */ /* 0x000fca00078e025a */
[----:B------:R2:W3:Y:S01]  /*12b80*/  LDG.E.U16 R9, desc[UR18][R90.64] ;  /* 0x000000125a097981 */ /* 0x0004e2000c1e1500 */
[C---:B0-----:R-:W-:Y:S01]  /*12b90*/  IMAD R92, R102.reuse, 0xe, RZ ;  /* 0x0000000e665c7824 */ /* 0x041fe200078e02ff */
[----:B------:R-:W-:-:S04]  /*12ba0*/  LEA R93, R102, R102, 0x2 ;  /* 0x00000066665d7211 */ /* 0x000fc800078e10ff */
[-C--:B------:R-:W-:Y:S02]  /*12bb0*/  IADD3 R92, P3, PT, R92, R134.reuse, RZ ;  /* 0x000000865c5c7210 */ /* 0x080fe40007f7e0ff */
[-C--:B------:R-:W-:Y:S02]  /*12bc0*/  LEA.HI.X.SX32 R95, R93, R135.reuse, 0x1, P2 ;  /* 0x000000875d5f7211 */ /* 0x080fe400010f0eff */
[----:B------:R-:W-:Y:S02]  /*12bd0*/  LEA.HI.X.SX32 R93, R87, R135, 0x1, P3 ;  /* 0x00000087575d7211 */ /* 0x000fe400018f0eff */
[----:B------:R-:W-:Y:S01]  /*12be0*/  IADD3 R86, P2, PT, R97, R134, RZ ;  /* 0x0000008661567210 */ /* 0x000fe20007f5e0ff */
[----:B------:R-:W-:-:S04]  /*12bf0*/  IMAD.WIDE R94, R3, 0x2, R94 ;  /* 0x00000002035e7825 */ /* 0x000fc800078e025e */
[----:B------:R-:W-:Y:S01]  /*12c00*/  IMAD.WIDE R92, R3, 0x2, R92 ;  /* 0x00000002035c7825 */ /* 0x000fe200078e025c */
[----:B------:R-:W-:-:S04]  /*12c10*/  LEA.HI.X.SX32 R87, R101, R135, 0x1, P2 ;  /* 0x0000008765577211 */ /* 0x000fc800010f0eff */
[----:B------:R0:W3:Y:S01]  /*12c20*/  LDG.E.U16 R100, desc[UR18][R92.64] ;  /* 0x000000125c647981 */ /* 0x0000e2000c1e1500 */
[----:B--2---:R-:W-:-:S03]  /*12c30*/  IMAD.WIDE R90, R3, 0x2, R98 ;  /* 0x00000002035a7825 */ /* 0x004fc600078e0262 */
[----:B------:R2:W3:Y:S01]  /*12c40*/  LDG.E.U16 R99, desc[UR18][R94.64] ;  /* 0x000000125e637981 */ /* 0x0004e2000c1e1500 */
[----:B0-----:R-:W-:-:S03]  /*12c50*/  IMAD.WIDE R92, R3, 0x2, R106 ;  /* 0x00000002035c7825 */ /* 0x001fc600078e026a */
[----:B------:R0:W3:Y:S04]  /*12c60*/  LDG.E.U16 R97, desc[UR18][R90.64] ;  /* 0x000000125a617981 */ /* 0x0000e8000c1e1500 */
[----:B------:R1:W3:Y:S01]  /*12c70*/  LDG.E.U16 R98, desc[UR18][R88.64] ;  /* 0x0000001258627981 */ /* 0x0002e2000c1e1500 */
[----:B--2---:R-:W-:-:S03]  /*12c80*/  IADD3 R94, P3, PT, R101, R134, RZ ;  /* 0x00000086655e7210 */ /* 0x004fc60007f7e0ff */
[----:B------:R-:W2:Y:S01]  /*12c90*/  LDL.64 R106, [R1+0x598] ;  /* 0x00059800016a7983 */ /* 0x000ea20000100a00 */
[C---:B0-----:R-:W-:Y:S02]  /*12ca0*/  LEA R91, R102.reuse, R102, 0x1 ;  /* 0x00000066665b7211 */ /* 0x041fe400078e08ff */
[----:B------:R-:W-:Y:S01]  /*12cb0*/  SHF.L.U32 R90, R102, 0x1, RZ ;  /* 0x00000001665a7819 */ /* 0x000fe200000006ff */
[----:B-1----:R-:W-:Y:S01]  /*12cc0*/  IMAD.WIDE R88, R3, 0x2, R86 ;  /* 0x0000000203587825 */ /* 0x002fe200078e0256 */
[-C--:B------:R-:W-:Y:S02]  /*12cd0*/  LEA R86, P2, R103, R134.reuse, 0x2 ;  /* 0x0000008667567211 */ /* 0x080fe400078410ff */
[-C--:B------:R-:W-:Y:S02]  /*12ce0*/  LEA.HI.X.SX32 R95, R91, R135.reuse, 0x1, P3 ;  /* 0x000000875b5f7211 */ /* 0x080fe400018f0eff */
[C---:B------:R-:W-:Y:S01]  /*12cf0*/  LEA.HI.X.SX32 R87, R90.reuse, R135, 0x1, P2 ;  /* 0x000000875a577211 */ /* 0x040fe200010f0eff */
[----:B------:R0:W3:Y:S01]  /*12d00*/  LDG.E.U16 R101, desc[UR18][R88.64] ;  /* 0x0000001258657981 */ /* 0x0000e2000c1e1500 */
[----:B------:R-:W-:Y:S01]  /*12d10*/  IMAD.WIDE R94, R3, 0x2, R94 ;  /* 0x00000002035e7825 */ /* 0x000fe200078e025e */
[----:B------:R-:W-:-:S03]  /*12d20*/  IADD3 R90, P3, PT, R90, R134, RZ ;  /* 0x000000865a5a7210 */ /* 0x000fc60007f7e0ff */
[----:B------:R-:W-:Y:S01]  /*12d30*/  IMAD.WIDE R86, R3, 0x2, R86 ;  /* 0x0000000203567825 */ /* 0x000fe200078e0256 */
[-C--:B------:R-:W-:Y:S01]  /*12d40*/  LEA.HI.X.SX32 R91, R105, R135.reuse, 0x1, P3 ;  /* 0x00000087695b7211 */ /* 0x080fe200018f0eff */
[----:B------:R-:W3:Y:S01]  /*12d50*/  LDG.E.U16 R94, desc[UR18][R94.64] ;  /* 0x000000125e5e7981 */ /* 0x000ee2000c1e1500 */
[----:B0-----:R-:W-:Y:S02]  /*12d60*/  SHF.L.U32 R89, R102, 0x2, RZ ;  /* 0x0000000266597819 */ /* 0x001fe400000006ff */
[----:B------:R-:W-:Y:S01]  /*12d70*/  LEA R88, P2, R104, R134, 0x3 ;  /* 0x0000008668587211 */ /* 0x000fe200078418ff */
[----:B------:R-:W-:Y:S01]  /*12d80*/  IMAD.WIDE R90, R3, 0x2, R90 ;  /* 0x00000002035a7825 */ /* 0x000fe200078e025a */
[----:B------:R-:W3:Y:S02]  /*12d90*/  LDG.E.U16 R102, desc[UR18][R92.64] ;  /* 0x000000125c667981 */ /* 0x000ee4000c1e1500 */
[----:B------:R-:W-:Y:S02]  /*12da0*/  LEA.HI.X.SX32 R89, R89, R135, 0x1, P2 ;  /* 0x0000008759597211 */ /* 0x000fe400010f0eff */
[----:B------:R0:W3:Y:S01]  /*12db0*/  LDG.E.U16 R95, desc[UR18][R86.64] ;  /* 0x00000012565f7981 */ /* 0x0000e2000c1e1500 */
[----:B------:R-:W-:-:S03]  /*12dc0*/  IMAD.WIDE R88, R3, 0x2, R88 ;  /* 0x0000000203587825 */ /* 0x000fc600078e0258 */
[----:B------:R-:W3:Y:S01]  /*12dd0*/  LDG.E.U16 R90, desc[UR18][R90.64] ;  /* 0x000000125a5a7981 */ /* 0x000ee2000c1e1500 */
[----:B0-----:R-:W-:-:S03]  /*12de0*/  IMAD.WIDE R86, R3, 0x2, R118 ;  /* 0x0000000203567825 */ /* 0x001fc600078e0276 */
[----:B------:R-:W3:Y:S01]  /*12df0*/  LDL.64 R118, [R1+0x4e0] ;  /* 0x0004e00001767983 */ /* 0x000ee20000100a00 */
[----:B------:R-:W-:-:S03]  /*12e00*/  IMAD.WIDE R92, R3, 0x2, R110 ;  /* 0x00000002035c7825 */ /* 0x000fc600078e026e */
[----:B------:R-:W3:Y:S04]  /*12e10*/  LDL.64 R110, [R1+0x4a0] ;  /* 0x0004a000016e7983 */ /* 0x000ee80000100a00 */
[----:B------:R0:W4:Y:S04]  /*12e20*/  LDG.E.U16 R103, desc[UR18][R86.64] ;  /* 0x0000001256677981 */ /* 0x000128000c1e1500 */
[----:B------:R1:W4:Y:S04]  /*12e30*/  LDG.E.U16 R91, desc[UR18][R88.64] ;  /* 0x00000012585b7981 */ /* 0x000328000c1e1500 */
[----:B------:R-:W4:Y:S01]  /*12e40*/  LDG.E.U16 R92, desc[UR18][R92.64] ;  /* 0x000000125c5c7981 */ /* 0x000f22000c1e1500 */
[----:B0-----:R-:W-:-:S03]  /*12e50*/  IMAD.WIDE R86, R3, 0x2, R124 ;  /* 0x0000000203567825 */ /* 0x001fc600078e027c */
[----:B------:R-:W4:Y:S01]  /*12e60*/  LDL.64 R124, [R1+0x608] ;  /* 0x00060800017c7983 */ /* 0x000f220000100a00 */
[----:B-1----:R-:W-:-:S03]  /*12e70*/  IMAD.WIDE R88, R3, 0x2, R120 ;  /* 0x0000000203587825 */ /* 0x002fc600078e0278 */
[----:B------:R-:W4:Y:S04]  /*12e80*/  LDL.64 R120, [R1+0x460] ;  /* 0x0004600001787983 */ /* 0x000f280000100a00 */
[----:B------:R0:W4:Y:S04]  /*12e90*/  LDG.E.U16 R93, desc[UR18][R86.64] ;  /* 0x00000012565d7981 */ /* 0x000128000c1e1500 */
[----:B------:R-:W4:Y:S01]  /*12ea0*/  LDG.E.U16 R88, desc[UR18][R88.64] ;  /* 0x0000001258587981 */ /* 0x000f22000c1e1500 */
[----:B0-----:R-:W-:-:S03]  /*12eb0*/  IMAD.WIDE R86, R3, 0x2, R112 ;  /* 0x0000000203567825 */ /* 0x001fc600078e0270 */
[----:B------:R-:W5:Y:S04]  /*12ec0*/  LDL.64 R112, [R1+0x420] ;  /* 0x0004200001707983 */ /* 0x000f680000100a00 */
[----:B------:R0:W5:Y:S02]  /*12ed0*/  LDG.E.U16 R89, desc[UR18][R86.64] ;  /* 0x0000001256597981 */ /* 0x000164000c1e1500 */
[C---:B0-----:R-:W-:Y:S02]  /*12ee0*/  IMAD.WIDE R86, R3.reuse, 0x2, R122 ;  /* 0x0000000203567825 */ /* 0x041fe400078e027a */
[----:B------:R-:W5:Y:S04]  /*12ef0*/  LDL.64 R122, [R1+0x360] ;  /* 0x00036000017a7983 */ /* 0x000f680000100a00 */
[----:B------:R0:W5:Y:S02]  /*12f00*/  LDG.E.U16 R104, desc[UR18][R86.64] ;  /* 0x0000001256687981 */ /* 0x000164000c1e1500 */
[----:B0-----:R-:W-:-:S02]  /*12f10*/  IMAD.WIDE R86, R3, 0x2, R114 ;  /* 0x0000000203567825 */ /* 0x001fc400078e0272 */
[----:B------:R-:W5:Y:S04]  /*12f20*/  LDL.64 R114, [R1+0x3a0] ;  /* 0x0003a00001727983 */ /* 0x000f680000100a00 */
[----:B------:R2:W5:Y:S02]  /*12f30*/  LDG.E.U16 R105, desc[UR18][R86.64] ;  /* 0x0000001256697981 */ /* 0x000564000c1e1500 */
[----:B--2---:R-:W-:-:S05]  /*12f40*/  IMAD.WIDE R86, R3, 0x2, R106 ;  /* 0x0000000203567825 */ /* 0x004fca00078e026a */
[----:B------:R0:W2:Y:S02]  /*12f50*/  LDG.E.U16 R106, desc[UR18][R86.64] ;  /* 0x00000012566a7981 */ /* 0x0000a4000c1e1500 */
[C---:B0-----:R-:W-:Y:S02]  /*12f60*/  IMAD.WIDE R86, R3.reuse, 0x2, R116 ;  /* 0x0000000203567825 */ /* 0x041fe400078e0274 */
[----:B------:R-:W2:Y:S04]  /*12f70*/  LDL.64 R116, [R1+0x320] ;  /* 0x0003200001747983 */ /* 0x000ea80000100a00 */
[----:B------:R0:W2:Y:S02]  /*12f80*/  LDG.E.U16 R107, desc[UR18][R86.64] ;  /* 0x00000012566b7981 */ /* 0x0000a4000c1e1500 */
[----:B0-----:R-:W-:-:S05]  /*12f90*/  IMAD.WIDE R86, R3, 0x2, R108 ;  /* 0x0000000203567825 */ /* 0x001fca00078e026c */
[----:B------:R3:W2:Y:S02]  /*12fa0*/  LDG.E.U16 R108, desc[UR18][R86.64] ;  /* 0x00000012566c7981 */ /* 0x0006a4000c1e1500 */
[C---:B---3--:R-:W-:Y:S02]  /*12fb0*/  IMAD.WIDE R86, R3.reuse, 0x2, R118 ;  /* 0x0000000203567825 */ /* 0x048fe400078e0276 */
[----:B------:R-:W3:Y:S04]  /*12fc0*/  LDL.64 R118, [R1+0x2a0] ;  /* 0x0002a00001767983 */ /* 0x000ee80000100a00 */
[----:B------:R0:W3:Y:S02]  /*12fd0*/  LDG.E.U16 R109, desc[UR18][R86.64] ;  /* 0x00000012566d7981 */ /* 0x0000e4000c1e1500 */
[----:B0-----:R-:W-:-:S05]  /*12fe0*/  IMAD.WIDE R86, R3, 0x2, R110 ;  /* 0x0000000203567825 */ /* 0x001fca00078e026e */
[----:B------:R4:W3:Y:S02]  /*12ff0*/  LDG.E.U16 R110, desc[UR18][R86.64] ;  /* 0x00000012566e7981 */ /* 0x0008e4000c1e1500 */
[C---:B----4-:R-:W-:Y:S02]  /*13000*/  IMAD.WIDE R86, R3.reuse, 0x2, R120 ;  /* 0x0000000203567825 */ /* 0x050fe400078e0278 */
[----:B------:R-:W4:Y:S04]  /*13010*/  LDL.64 R120, [R1+0x5d0] ;  /* 0x0005d00001787983 */ /* 0x000f280000100a00 */
[----:B------:R5:W4:Y:S02]  /*13020*/  LDG.E.U16 R111, desc[UR18][R86.64] ;  /* 0x00000012566f7981 */ /* 0x000b24000c1e1500 */
[----:B-----5:R-:W-:-:S05]  /*13030*/  IMAD.WIDE R86, R3, 0x2, R112 ;  /* 0x0000000203567825 */ /* 0x020fca00078e0270 */
[----:B------:R0:W5:Y:S02]  /*13040*/  LDG.E.U16 R112, desc[UR18][R86.64] ;  /* 0x0000001256707981 */ /* 0x000164000c1e1500 */
[C---:B0-----:R-:W-:Y:S02]  /*13050*/  IMAD.WIDE R86, R3.reuse, 0x2, R126 ;  /* 0x0000000203567825 */ /* 0x041fe400078e027e */
[----:B------:R-:W5:Y:S04]  /*13060*/  LDL.64 R126, [R1+0x590] ;  /* 0x00059000017e7983 */ /* 0x000f680000100a00 */
[----:B------:R0:W5:Y:S02]  /*13070*/  LDG.E.U16 R113, desc[UR18][R86.64] ;  /* 0x0000001256717981 */ /* 0x000164000c1e1500 */
[----:B0-----:R-:W-:-:S05]  /*13080*/  IMAD.WIDE R86, R3, 0x2, R114 ;  /* 0x0000000203567825 */ /* 0x001fca00078e0272 */
[----:B------:R0:W5:Y:S02]  /*13090*/  LDG.E.U16 R114, desc[UR18][R86.64] ;  /* 0x0000001256727981 */ /* 0x000164000c1e1500 */
[C---:B0-----:R-:W-:Y:S02]  /*130a0*/  IMAD.WIDE R86, R3.reuse, 0x2, R122 ;  /* 0x0000000203567825 */ /* 0x041fe400078e027a */
[----:B------:R-:W5:Y:S04]  /*130b0*/  LDL.64 R122, [R1+0x558] ;  /* 0x00055800017a7983 */ /* 0x000f680000100a00 */
[----:B------:R2:W5:Y:S02]  /*130c0*/  LDG.E.U16 R115, desc[UR18][R86.64] ;  /* 0x0000001256737981 */ /* 0x000564000c1e1500 */
[----:B--2---:R-:W-:-:S05]  /*130d0*/  IMAD.WIDE R86, R3, 0x2, R116 ;  /* 0x0000000203567825 */ /* 0x004fca00078e0274 */
[----:B------:R0:W2:Y:S02]  /*130e0*/  LDG.E.U16 R116, desc[UR18][R86.64] ;  /* 0x0000001256747981 */ /* 0x0000a4000c1e1500 */
[C---:B0-----:R-:W-:Y:S02]  /*130f0*/  IMAD.WIDE R86, R3.reuse, 0x2, R128 ;  /* 0x0000000203567825 */ /* 0x041fe400078e0280 */
[----:B------:R-:W2:Y:S04]  /*13100*/  LDL.64 R128, [R1+0x3d8] ;  /* 0x0003d80001807983 */ /* 0x000ea80000100a00 */
[----:B------:R3:W2:Y:S02]  /*13110*/  LDG.E.U16 R117, desc[UR18][R86.64] ;  /* 0x0000001256757981 */ /* 0x0006a4000c1e1500 */
[----:B---3--:R-:W-:-:S05]  /*13120*/  IMAD.WIDE R86, R3, 0x2, R118 ;  /* 0x0000000203567825 */ /* 0x008fca00078e0276 */
[----:B------:R0:W3:Y:S02]  /*13130*/  LDG.E.U16 R118, desc[UR18][R86.64] ;  /* 0x0000001256767981 */ /* 0x0000e4000c1e1500 */
[C---:B0-----:R-:W-:Y:S02]  /*13140*/  IMAD.WIDE R86, R3.reuse, 0x2, R124 ;  /* 0x0000000203567825 */ /* 0x041fe400078e027c */
[----:B------:R-:W2:Y:S04]  /*13150*/  LDL.64 R124, [R1+0x4d8] ;  /* 0x0004d800017c7983 */ /* 0x000ea80000100a00 */
[----:B------:R4:W3:Y:S02]  /*13160*/  LDG.E.U16 R119, desc[UR18][R86.64] ;  /* 0x0000001256777981 */ /* 0x0008e4000c1e1500 */
[----:B----4-:R-:W-:-:S05]  /*13170*/  IMAD.WIDE R86, R3, 0x2, R120 ;  /* 0x0000000203567825 */ /* 0x010fca00078e0278 */
[----:B------:R5:W4:Y:S02]  /*13180*/  LDG.E.U16 R120, desc[UR18][R86.64] ;  /* 0x0000001256787981 */ /* 0x000b24000c1e1500 */
[C---:B-----5:R-:W-:Y:S02]  /*13190*/  IMAD.WIDE R86, R3.reuse, 0x2, R126 ;  /* 0x0000000203567825 */ /* 0x060fe400078e027e */
[----:B------:R-:W5:Y:S04]  /*131a0*/  LDL.64 R126, [R1+0x458] ;  /* 0x00045800017e7983 */ /* 0x000f680000100a00 */
[----:B------:R0:W3:Y:S02]  /*131b0*/  LDG.E.U16 R121, desc[UR18][R86.64] ;  /* 0x0000001256797981 */ /* 0x0000e4000c1e1500 */
[----:B0-----:R-:W-:-:S05]  /*131c0*/  IMAD.WIDE R86, R3, 0x2, R122 ;  /* 0x0000000203567825 */ /* 0x001fca00078e027a */
[----:B------:R0:W3:Y:S02]  /*131d0*/  LDG.E.U16 R122, desc[UR18][R86.64] ;  /* 0x00000012567a7981 */ /* 0x0000e4000c1e1500 */
[C---:B0-----:R-:W-:Y:S02]  /*131e0*/  IMAD.WIDE R86, R3.reuse, 0x2, R130 ;  /* 0x0000000203567825 */ /* 0x041fe400078e0282 */
[----:B------:R-:W3:Y:S04]  /*131f0*/  LDL.64 R130, [R1+0x358] ;  /* 0x0003580001827983 */ /* 0x000ee80000100a00 */
[----:B------:R2:W3:Y:S02]  /*13200*/  LDG.E.U16 R123, desc[UR18][R86.64] ;  /* 0x00000012567b7981 */ /* 0x0004e4000c1e1500 */
[----:B--2---:R-:W-:-:S05]  /*13210*/  IMAD.WIDE R86, R3, 0x2, R124 ;  /* 0x0000000203567825 */ /* 0x004fca00078e027c */
[----:B------:R0:W2:Y:S02]  /*13220*/  LDG.E.U16 R124, desc[UR18][R86.64] ;  /* 0x00000012567c7981 */ /* 0x0000a4000c1e1500 */
[----:B0-----:R-:W-:-:S05]  /*13230*/  IMAD.WIDE R86, R3, 0x2, R192 ;  /* 0x0000000203567825 */ /* 0x001fca00078e02c0 */
[----:B------:R5:W2:Y:S02]  /*13240*/  LDG.E.U16 R125, desc[UR18][R86.64] ;  /* 0x00000012567d7981 */ /* 0x000aa4000c1e1500 */
[----:B-----5:R-:W-:-:S05]  /*13250*/  IMAD.WIDE R86, R3, 0x2, R126 ;  /* 0x0000000203567825 */ /* 0x020fca00078e027e */
[----:B------:R0:W5:Y:S02]  /*13260*/  LDG.E.U16 R126, desc[UR18][R86.64] ;  /* 0x00000012567e7981 */ /* 0x000164000c1e1500 */
[----:B0-----:R-:W-:-:S05]  /*13270*/  IMAD.WIDE R86, R3, 0x2, R190 ;  /* 0x0000000203567825 */ /* 0x001fca00078e02be */
[----:B------:R0:W2:Y:S02]  /*13280*/  LDG.E.U16 R127, desc[UR18][R86.64] ;  /* 0x00000012567f7981 */ /* 0x0000a4000c1e1500 */
[----:B0-----:R-:W-:-:S05]  /*13290*/  IMAD.WIDE R86, R3, 0x2, R128 ;  /* 0x0000000203567825 */ /* 0x001fca00078e0280 */
[----:B------:R0:W2:Y:S02]  /*132a0*/  LDG.E.U16 R128, desc[UR18][R86.64] ;  /* 0x0000001256807981 */ /* 0x0000a4000c1e1500 */
[----:B0-----:R-:W-:-:S05]  /*132b0*/  IMAD.WIDE R86, R3, 0x2, R148 ;  /* 0x0000000203567825 */ /* 0x001fca00078e0294 */
[----:B------:R3:W2:Y:S02]  /*132c0*/  LDG.E.U16 R129, desc[UR18][R86.64] ;  /* 0x0000001256817981 */ /* 0x0006a4000c1e1500 */
[----:B---3--:R-:W-:-:S05]  /*132d0*/  IMAD.WIDE R86, R3, 0x2, R130 ;  /* 0x0000000203567825 */ /* 0x008fca00078e0282 */
[----:B------:R0:W3:Y:S02]  /*132e0*/  LDG.E.U16 R130, desc[UR18][R86.64] ;  /* 0x0000001256827981 */ /* 0x0000e4000c1e1500 */
[----:B0-----:R-:W-:-:S05]  /*132f0*/  IMAD.WIDE R86, R3, 0x2, R146 ;  /* 0x0000000203567825 */ /* 0x001fca00078e0292 */
[----:B------:R0:W2:Y:S02]  /*13300*/  LDG.E.U16 R131, desc[UR18][R86.64] ;  /* 0x0000001256837981 */ /* 0x0000a4000c1e1500 */
[----:B0-----:R-:W-:-:S05]  /*13310*/  IMAD.WIDE R86, R3, 0x2, R144 ;  /* 0x0000000203567825 */ /* 0x001fca00078e0290 */
[----:B------:R0:W2:Y:S02]  /*13320*/  LDG.E.U16 R132, desc[UR18][R86.64] ;  /* 0x0000001256847981 */ /* 0x0000a4000c1e1500 */
[----:B0-----:R-:W-:-:S06]  /*13330*/  IMAD.WIDE R86, R3, 0x2, R142 ;  /* 0x0000000203567825 */ /* 0x001fcc00078e028e */
[----:B------:R-:W2:Y:S01]  /*13340*/  LDG.E.U16 R86, desc[UR18][R86.64] ;  /* 0x0000001256567981 */ /* 0x000ea2000c1e1500 */
[----:B------:R-:W-:Y:S02]  /*13350*/  UMOV UR4, 0x1 ;  /* 0x0000000100047882 */ /* 0x000fe40000000000 */
[----:B------:R-:W-:-:S04]  /*13360*/  @!UP0 UIADD3 UR4, UPT, UPT, -UR4, 0x100000, URZ ;  /* 0x0010000004048890 */ /* 0x000fc8000fffe1ff */
[----:B------:R-:W-:Y:S02]  /*13370*/  @!UP0 USHF.L.U32 UR5, UR4, 0xb, URZ ;  /* 0x0000000b04058899 */ /* 0x000fe400080006ff */
[----:B------:R-:W-:Y:S01]  /*13380*/  @!UP0 USHF.L.U32 UR4, UR4, 0x1, URZ ;  /* 0x0000000104048899 */ /* 0x000fe200080006ff */
        /* <DEDUP_REMOVED lines=16> */
[----:B------:R-:W-:-:S03]  /*13490*/  VOTEU.ALL UP1, P1 ;  /* 0x0000000000ff7886 */ /* 0x000fc60000820000 */
        /* <DEDUP_REMOVED lines=100> */
[----:B------:R0:W-:Y:S04]  /*13ae0*/  STS.U16 [R197+UR7+0x11380], R122 ;  /* 0x0113807ac5007988 */ /* 0x0001e80008000407 */
[----:B------:R0:W-:Y:S04]  /*13af0*/  STS.U16 [R197+UR7+0x11780], R123 ;  /* 0x0117807bc5007988 */ /* 0x0001e80008000407 */
[----:B--2---:R0:W-:Y:S04]  /*13b00*/  STS.U16 [R197+UR7+0x11b80], R124 ;  /* 0x011b807cc5007988 */ /* 0x0041e80008000407 */
[----:B------:R0:W-:Y:S04]  /*13b10*/  STS.U16 [R197+UR7+0x11f80], R125 ;  /* 0x011f807dc5007988 */ /* 0x0001e80008000407 */
[----:B-----5:R0:W-:Y:S04]  /*13b20*/  STS.U16 [R197+UR7+0x12380], R126 ;  /* 0x0123807ec5007988 */ /* 0x0201e80008000407 */
[----:B------:R0:W-:Y:S04]  /*13b30*/  STS.U16 [R197+UR7+0x12780], R127 ;  /* 0x0127807fc5007988 */ /* 0x0001e80008000407 */
[----:B------:R0:W-:Y:S04]  /*13b40*/  STS.U16 [R197+UR7+0x12b80], R128 ;  /* 0x012b8080c5007988 */ /* 0x0001e80008000407 */
[----:B------:R0:W-:Y:S04]  /*13b50*/  STS.U16 [R197+UR7+0x12f80], R129 ;  /* 0x012f8081c5007988 */ /* 0x0001e80008000407 */
[----:B---3--:R0:W-:Y:S04]  /*13b60*/  STS.U16 [R197+UR7+0x13380], R130 ;  /* 0x01338082c5007988 */ /* 0x0081e80008000407 */
        /* <DEDUP_REMOVED lines=8> */
[----:B0-----:R-:W-:Y:S05]  /*13bf0*/  BRA.U UP2, `(.L_x_13) ;  /* 0x0000000102747547 */ /* 0x001fea000b800000 */
[----:B------:R-:W-:Y:S01]  /*13c00*/  UMOV UR62, UR17 ;  /* 0x00000011003e7c82 */ /* 0x000fe20008000000 */
[----:B------:R-:W-:Y:S01]  /*13c10*/  UMOV UR63, 0x40004040 ;  /* 0x40004040003f7882 */ /* 0x000fe20000000000 */
[----:B------:R-:W-:Y:S01]  /*13c20*/  UMOV UR64, UR16 ;  /* 0x0000001000407c82 */ /* 0x000fe20008000000 */
[----:B------:R-:W-:Y:S01]  /*13c30*/  UMOV UR65, 0x40004040 ;  /* 0x4000404000417882 */ /* 0x000fe20000000000 */
[----:B------:R-:W-:Y:S01]  /*13c40*/  UMOV UR74, 0x0 ;  /* 0x00000000004a7882 */ /* 0x000fe20000000000 */
[----:B------:R-:W-:Y:S01]  /*13c50*/  UMOV UR75, 0x8208010 ;  /* 0x08208010004b7882 */ /* 0x000fe20000000000 */
[----:B------:R-:W-:Y:S01]  /*13c60*/  UIADD3 UR4, UPT, UPT, UR7, 0x20010, URZ ;  /* 0x0002001007047890 */ /* 0x000fe2000fffe0ff */
[----:B------:R0:W-:Y:S01]  /*13c70*/  UTCHMMA gdesc[UR62], gdesc[UR64], tmem[UR11], tmem[UR74], idesc[UR75], !UPT ;  /* 0x00ff4a403e0075ea */ /* 0x0001e2000f80000b */
[----:B------:R1:W-:Y:S01]  /*13c80*/  UTCHMMA gdesc[UR20], gdesc[UR22], tmem[UR11], tmem[UR74], idesc[UR75], UPT ;  /* 0x00ff4a16140075ea */ /* 0x0003e2000b80000b */
[----:B------:R-:W-:Y:S01]  /*13c90*/  UMOV UR76, 0x0 ;  /* 0x00000000004c7882 */ /* 0x000fe20000000000 */
[----:B------:R-:W-:Y:S01]  /*13ca0*/  UMOV UR77, 0x8208010 ;  /* 0x08208010004d7882 */ /* 0x000fe20000000000 */
[----:B------:R-:W-:Y:S01]  /*13cb0*/  UMOV UR72, 0x0 ;  /* 0x0000000000487882 */ /* 0x000fe20000000000 */
[----:B------:R-:W-:Y:S01]  /*13cc0*/  UMOV UR73, 0x8208010 ;  /* 0x0820801000497882 */ /* 0x000fe20000000000 */
[----:B------:R-:W-:Y:S01]  /*13cd0*/  UMOV UR70, 0x0 ;  /* 0x0000000000467882 */ /* 0x000fe20000000000 */
[----:B------:R-:W-:Y:S01]  /*13ce0*/  UMOV UR71, 0x8208010 ;  /* 0x0820801000477882 */ /* 0x000fe20000000000 */
[----:B------:R-:W-:Y:S01]  /*13cf0*/  UMOV UR5, URZ ;  /* 0x000000ff00057c82 */ /* 0x000fe20008000000 */
[----:B------:R-:W-:Y:S01]  /*13d00*/  UMOV UR68, 0x0 ;  /* 0x0000000000447882 */ /* 0x000fe20000000000 */
[----:B0-----:R-:W-:Y:S01]  /*13d10*/  UMOV UR64, 0x0 ;  /* 0x0000000000407882 */ /* 0x001fe20000000000 */
[----:B------:R-:W-:Y:S01]  /*13d20*/  UMOV UR65, 0x8208010 ;  /* 0x0820801000417882 */ /* 0x000fe20000000000 */
[----:B------:R-:W-:Y:S01]  /*13d30*/  UMOV UR69, 0x8208010 ;  /* 0x0820801000457882 */ /* 0x000fe20000000000 */
[----:B------:R1:W-:Y:S01]  /*13d40*/  UTCHMMA gdesc[UR24], gdesc[UR38], tmem[UR11], tmem[UR64], idesc[UR65], UPT ;  /* 0x00ff4026180075ea */ /* 0x0003e2000b80000b */
[----:B------:R1:W-:Y:S01]  /*13d50*/  UTCHMMA gdesc[UR26], gdesc[UR40], tmem[UR11], tmem[UR74], idesc[UR75], UPT ;  /* 0x00ff4a281a0075ea */ /* 0x0003e2000b80000b */
[----:B------:R1:W-:Y:S01]  /*13d60*/  UTCHMMA gdesc[UR28], gdesc[UR42], tmem[UR11], tmem[UR76], idesc[UR77], UPT ;  /* 0x00ff4c2a1c0075ea */ /* 0x0003e2000b80000b */
[----:B------:R1:W-:Y:S01]  /*13d70*/  UTCHMMA gdesc[UR30], gdesc[UR44], tmem[UR11], tmem[UR72], idesc[UR73], UPT ;  /* 0x00ff482c1e0075ea */ /* 0x0003e2000b80000b */
[----:B------:R-:W-:Y:S01]  /*13d80*/  UMOV UR4, UR4 ;  /* 0x0000000400047c82 */ /* 0x000fe20008000000 */
[----:B------:R1:W-:Y:S01]  /*13d90*/  UTCHMMA gdesc[UR32], gdesc[UR46], tmem[UR11], tmem[UR70], idesc[UR71], UPT ;  /* 0x00ff462e200075ea */ /* 0x0003e2000b80000b */
[----:B------:R1:W-:Y:S01]  /*13da0*/  UTCHMMA gdesc[UR34], gdesc[UR48], tmem[UR11], tmem[UR68], idesc[UR69], UPT ;  /* 0x00ff4430220075ea */ /* 0x0003e2000b80000b */
[----:B------:R1:W-:Y:S01]  /*13db0*/  UTCBAR [UR4], URZ ;  /* 0x000000ff040073e9 */ /* 0x0003e200080000ff */
[----:B------:R-:W-:Y:S01]  /*13dc0*/  NOP ;  /* 0x0000000000007918 */ /* 0x000fe20000000000 */
.L_x_13:
[----:B------:R-:W0:Y:S02]  /*13dd0*/  SYNCS.PHASECHK.TRANS64.TRYWAIT P2, [UR7+0x20010], RZ ;  /* 0x020010ffff0075a7 */ /* 0x000e240008041107 */
[----:B0-----:R-:W-:Y:S05]  /*13de0*/  @!P2 BRA `(.L_x_14) ;  /* 0x000000a40054a947 */ /* 0x001fea0003800000 */
.L_x_23:
[----:B------:R-:W-:Y:S01]  /*13df0*/  BAR.SYNC.DEFER_BLOCKING 0x0 ;  /* 0x0000000000007b1d */ /* 0x000fe20000010000 */
[----:B------:R-:W-:-:S05]  /*13e00*/  SHF.L.U32 R140, R140, 0x1f, RZ ;  /* 0x0000001f8c8c7819 */ /* 0x000fca00000006ff */
[----:B------:R-:W0:Y:S01]  /*13e10*/  LDTM.x128 R4, tmem[UR9+0x80] ;  /* 0x00008009000479ee */ /* 0x000e2200083c0000 */
[----:B------:R-:W2:Y:S01]  /*13e20*/  @!P1 SYNCS.CCTL.IV [UR7+0x20010] ;  /* 0x02001000ff0099b1 */ /* 0x000ea20008000007 */
[----:B------:R-:W-:Y:S01]  /*13e30*/  NOP ;  /* 0x0000000000007918 */ /* 0x000fe20000000000 */
[----:B0-----:R-:W-:Y:S01]  /*13e40*/  FMUL R132, R4, UR15 ;  /* 0x0000000f04847c20 */ /* 0x001fe20008400000 */
[----:B------:R-:W-:Y:S01]  /*13e50*/  FMUL R138, R5, UR15 ;  /* 0x0000000f058a7c20 */ /* 0x000fe20008400000 */
[----:B------:R-:W-:Y:S01]  /*13e60*/  FMUL R141, R6, UR15 ;  /* 0x0000000f068d7c20 */ /* 0x000fe20008400000 */
[----:B--2---:R-:W0:Y:S04]  /*13e70*/  SYNCS.PHASECHK.TRANS64.TRYWAIT P2, [UR10], R140 ;  /* 0x0000008cff0075a7 */ /* 0x004e28000804110a */
[----:B------:R-:W-:Y:S01]  /*13e80*/  FMNMX3 R132, R132, R138, R141, !PT ;  /* 0x0000008a84847276 */ /* 0x000fe2000780008d */
[----:B------:R-:W-:Y:S01]  /*13e90*/  FMUL R138, R7, UR15 ;  /* 0x0000000f078a7c20 */ /* 0x000fe20008400000 */
[----:B------:R-:W-:-:S05]  /*13ea0*/  FMUL R141, R8, UR15 ;  /* 0x0000000f088d7c20 */ /* 0x000fca0008400000 */
        /* <DEDUP_REMOVED lines=184> */
[----:B------:R-:W-:-:S05]  /*14a30*/  FMUL R138, R131, UR15 ;  /* 0x0000000f838a7c20 */ /* 0x000fca0008400000 */
[----:B------:R-:W-:-:S05]  /*14a40*/  FMNMX3 R132, R132, R138, R0, !PT ;  /* 0x0000008a84847276 */ /* 0x000fca0007800000 */
[--C-:B------:R-:W-:Y:S01]  /*14a50*/  FFMA R39, R39, UR15, -R132.reuse ;  /* 0x0000000f27277c23 */ /* 0x100fe20008000884 */
[--C-:B------:R-:W-:Y:S01]  /*14a60*/  FFMA R49, R49, UR15, -R132.reuse ;  /* 0x0000000f31317c23 */ /* 0x100fe20008000884 */
[--C-:B------:R-:W-:Y:S01]  /*14a70*/  FFMA R42, R42, UR15, -R132.reuse ;  /* 0x0000000f2a2a7c23 */ /* 0x100fe20008000884 */
[--C-:B------:R-:W-:Y:S01]  /*14a80*/  FFMA R51, R51, UR15, -R132.reuse ;  /* 0x0000000f33337c23 */ /* 0x100fe20008000884 */
[----:B------:R-:W-:Y:S01]  /*14a90*/  FMUL R39, R39, 1.4426950216293334961 ;  /* 0x3fb8aa3b27277820 */ /* 0x000fe20000400000 */
[----:B------:R-:W-:Y:S01]  /*14aa0*/  FMUL R49, R49, 1.4426950216293334961 ;  /* 0x3fb8aa3b31317820 */ /* 0x000fe20000400000 */
[----:B------:R-:W-:Y:S01]  /*14ab0*/  FMUL R42, R42, 1.4426950216293334961 ;  /* 0x3fb8aa3b2a2a7820 */ /* 0x000fe20000400000 */
[--C-:B------:R-:W-:Y:S01]  /*14ac0*/  FFMA R52, R52, UR15, -R132.reuse ;  /* 0x0000000f34347c23 */ /* 0x100fe20008000884 */
[----:B------:R2:W3:Y:S01]  /*14ad0*/  MUFU.EX2 R144, R39 ;  /* 0x0000002700907308 */ /* 0x0004e20000000800 */
[--C-:B------:R-:W-:Y:S01]  /*14ae0*/  FFMA R5, R5, UR15, -R132.reuse ;  /* 0x0000000f05057c23 */ /* 0x100fe20008000884 */
[--C-:B------:R-:W-:Y:S01]  /*14af0*/  FFMA R138, R6, UR15, -R132.reuse ;  /* 0x0000000f068a7c23 */ /* 0x100fe20008000884 */
[--C-:B------:R-:W-:Y:S01]  /*14b00*/  FFMA R7, R7, UR15, -R132.reuse ;  /* 0x0000000f07077c23 */ /* 0x100fe20008000884 */
[--C-:B------:R-:W-:Y:S01]  /*14b10*/  FFMA R9, R9, UR15, -R132.reuse ;  /* 0x0000000f09097c23 */ /* 0x100fe20008000884 */
[----:B------:R-:W-:Y:S01]  /*14b20*/  FMUL R5, R5, 1.4426950216293334961 ;  /* 0x3fb8aa3b05057820 */ /* 0x000fe20000400000 */
[--C-:B------:R-:W-:Y:S01]  /*14b30*/  FFMA R11, R11, UR15, -R132.reuse ;  /* 0x0000000f0b0b7c23 */ /* 0x100fe20008000884 */
[----:B------:R-:W-:Y:S01]  /*14b40*/  FMUL R7, R7, 1.4426950216293334961 ;  /* 0x3fb8aa3b07077820 */ /* 0x000fe20000400000 */
[----:B------:R4:W1:Y:S01]  /*14b50*/  MUFU.EX2 R142, R42 ;  /* 0x0000002a008e7308 */ /* 0x0008620000000800 */
[--C-:B--2---:R-:W-:Y:S01]  /*14b60*/  FFMA R39, R50, UR15, -R132.reuse ;  /* 0x0000000f32277c23 */ /* 0x104fe20008000884 */
[----:B------:R-:W-:Y:S01]  /*14b70*/  FMUL R9, R9, 1.4426950216293334961 ;  /* 0x3fb8aa3b09097820 */ /* 0x000fe20000400000 */
[----:B------:R-:W-:Y:S01]  /*14b80*/  FMUL R11, R11, 1.4426950216293334961 ;  /* 0x3fb8aa3b0b0b7820 */ /* 0x000fe20000400000 */
[--C-:B------:R-:W-:Y:S01]  /*14b90*/  FFMA R13, R13, UR15, -R132.reuse ;  /* 0x0000000f0d0d7c23 */ /* 0x100fe20008000884 */
[--C-:B------:R-:W-:Y:S01]  /*14ba0*/  FFMA R15, R15, UR15, -R132.reuse ;  /* 0x0000000f0f0f7c23 */ /* 0x100fe20008000884 */
[--C-:B------:R-:W-:Y:S01]  /*14bb0*/  FFMA R17, R17, UR15, -R132.reuse ;  /* 0x0000000f11117c23 */ /* 0x100fe20008000884 */
[--C-:B------:R-:W-:Y:S01]  /*14bc0*/  FFMA R19, R19, UR15, -R132.reuse ;  /* 0x0000000f13137c23 */ /* 0x100fe20008000884 */
[----:B------:R2:W0:Y:S01]  /*14bd0*/  MUFU.EX2 R50, R49 ;  /* 0x0000003100327308 */ /* 0x0004220000000800 */
[----:B----4-:R-:W-:Y:S01]  /*14be0*/  FMUL R42, R52, 1.4426950216293334961 ;  /* 0x3fb8aa3b342a7820 */ /* 0x010fe20000400000 */
[--C-:B------:R-:W-:Y:S01]  /*14bf0*/  FFMA R52, R69, UR15, -R132.reuse ;  /* 0x0000000f45347c23 */ /* 0x100fe20008000884 */
[----:B------:R-:W-:Y:S01]  /*14c00*/  FMUL R13, R13, 1.4426950216293334961 ;  /* 0x3fb8aa3b0d0d7820 */ /* 0x000fe20000400000 */
[----:B------:R-:W-:Y:S01]  /*14c10*/  FMUL R15, R15, 1.4426950216293334961 ;  /* 0x3fb8aa3b0f0f7820 */ /* 0x000fe20000400000 */
[----:B------:R-:W-:Y:S01]  /*14c20*/  FMUL R17, R17, 1.4426950216293334961 ;  /* 0x3fb8aa3b11117820 */ /* 0x000fe20000400000 */
[----:B------:R-:W-:Y:S01]  /*14c30*/  FMUL R52, R52, 1.4426950216293334961 ;  /* 0x3fb8aa3b34347820 */ /* 0x000fe20000400000 */
[----:B------:R-:W-:Y:S01]  /*14c40*/  FMUL R19, R19, 1.4426950216293334961 ;  /* 0x3fb8aa3b13137820 */ /* 0x000fe20000400000 */
[----:B------:R4:W0:Y:S01]  /*14c50*/  MUFU.EX2 R6, R5 ;  /* 0x0000000500067308 */ /* 0x0008220000000800 */
[----:B--2---:R-:W-:Y:S01]  /*14c60*/  FMUL R49, R51, 1.4426950216293334961 ;  /* 0x3fb8aa3b33317820 */ /* 0x004fe20000400000 */
[--C-:B------:R-:W-:Y:S01]  /*14c70*/  FFMA R51, R68, UR15, -R132.reuse ;  /* 0x0000000f44337c23 */ /* 0x100fe20008000884 */
[--C-:B------:R-:W-:Y:S01]  /*14c80*/  FFMA R21, R21, UR15, -R132.reuse ;  /* 0x0000000f15157c23 */ /* 0x100fe20008000884 */
[--C-:B------:R-:W-:Y:S01]  /*14c90*/  FFMA R23, R23, UR15, -R132.reuse ;  /* 0x0000000f17177c23 */ /* 0x100fe20008000884 */
[--C-:B------:R-:W-:Y:S01]  /*14ca0*/  FFMA R25, R25, UR15, -R132.reuse ;  /* 0x0000000f19197c23 */ /* 0x100fe20008000884 */
[----:B------:R-:W-:Y:S01]  /*14cb0*/  FMUL R51, R51, 1.4426950216293334961 ;  /* 0x3fb8aa3b33337820 */ /* 0x000fe20000400000 */
[----:B------:R-:W-:Y:S01]  /*14cc0*/  FMUL R21, R21, 1.4426950216293334961 ;  /* 0x3fb8aa3b15157820 */ /* 0x000fe20000400000 */
[----:B------:R-:W-:Y:S01]  /*14cd0*/  FMUL R23, R23, 1.4426950216293334961 ;  /* 0x3fb8aa3b17177820 */ /* 0x000fe20000400000 */
[----:B----4-:R-:W-:Y:S01]  /*14ce0*/  FMUL R5, R138, 1.4426950216293334961 ;  /* 0x3fb8aa3b8a057820 */ /* 0x010fe20000400000 */
[----:B------:R2:W4:Y:S01]  /*14cf0*/  MUFU.EX2 R69, R51 ;  /* 0x0000003300457308 */ /* 0x0005220000000800 */
[--C-:B------:R-:W-:Y:S01]  /*14d00*/  FFMA R138, R8, UR15, -R132.reuse ;  /* 0x0000000f088a7c23 */ /* 0x100fe20008000884 */
[----:B------:R-:W-:Y:S01]  /*14d10*/  FMUL R25, R25, 1.4426950216293334961 ;  /* 0x3fb8aa3b19197820 */ /* 0x000fe20000400000 */
[--C-:B------:R-:W-:Y:S01]  /*14d20*/  FFMA R27, R27, UR15, -R132.reuse ;  /* 0x0000000f1b1b7c23 */ /* 0x100fe20008000884 */
[--C-:B------:R-:W-:Y:S01]  /*14d30*/  FFMA R29, R29, UR15, -R132.reuse ;  /* 0x0000000f1d1d7c23 */ /* 0x100fe20008000884 */
[--C-:B------:R-:W-:Y:S01]  /*14d40*/  FFMA R31, R31, UR15, -R132.reuse ;  /* 0x0000000f1f1f7c23 */ /* 0x100fe20008000884 */
[--C-:B------:R-:W-:Y:S01]  /*14d50*/  FFMA R33, R33, UR15, -R132.reuse ;  /* 0x0000000f21217c23 */ /* 0x100fe20008000884 */
[----:B------:R-:W-:Y:S01]  /*14d60*/  FMUL R27, R27, 1.4426950216293334961 ;  /* 0x3fb8aa3b1b1b7820 */ /* 0x000fe20000400000 */
[----:B------:R5:W0:Y:S01]  /*14d70*/  MUFU.EX2 R8, R7 ;  /* 0x0000000700087308 */ /* 0x000a220000000800 */
[--C-:B--2---:R-:W-:Y:S01]  /*14d80*/  FFMA R51, R70, UR15, -R132.reuse ;  /* 0x0000000f46337c23 */ /* 0x104fe20008000884 */
[----:B------:R-:W-:Y:S01]  /*14d90*/  FMUL R29, R29, 1.4426950216293334961 ;  /* 0x3fb8aa3b1d1d7820 */ /* 0x000fe20000400000 */
[----:B------:R-:W-:Y:S01]  /*14da0*/  FMUL R31, R31, 1.4426950216293334961 ;  /* 0x3fb8aa3b1f1f7820 */ /* 0x000fe20000400000 */
[----:B------:R-:W-:Y:S01]  /*14db0*/  FMUL R33, R33, 1.4426950216293334961 ;  /* 0x3fb8aa3b21217820 */ /* 0x000fe20000400000 */
[----:B------:R-:W-:Y:S01]  /*14dc0*/  FMUL R51, R51, 1.4426950216293334961 ;  /* 0x3fb8aa3b33337820 */ /* 0x000fe20000400000 */
[--C-:B------:R-:W-:Y:S01]  /*14dd0*/  FFMA R35, R35, UR15, -R132.reuse ;  /* 0x0000000f23237c23 */ /* 0x100fe20008000884 */
[--C-:B------:R-:W-:Y:S01]  /*14de0*/  FFMA R43, R43, UR15, -R132.reuse ;  /* 0x0000000f2b2b7c23 */ /* 0x100fe20008000884 */
[----:B------:R2:W0:Y:S01]  /*14df0*/  MUFU.EX2 R70, R52 ;  /* 0x0000003400467308 */ /* 0x0004220000000800 */
[----:B-----5:R-:W-:Y:S01]  /*14e00*/  FMUL R7, R138, 1.4426950216293334961 ;  /* 0x3fb8aa3b8a077820 */ /* 0x020fe20000400000 */
[--C-:B------:R-:W-:Y:S01]  /*14e10*/  FFMA R138, R10, UR15, -R132.reuse ;  /* 0x0000000f0a8a7c23 */ /* 0x100fe20008000884 */
[----:B------:R-:W-:Y:S01]  /*14e20*/  FMUL R35, R35, 1.4426950216293334961 ;  /* 0x3fb8aa3b23237820 */ /* 0x000fe20000400000 */
[--C-:B------:R-:W-:Y:S01]  /*14e30*/  FFMA R44, R44, UR15, -R132.reuse ;  /* 0x0000000f2c2c7c23 */ /* 0x100fe20008000884 */
[--C-:B------:R-:W-:Y:S01]  /*14e40*/  FFMA R45, R45, UR15, -R132.reuse ;  /* 0x0000000f2d2d7c23 */ /* 0x100fe20008000884 */
[--C-:B------:R-:W-:Y:S01]  /*14e50*/  FFMA R37, R37, UR15, -R132.reuse ;  /* 0x0000000f25257c23 */ /* 0x100fe20008000884 */
[--C-:B------:R-:W-:Y:S01]  /*14e60*/  FFMA R40, R40, UR15, -R132.reuse ;  /* 0x0000000f28287c23 */ /* 0x100fe20008000884 */
[----:B------:R5:W0:Y:S01]  /*14e70*/  MUFU.EX2 R10, R9 ;  /* 0x00000009000a7308 */ /* 0x000a220000000800 */
[--C-:B--2---:R-:W-:Y:S01]  /*14e80*/  FFMA R52, R71, UR15, -R132.reuse ;  /* 0x0000000f47347c23 */ /* 0x104fe20008000884 */
[--C-:B------:R-:W-:Y:S01]  /*14e90*/  FFMA R41, R41, UR15, -R132.reuse ;  /* 0x0000000f29297c23 */ /* 0x100fe20008000884 */
[--C-:B------:R-:W-:Y:S01]  /*14ea0*/  FFMA R47, R47, UR15, -R132.reuse ;  /* 0x0000000f2f2f7c23 */ /* 0x100fe20008000884 */
[----:B------:R-:W-:Y:S01]  /*14eb0*/  FMUL R43, R43, 1.4426950216293334961 ;  /* 0x3fb8aa3b2b2b7820 */ /* 0x000fe20000400000 */
[----:B------:R-:W-:Y:S01]  /*14ec0*/  FMUL R52, R52, 1.4426950216293334961 ;  /* 0x3fb8aa3b34347820 */ /* 0x000fe20000400000 */
[----:B------:R-:W-:Y:S01]  /*14ed0*/  FMUL R44, R44, 1.4426950216293334961 ;  /* 0x3fb8aa3b2c2c7820 */ /* 0x000fe20000400000 */
[----:B------:R-:W-:Y:S01]  /*14ee0*/  FMUL R45, R45, 1.4426950216293334961 ;  /* 0x3fb8aa3b2d2d7820 */ /* 0x000fe20000400000 */
[----:B------:R2:W0:Y:S01]  /*14ef0*/  MUFU.EX2 R71, R51 ;  /* 0x0000003300477308 */ /* 0x0004220000000800 */
[----:B-----5:R-:W-:Y:S01]  /*14f00*/  FMUL R9, R138, 1.4426950216293334961 ;  /* 0x3fb8aa3b8a097820 */ /* 0x020fe20000400000 */
[--C-:B------:R-:W-:Y:S01]  /*14f10*/  FFMA R138, R12, UR15, -R132.reuse ;  /* 0x0000000f0c8a7c23 */ /* 0x100fe20008000884 */
[----:B------:R-:W-:Y:S01]  /*14f20*/  FMUL R37, R37, 1.4426950216293334961 ;  /* 0x3fb8aa3b25257820 */ /* 0x000fe20000400000 */
[----:B------:R-:W-:Y:S01]  /*14f30*/  FMUL R40, R40, 1.4426950216293334961 ;  /* 0x3fb8aa3b28287820 */ /* 0x000fe20000400000 */
[----:B------:R-:W-:Y:S01]  /*14f40*/  FMUL R41, R41, 1.4426950216293334961 ;  /* 0x3fb8aa3b29297820 */ /* 0x000fe20000400000 */
[--C-:B------:R-:W-:Y:S01]  /*14f50*/  FFMA R46, R46, UR15, -R132.reuse ;  /* 0x0000000f2e2e7c23 */ /* 0x100fe20008000884 */
[----:B------:R-:W-:Y:S01]  /*14f60*/  FMUL R47, R47, 1.4426950216293334961 ;  /* 0x3fb8aa3b2f2f7820 */ /* 0x000fe20000400000 */
[----:B------:R5:W0:Y:S01]  /*14f70*/  MUFU.EX2 R12, R11 ;  /* 0x0000000b000c7308 */ /* 0x000a220000000800 */
[--C-:B--2---:R-:W-:Y:S01]  /*14f80*/  FFMA R51, R72, UR15, -R132.reuse ;  /* 0x0000000f48337c23 */ /* 0x104fe20008000884 */
[--C-:B------:R-:W-:Y:S01]  /*14f90*/  FFMA R48, R48, UR15, -R132.reuse ;  /* 0x0000000f30307c23 */ /* 0x100fe20008000884 */
[----:B------:R-:W-:Y:S01]  /*14fa0*/  FMUL R39, R39, 1.4426950216293334961 ;  /* 0x3fb8aa3b27277820 */ /* 0x000fe20000400000 */
[--C-:B------:R-:W-:Y:S01]  /*14fb0*/  FFMA R4, R4, UR15, -R132.reuse ;  /* 0x0000000f04047c23 */ /* 0x100fe20008000884 */
[----:B------:R-:W-:Y:S01]  /*14fc0*/  FMUL R51, R51, 1.4426950216293334961 ;  /* 0x3fb8aa3b33337820 */ /* 0x000fe20000400000 */
[--C-:B------:R-:W-:Y:S01]  /*14fd0*/  FFMA R53, R53, UR15, -R132.reuse ;  /* 0x0000000f35357c23 */ /* 0x100fe20008000884 */
[--C-:B------:R-:W-:Y:S01]  /*14fe0*/  FFMA R54, R54, UR15, -R132.reuse ;  /* 0x0000000f36367c23 */ /* 0x100fe20008000884 */
[----:B------:R2:W0:Y:S01]  /*14ff0*/  MUFU.EX2 R72, R52 ;  /* 0x0000003400487308 */ /* 0x0004220000000800 */
[----:B-----5:R-:W-:Y:S01]  /*15000*/  FMUL R11, R138, 1.4426950216293334961 ;  /* 0x3fb8aa3b8a0b7820 */ /* 0x020fe20000400000 */
[--C-:B------:R-:W-:Y:S01]  /*15010*/  FFMA R138, R14, UR15, -R132.reuse ;  /* 0x0000000f0e8a7c23 */ /* 0x100fe20008000884 */
[--C-:B------:R-:W-:Y:S01]  /*15020*/  FFMA R55, R55, UR15, -R132.reuse ;  /* 0x0000000f37377c23 */ /* 0x100fe20008000884 */
        /* <DEDUP_REMOVED lines=18> */
[----:B------:R-:W-:Y:S01]  /*15150*/  FMUL R4, R4, 1.4426950216293334961 ;  /* 0x3fb8aa3b04047820 */ /* 0x000fe20000400000 */
[----:B------:R-:W-:Y:S01]  /*15160*/  FMUL R59, R59, 1.4426950216293334961 ;  /* 0x3fb8aa3b3b3b7820 */ /* 0x000fe20000400000 */
[----:B------:R5:W0:Y:S01]  /*15170*/  MUFU.EX2 R16, R15 ;  /* 0x0000000f00107308 */ /* 0x000a220000000800 */
[--C-:B--2---:R-:W-:Y:S01]  /*15180*/  FFMA R51, R74, UR15, -R132.reuse ;  /* 0x0000000f4a337c23 */ /* 0x104fe20008000884 */
[----:B------:R-:W-:Y:S01]  /*15190*/  FMUL R60, R60, 1.4426950216293334961 ;  /* 0x3fb8aa3b3c3c7820 */ /* 0x000fe20000400000 */
[----:B------:R-:W-:Y:S01]  /*151a0*/  FMUL R61, R61, 1.4426950216293334961 ;  /* 0x3fb8aa3b3d3d7820 */ /* 0x000fe20000400000 */
        /* <DEDUP_REMOVED lines=10> */
[----:B------:R-:W-:-:S02]  /*15250*/  FFMA R104, R104, UR15, -R132 ;  /* 0x0000000f68687c23 */ /* 0x000fc40008000884 */
[----:B------:R5:W0:Y:S01]  /*15260*/  MUFU.EX2 R18, R17 ;  /* 0x0000001100127308 */ /* 0x000a220000000800 */
[----:B--2---:R-:W-:-:S04]  /*15270*/  FFMA R52, R75, UR15, -R132 ;  /* 0x0000000f4b347c23 */ /* 0x004fc80008000884 */
[----:B------:R-:W-:-:S03]  /*15280*/  FMUL R52, R52, 1.4426950216293334961 ;  /* 0x3fb8aa3b34347820 */ /* 0x000fc60000400000 */
[----:B------:R2:W0:Y:S01]  /*15290*/  MUFU.EX2 R75, R51 ;  /* 0x00000033004b7308 */ /* 0x0004220000000800 */
[----:B-----5:R-:W-:Y:S01]  /*152a0*/  FMUL R17, R138, 1.4426950216293334961 ;  /* 0x3fb8aa3b8a117820 */ /* 0x020fe20000400000 */
[----:B------:R-:W-:-:S06]  /*152b0*/  FFMA R138, R20, UR15, -R132 ;  /* 0x0000000f148a7c23 */ /* 0x000fcc0008000884 */
        /* <DEDUP_REMOVED lines=54> */
[----:B------:R-:W0:Y:S01]  /*15620*/  MUFU.EX2 R147, R43 ;  /* 0x0000002b00937308 */ /* 0x000e220000000800 */
[----:B--2---:R-:W-:-:S04]  /*15630*/  FFMA R52, R85, UR15, -R132 ;  /* 0x0000000f55347c23 */ /* 0x004fc80008000884 */
[----:B------:R-:W-:-:S03]  /*15640*/  FMUL R52, R52, 1.4426950216293334961 ;  /* 0x3fb8aa3b34347820 */ /* 0x000fc60000400000 */
[----:B------:R2:W0:Y:S08]  /*15650*/  MUFU.EX2 R85, R51 ;  /* 0x0000003300557308 */ /* 0x0004300000000800 */
[----:B------:R5:W0:Y:S01]  /*15660*/  MUFU.EX2 R141, R44 ;  /* 0x0000002c008d7308 */ /* 0x000a220000000800 */
[----:B--2---:R-:W-:-:S04]  /*15670*/  FFMA R51, R86, UR15, -R132 ;  /* 0x0000000f56337c23 */ /* 0x004fc80008000884 */
[----:B------:R-:W-:-:S03]  /*15680*/  FMUL R51, R51, 1.4426950216293334961 ;  /* 0x3fb8aa3b33337820 */ /* 0x000fc60000400000 */
[----:B------:R2:W0:Y:S01]  /*15690*/  MUFU.EX2 R86, R52 ;  /* 0x0000003400567308 */ /* 0x0004220000000800 */
[----:B-----5:R-:W-:Y:S01]  /*156a0*/  FMUL R44, R48, 1.4426950216293334961 ;  /* 0x3fb8aa3b302c7820 */ /* 0x020fe20000400000 */
[----:B------:R-:W-:-:S06]  /*156b0*/  FMUL R48, R53, 1.4426950216293334961 ;  /* 0x3fb8aa3b35307820 */ /* 0x000fcc0000400000 */
        /* <DEDUP_REMOVED lines=10> */
[----:B-----5:R-:W-:-:S07]  /*15760*/  FMUL R37, R138, 1.4426950216293334961 ;  /* 0x3fb8aa3b8a257820 */ /* 0x020fce0000400000 */
        /* <DEDUP_REMOVED lines=20> */
[----:B------:R-:W0:Y:S01]  /*158b0*/  MUFU.EX2 R4, R4 ;  /* 0x0000000400047308 */ /* 0x000e220000000800 */
[----:B--2---:R-:W-:-:S04]  /*158c0*/  FFMA R52, R93, UR15, -R132 ;  /* 0x0000000f5d347c23 */ /* 0x004fc80008000884 */
[----:B------:R-:W-:-:S03]  /*158d0*/  FMUL R52, R52, 1.4426950216293334961 ;  /* 0x3fb8aa3b34347820 */ /* 0x000fc60000400000 */
[----:B------:R2:W0:Y:S08]  /*158e0*/  MUFU.EX2 R93, R51 ;  /* 0x00000033005d7308 */ /* 0x0004300000000800 */
        /* <DEDUP_REMOVED lines=39> */
[----:B------:R-:W2:Y:S08]  /*15b60*/  MUFU.EX2 R25, R25 ;  /* 0x0000001900197308 */ /* 0x000eb00000000800 */
[----:B------:R-:W0:Y:S08]  /*15b70*/  MUFU.EX2 R27, R27 ;  /* 0x0000001b001b7308 */ /* 0x000e300000000800 */
        /* <DEDUP_REMOVED lines=15> */
[----:B------:R0:W0:Y:S08]  /*15c70*/  MUFU.EX2 R138, R59 ;  /* 0x0000003b008a7308 */ /* 0x0000300000000800 */
        /* <DEDUP_REMOVED lines=8> */
[----:B------:R0:W1:Y:S08]  /*15d00*/  MUFU.EX2 R103, R51 ;  /* 0x0000003300677308 */ /* 0x0000700000000800 */
[----:B------:R1:W1:Y:S01]  /*15d10*/  MUFU.EX2 R196, R52 ;  /* 0x0000003400c47308 */ /* 0x0002620000000800 */
[----:B0-234-:R-:W-:Y:S05]  /*15d20*/  @!P2 BRA `(.L_x_15) ;  /* 0x000000840090a947 */ /* 0x01dfea0003800000 */
.L_x_24:
[----:B------:R-:W-:Y:S01]  /*15d30*/  FADD R51, R4, R6 ;  /* 0x0000000604337221 */ /* 0x000fe20000000000 */
[--C-:B------:R-:W-:Y:S01]  /*15d40*/  FFMA R105, R105, UR15, -R132.reuse ;  /* 0x0000000f69697c23 */ /* 0x100fe20008000884 */
[--C-:B------:R-:W-:Y:S01]  /*15d50*/  FFMA R106, R106, UR15, -R132.reuse ;  /* 0x0000000f6a6a7c23 */ /* 0x100fe20008000884 */
[--C-:B------:R-:W-:Y:S01]  /*15d60*/  FFMA R107, R107, UR15, -R132.reuse ;  /* 0x0000000f6b6b7c23 */ /* 0x100fe20008000884 */
        /* <DEDUP_REMOVED lines=31> */
[----:B------:R-:W-:Y:S01]  /*15f60*/  FFMA R127, R127, UR15, -R132 ;  /* 0x0000000f7f7f7c23 */ /* 0x000fe20008000884 */
[----:B------:R-:W-:Y:S01]  /*15f70*/  FADD R51, R13, R51 ;  /* 0x000000330d337221 */ /* 0x000fe20000000000 */
[----:B------:R-:W-:Y:S01]  /*15f80*/  F2FP.F16.F32.PACK_AB R4, R6, R4 ;  /* 0x000000040604723e */ /* 0x000fe200000000ff */
[----:B------:R-:W-:Y:S01]  /*15f90*/  FMUL R104, R104, 1.4426950216293334961 ;  /* 0x3fb8aa3b68687820 */ /* 0x000fe20000400000 */
[----:B------:R-:W-:Y:S01]  /*15fa0*/  FMUL R105, R105, 1.4426950216293334961 ;  /* 0x3fb8aa3b69697820 */ /* 0x000fe20000400000 */
[----:B------:R-:W-:Y:S01]  /*15fb0*/  FADD R51, R16, R51 ;  /* 0x0000003310337221 */ /* 0x000fe20000000000 */
[----:B------:R-:W-:Y:S01]  /*15fc0*/  FMUL R106, R106, 1.4426950216293334961 ;  /* 0x3fb8aa3b6a6a7820 */ /* 0x000fe20000400000 */
[----:B------:R-:W-:Y:S01]  /*15fd0*/  F2FP.F16.F32.PACK_AB R6, R10, R7 ;  /* 0x000000070a06723e */ /* 0x000fe200000000ff */
[----:B------:R-:W-:Y:S01]  /*15fe0*/  FMUL R107, R107, 1.4426950216293334961 ;  /* 0x3fb8aa3b6b6b7820 */ /* 0x000fe20000400000 */
[----:B------:R-:W-:Y:S01]  /*15ff0*/  FADD R51, R15, R51 ;  /* 0x000000330f337221 */ /* 0x000fe20000000000 */
[----:B------:R-:W-:Y:S01]  /*16000*/  FMUL R108, R108, 1.4426950216293334961 ;  /* 0x3fb8aa3b6c6c7820 */ /* 0x000fe20000400000 */
[----:B------:R-:W-:Y:S01]  /*16010*/  FMUL R109, R109, 1.4426950216293334961 ;  /* 0x3fb8aa3b6d6d7820 */ /* 0x000fe20000400000 */
        /* <DEDUP_REMOVED lines=18> */
[----:B------:R-:W-:Y:S01]  /*16140*/  F2FP.F16.F32.PACK_AB R5, R8, R5 ;  /* 0x000000050805723e */ /* 0x000fe200000000ff */
[----:B------:R-:W-:Y:S01]  /*16150*/  FMUL R128, R128, 1.4426950216293334961 ;  /* 0x3fb8aa3b80807820 */ /* 0x000fe20000400000 */
[----:B------:R-:W-:Y:S01]  /*16160*/  F2FP.F16.F32.PACK_AB R7, R12, R9 ;  /* 0x000000090c07723e */ /* 0x000fe200000000ff */
        /* <DEDUP_REMOVED lines=13> */
[----:B------:R-:W-:Y:S01]  /*16240*/  FMUL R127, R127, 1.4426950216293334961 ;  /* 0x3fb8aa3b7f7f7820 */ /* 0x000fe20000400000 */
[----:B------:R-:W-:Y:S01]  /*16250*/  F2FP.F16.F32.PACK_AB R10, R18, R15 ;  /* 0x0000000f120a723e */ /* 0x000fe200000000ff */
[----:B------:R-:W-:Y:S01]  /*16260*/  MUFU.EX2 R104, R104 ;  /* 0x0000006800687308 */ /* 0x000fe20000000800 */
[----:B------:R-:W-:Y:S01]  /*16270*/  FADD R51, R25, R51 ;  /* 0x0000003319337221 */ /* 0x000fe20000000000 */
[----:B------:R-:W-:-:S02]  /*16280*/  F2FP.F16.F32.PACK_AB R12, R22, R19 ;  /* 0x00000013160c723e */ /* 0x000fc400000000ff */
[----:B------:R-:W-:Y:S01]  /*16290*/  F2FP.F16.F32.PACK_AB R13, R24, R21 ;  /* 0x00000015180d723e */ /* 0x000fe200000000ff */
[----:B------:R-:W-:Y:S01]  /*162a0*/  FADD R51, R28, R51 ;  /* 0x000000331c337221 */ /* 0x000fe20000000000 */
[----:B------:R-:W-:Y:S02]  /*162b0*/  F2FP.F16.F32.PACK_AB R14, R26, R23 ;  /* 0x000000171a0e723e */ /* 0x000fe400000000ff */
[----:B------:R-:W-:Y:S01]  /*162c0*/  F2FP.F16.F32.PACK_AB R15, R28, R25 ;  /* 0x000000191c0f723e */ /* 0x000fe200000000ff */
[----:B------:R-:W-:Y:S01]  /*162d0*/  FADD R51, R27, R51 ;  /* 0x000000331b337221 */ /* 0x000fe20000000000 */
[----:B------:R-:W-:Y:S01]  /*162e0*/  F2FP.F16.F32.PACK_AB R22, R148, R143 ;  /* 0x0000008f9416723e */ /* 0x000fe200000000ff */
[----:B------:R-:W-:Y:S01]  /*162f0*/  MUFU.EX2 R140, R131 ;  /* 0x00000083008c7308 */ /* 0x000fe20000000800 */
[----:B-1----:R-:W-:Y:S01]  /*16300*/  F2FP.F16.F32.PACK_AB R23, R147, R142 ;  /* 0x0000008e9317723e */ /* 0x002fe200000000ff */
[----:B------:R-:W-:Y:S01]  /*16310*/  FADD R51, R30, R51 ;  /* 0x000000331e337221 */ /* 0x000fe20000000000 */
[----:B------:R-:W-:-:S02]  /*16320*/  F2FP.F16.F32.PACK_AB R24, R146, R141 ;  /* 0x0000008d9218723e */ /* 0x000fc400000000ff */
[----:B------:R-:W-:Y:S01]  /*16330*/  F2FP.F16.F32.PACK_AB R21, R144, R37 ;  /* 0x000000259015723e */ /* 0x000fe200000000ff */
[----:B------:R-:W-:Y:S01]  /*16340*/  FADD R51, R29, R51 ;  /* 0x000000331d337221 */ /* 0x000fe20000000000 */
[----:B------:R-:W-:Y:S01]  /*16350*/  F2FP.F16.F32.PACK_AB R11, R20, R17 ;  /* 0x00000011140b723e */ /* 0x000fe200000000ff */
[----:B------:R-:W-:Y:S01]  /*16360*/  MUFU.EX2 R105, R105 ;  /* 0x0000006900697308 */ /* 0x000fe20000000800 */
[----:B------:R-:W-:Y:S01]  /*16370*/  F2FP.F16.F32.PACK_AB R25, R145, R45 ;  /* 0x0000002d9119723e */ /* 0x000fe200000000ff */
[----:B------:R-:W-:Y:S01]  /*16380*/  FADD R51, R32, R51 ;  /* 0x0000003320337221 */ /* 0x000fe20000000000 */
[----:B------:R-:W-:Y:S02]  /*16390*/  F2FP.F16.F32.PACK_AB R16, R30, R27 ;  /* 0x0000001b1e10723e */ /* 0x000fe400000000ff */
[----:B------:R-:W-:Y:S01]  /*163a0*/  F2FP.F16.F32.PACK_AB R17, R32, R29 ;  /* 0x0000001d2011723e */ /* 0x000fe200000000ff */
[----:B------:R-:W-:Y:S01]  /*163b0*/  FADD R51, R31, R51 ;  /* 0x000000331f337221 */ /* 0x000fe20000000000 */
[----:B------:R-:W-:Y:S01]  /*163c0*/  F2FP.F16.F32.PACK_AB R18, R34, R31 ;  /* 0x0000001f2212723e */ /* 0x000fe200000000ff */
[----:B------:R-:W-:Y:S01]  /*163d0*/  MUFU.EX2 R106, R106 ;  /* 0x0000006a006a7308 */ /* 0x000fe20000000800 */
[----:B------:R-:W-:Y:S01]  /*163e0*/  F2FP.F16.F32.PACK_AB R19, R36, R33 ;  /* 0x000000212413723e */ /* 0x000fe200000000ff */
[----:B------:R-:W-:Y:S01]  /*163f0*/  FADD R51, R34, R51 ;  /* 0x0000003322337221 */ /* 0x000fe20000000000 */
[----:B------:R-:W-:-:S03]  /*16400*/  F2FP.F16.F32.PACK_AB R20, R38, R35 ;  /* 0x000000232614723e */ /* 0x000fc600000000ff */
[----:B------:R-:W-:Y:S02]  /*16410*/  FADD R51, R33, R51 ;  /* 0x0000003321337221 */ /* 0x000fe40000000000 */
[----:B------:R-:W-:Y:S02]  /*16420*/  MUFU.EX2 R107, R107 ;  /* 0x0000006b006b7308 */ /* 0x000fe40000000800 */
[----:B------:R-:W-:-:S04]  /*16430*/  FADD R51, R36, R51 ;  /* 0x0000003324337221 */ /* 0x000fc80000000000 */
        /* <DEDUP_REMOVED lines=13> */
[----:B------:R0:W1:Y:S02]  /*16510*/  MUFU.EX2 R142, R129 ;  /* 0x00000081008e7308 */ /* 0x0000640000000800 */
[----:B------:R-:W-:-:S04]  /*16520*/  FADD R51, R146, R51 ;  /* 0x0000003392337221 */ /* 0x000fc80000000000 */
[----:B------:R-:W-:Y:S02]  /*16530*/  FADD R51, R45, R51 ;  /* 0x000000332d337221 */ /* 0x000fe40000000000 */
[----:B------:R2:W3:Y:S08]  /*16540*/  MUFU.EX2 R141, R130 ;  /* 0x00000082008d7308 */ /* 0x0004f00000000800 */
[----:B------:R-:W4:Y:S01]  /*16550*/  MUFU.EX2 R111, R111 ;  /* 0x0000006f006f7308 */ /* 0x000f220000000800 */
[----:B------:R-:W-:-:S07]  /*16560*/  FADD R51, R145, R51 ;  /* 0x0000003391337221 */ /* 0x000fce0000000000 */
[----:B------:R-:W-:Y:S01]  /*16570*/  MUFU.EX2 R112, R112 ;  /* 0x0000007000707308 */ /* 0x000fe20000000800 */
[----:B------:R-:W-:-:S07]  /*16580*/  FADD R51, R44, R51 ;  /* 0x000000332c337221 */ /* 0x000fce0000000000 */
[----:B------:R-:W5:Y:S01]  /*16590*/  MUFU.EX2 R113, R113 ;  /* 0x0000007100717308 */ /* 0x000f620000000800 */
[----:B------:R-:W-:-:S07]  /*165a0*/  FADD R51, R50, R51 ;  /* 0x0000003332337221 */ /* 0x000fce0000000000 */
[----:B------:R-:W-:Y:S01]  /*165b0*/  MUFU.EX2 R114, R114 ;  /* 0x0000007200727308 */ /* 0x000fe20000000800 */
[----:B------:R-:W-:-:S07]  /*165c0*/  FADD R51, R43, R51 ;  /* 0x000000332b337221 */ /* 0x000fce0000000000 */
[----:B------:R-:W0:Y:S01]  /*165d0*/  MUFU.EX2 R115, R115 ;  /* 0x0000007300737308 */ /* 0x000e220000000800 */
        /* <DEDUP_REMOVED lines=9> */
[----:B------:R-:W-:Y:S08]  /*16670*/  MUFU.EX2 R120, R120 ;  /* 0x0000007800787308 */ /* 0x000ff00000000800 */
[----:B------:R-:W1:Y:S08]  /*16680*/  MUFU.EX2 R121, R121 ;  /* 0x0000007900797308 */ /* 0x000e700000000800 */
[----:B------:R-:W-:Y:S01]  /*16690*/  MUFU.EX2 R122, R122 ;  /* 0x0000007a007a7308 */ /* 0x000fe20000000800 */
[----:B------:R-:W-:Y:S01]  /*166a0*/  F2FP.F16.F32.PACK_AB R26, R50, R44 ;  /* 0x0000002c321a723e */ /* 0x000fe200000000ff */
[----:B0-----:R-:W5:Y:S06]  /*166b0*/  LDL.64 R128, [R1+0x218] ;  /* 0x0002180001807983 */ /* 0x001f6c0000100a00 */
[----:B------:R-:W0:Y:S08]  /*166c0*/  MUFU.EX2 R148, R123 ;  /* 0x0000007b00947308 */ /* 0x000e300000000800 */
[----:B------:R-:W-:Y:S08]  /*166d0*/  MUFU.EX2 R147, R124 ;  /* 0x0000007c00937308 */ /* 0x000ff00000000800 */
[----:B------:R0:W0:Y:S08]  /*166e0*/  MUFU.EX2 R146, R125 ;  /* 0x0000007d00927308 */ /* 0x0000300000000800 */
[----:B------:R-:W-:Y:S01]  /*166f0*/  MUFU.EX2 R144, R127 ;  /* 0x0000007f00907308 */ /* 0x000fe20000000800 */
[----:B------:R-:W-:Y:S01]  /*16700*/  F2FP.F16.F32.PACK_AB R27, R49, R43 ;  /* 0x0000002b311b723e */ /* 0x000fe200000000ff */
[----:B--2---:R-:W2:Y:S06]  /*16710*/  LDL.64 R130, [R1+0x238] ;  /* 0x0002380001827983 */ /* 0x004eac0000100a00 */
[----:B------:R-:W4:Y:S01]  /*16720*/  MUFU.EX2 R145, R126 ;  /* 0x0000007e00917308 */ /* 0x000f220000000800 */
[----:B------:R-:W-:Y:S01]  /*16730*/  FADD R51, R40, R51 ;  /* 0x0000003328337221 */ /* 0x000fe20000000000 */
[----:B------:R-:W-:Y:S01]  /*16740*/  F2FP.F16.F32.PACK_AB R28, R48, R42 ;  /* 0x0000002a301c723e */ /* 0x000fe200000000ff */
[----:B0-----:R-:W2:Y:S02]  /*16750*/  LDL.64 R124, [R1+0x290] ;  /* 0x00029000017c7983 */ /* 0x001ea40000100a00 */
[----:B------:R-:W-:Y:S01]  /*16760*/  FADD R123, R46, R51 ;  /* 0x000000332e7b7221 */ /* 0x000fe20000000000 */
[----:B------:R-:W-:-:S02]  /*16770*/  F2FP.F16.F32.PACK_AB R29, R47, R41 ;  /* 0x000000292f1d723e */ /* 0x000fc400000000ff */
[----:B------:R-:W-:Y:S01]  /*16780*/  F2FP.F16.F32.PACK_AB R30, R46, R40 ;  /* 0x000000282e1e723e */ /* 0x000fe200000000ff */
[----:B------:R-:W-:Y:S01]  /*16790*/  FADD R123, R39, R123 ;  /* 0x0000007b277b7221 */ /* 0x000fe20000000000 */
[----:B------:R-:W-:Y:S02]  /*167a0*/  F2FP.F16.F32.PACK_AB R31, R138, R39 ;  /* 0x000000278a1f723e */ /* 0x000fe400000000ff */
[----:B-1----:R-:W-:Y:S02]  /*167b0*/  F2FP.F16.F32.PACK_AB R66, R142, R143 ;  /* 0x0000008f8e42723e */ /* 0x002fe400000000ff */
[----:B---3--:R-:W-:Y:S02]  /*167c0*/  F2FP.F16.F32.PACK_AB R67, R140, R141 ;  /* 0x0000008d8c43723e */ /* 0x008fe400000000ff */
[----:B------:R-:W-:Y:S02]  /*167d0*/  F2FP.F16.F32.PACK_AB R32, R190, R149 ;  /* 0x00000095be20723e */ /* 0x000fe400000000ff */
[----:B------:R-:W-:-:S02]  /*167e0*/  F2FP.F16.F32.PACK_AB R33, R192, R191 ;  /* 0x000000bfc021723e */ /* 0x000fc400000000ff */
[----:B------:R-:W-:Y:S02]  /*167f0*/  F2FP.F16.F32.PACK_AB R34, R194, R193 ;  /* 0x000000c1c222723e */ /* 0x000fe400000000ff */
[----:B------:R-:W-:Y:S02]  /*16800*/  F2FP.F16.F32.PACK_AB R35, R68, R195 ;  /* 0x000000c34423723e */ /* 0x000fe400000000ff */
[----:B------:R-:W-:Y:S02]  /*16810*/  F2FP.F16.F32.PACK_AB R36, R70, R69 ;  /* 0x000000454624723e */ /* 0x000fe400000000ff */
[----:B------:R-:W-:Y:S02]  /*16820*/  F2FP.F16.F32.PACK_AB R37, R72, R71 ;  /* 0x000000474825723e */ /* 0x000fe400000000ff */
        /* <DEDUP_REMOVED lines=19> */
[----:B----4-:R-:W-:-:S02]  /*16960*/  F2FP.F16.F32.PACK_AB R57, R111, R110 ;  /* 0x0000006e6f39723e */ /* 0x010fc400000000ff */
[----:B-----5:R-:W-:Y:S02]  /*16970*/  F2FP.F16.F32.PACK_AB R58, R113, R112 ;  /* 0x00000070713a723e */ /* 0x020fe400000000ff */
[----:B------:R-:W-:Y:S02]  /*16980*/  F2FP.F16.F32.PACK_AB R59, R115, R114 ;  /* 0x00000072733b723e */ /* 0x000fe400000000ff */
[----:B------:R-:W-:Y:S02]  /*16990*/  F2FP.F16.F32.PACK_AB R60, R117, R116 ;  /* 0x00000074753c723e */ /* 0x000fe400000000ff */
[----:B------:R-:W-:Y:S02]  /*169a0*/  F2FP.F16.F32.PACK_AB R61, R119, R118 ;  /* 0x00000076773d723e */ /* 0x000fe400000000ff */
[----:B------:R-:W-:Y:S02]  /*169b0*/  F2FP.F16.F32.PACK_AB R62, R121, R120 ;  /* 0x00000078793e723e */ /* 0x000fe400000000ff */
[----:B------:R-:W-:-:S02]  /*169c0*/  F2FP.F16.F32.PACK_AB R63, R148, R122 ;  /* 0x0000007a943f723e */ /* 0x000fc400000000ff */
[----:B------:R-:W-:Y:S02]  /*169d0*/  F2FP.F16.F32.PACK_AB R64, R146, R147 ;  /* 0x000000939240723e */ /* 0x000fe400000000ff */
[----:B------:R-:W-:-:S04]  /*169e0*/  F2FP.F16.F32.PACK_AB R65, R144, R145 ;  /* 0x000000919041723e */ /* 0x000fc800000000ff */
[----:B------:R0:W-:Y:S02]  /*169f0*/  STTM.x64 tmem[UR9+0x100], R4 ;  /* 0x00010004000079ed */ /* 0x0001e40008340009 */
[----:B0-----:R-:W3:Y:S04]  /*16a00*/  LDL.64 R66, [R1+0x258] ;  /* 0x0002580001427983 */ /* 0x001ee80000100a00 */
[----:B------:R-:W4:Y:S04]  /*16a10*/  LDL.64 R22, [R1+0x1f8] ;  /* 0x0001f80001167983 */ /* 0x000f280000100a00 */
[----:B------:R-:W5:Y:S04]  /*16a20*/  LDL.64 R12, [R1+0x1b8] ;  /* 0x0001b800010c7983 */ /* 0x000f680000100a00 */
[----:B------:R-:W4:Y:S04]  /*16a30*/  LDL.64 R14, [R1+0x198] ;  /* 0x00019800010e7983 */ /* 0x000f280000100a00 */
[----:B------:R-:W4:Y:S04]  /*16a40*/  LDL.64 R26, [R1+0x158] ;  /* 0x00015800011a7983 */ /* 0x000f280000100a00 */
[----:B------:R-:W4:Y:S04]  /*16a50*/  LDL.64 R16, [R1+0x1d8] ;  /* 0x0001d80001107983 */ /* 0x000f280000100a00 */
[----:B------:R-:W4:Y:S04]  /*16a60*/  LDL.64 R18, [R1+0x138] ;  /* 0x0001380001127983 */ /* 0x000f280000100a00 */
[----:B------:R-:W4:Y:S04]  /*16a70*/  LDL.64 R32, [R1+0x118] ;  /* 0x0001180001207983 */ /* 0x000f280000100a00 */
[----:B------:R-:W4:Y:S04]  /*16a80*/  LDL.64 R30, [R1+0xf8] ;  /* 0x0000f800011e7983 */ /* 0x000f280000100a00 */
[----:B------:R-:W4:Y:S04]  /*16a90*/  LDL.64 R34, [R1+0x250] ;  /* 0x0002500001227983 */ /* 0x000f280000100a00 */
[----:B------:R-:W4:Y:S01]  /*16aa0*/  LDL.64 R24, [R1+0xd8] ;  /* 0x0000d80001187983 */ /* 0x000f220000100a00 */
[----:B------:R-:W-:-:S03]  /*16ab0*/  IMAD.WIDE R10, R2, 0x2, R128 ;  /* 0x00000002020a7825 */ /* 0x000fc600078e0280 */
        /* <DEDUP_REMOVED lines=8> */
[----:B--2---:R-:W-:-:S03]  /*16b40*/  IMAD.WIDE R8, R2, 0x2, R130 ;  /* 0x0000000202087825 */ /* 0x004fc600078e0282 */
[----:B------:R-:W2:Y:S04]  /*16b50*/  LDL.64 R48, [R1+0x110] ;  /* 0x0001100001307983 */ /* 0x000ea80000100a00 */
[----:B------:R-:W2:Y:S04]  /*16b60*/  LDG.E.U16 R8, desc[UR18][R8.64] ;  /* 0x0000001208087981 */ /* 0x000ea8000c1e1500 */
[----:B------:R-:W2:Y:S04]  /*16b70*/  LDL.64 R50, [R1+0x248] ;  /* 0x0002480001327983 */ /* 0x000ea80000100a00 */
[----:B------:R-:W2:Y:S01]  /*16b80*/  LDL.64 R52, [R1+0xb0] ;  /* 0x0000b00001347983 */ /* 0x000ea20000100a00 */
[----:B------:R-:W-:-:S03]  /*16b90*/  FADD R123, R138, R123 ;  /* 0x0000007b8a7b7221 */ /* 0x000fc60000000000 */
[----:B------:R-:W2:Y:S04]  /*16ba0*/  LDL.64 R56, [R1+0x268] ;  /* 0x0002680001387983 */ /* 0x000ea80000100a00 */
[----:B------:R-:W2:Y:S04]  /*16bb0*/  LDL.64 R54, [R1+0x1e8] ;  /* 0x0001e80001367983 */ /* 0x000ea80000100a00 */
[----:B------:R-:W2:Y:S04]  /*16bc0*/  LDL.64 R60, [R1+0x1a8] ;  /* 0x0001a800013c7983 */ /* 0x000ea80000100a00 */
[----:B------:R-:W2:Y:S04]  /*16bd0*/  LDL.64 R58, [R1+0x168] ;  /* 0x00016800013a7983 */ /* 0x000ea80000100a00 */
[----:B------:R-:W2:Y:S04]  /*16be0*/  LDL.64 R64, [R1+0xe8] ;  /* 0x0000e80001407983 */ /* 0x000ea80000100a00 */
[----:B------:R-:W2:Y:S01]  /*16bf0*/  LDL.64 R62, [R1+0xc8] ;  /* 0x0000c800013e7983 */ /* 0x000ea20000100a00 */
[----:B---3--:R-:W-:-:S04]  /*16c00*/  IMAD.WIDE R6, R2, 0x2, R66 ;  /* 0x0000000202067825 */ /* 0x008fc800078e0242 */
[C---:B-----5:R-:W-:Y:S02]  /*16c10*/  IMAD.WIDE R12, R2.reuse, 0x2, R12 ;  /* 0x00000002020c7825 */ /* 0x060fe400078e020c */
[----:B------:R-:W3:Y:S02]  /*16c20*/  LDG.E.U16 R7, desc[UR18][R6.64] ;  /* 0x0000001206077981 */ /* 0x000ee4000c1e1500 */
[C---:B----4-:R-:W-:Y:S02]  /*16c30*/  IMAD.WIDE R14, R2.reuse, 0x2, R14 ;  /* 0x00000002020e7825 */ /* 0x050fe400078e020e */
[----:B------:R-:W4:Y:S02]  /*16c40*/  LDG.E.U16 R9, desc[UR18][R12.64] ;  /* 0x000000120c097981 */ /* 0x000f24000c1e1500 */
[C---:B------:R-:W-:Y:S02]  /*16c50*/  IMAD.WIDE R16, R2.reuse, 0x2, R16 ;  /* 0x0000000202107825 */ /* 0x040fe400078e0210 */
[----:B------:R0:W5:Y:S04]  /*16c60*/  LDG.E.U16 R6, desc[UR18][R10.64] ;  /* 0x000000120a067981 */ /* 0x000168000c1e1500 */
[----:B------:R1:W2:Y:S01]  /*16c70*/  LDG.E.U16 R12, desc[UR18][R14.64] ;  /* 0x000000120e0c7981 */ /* 0x0002a2000c1e1500 */
[----:B------:R-:W-:-:S04]  /*16c80*/  IMAD.WIDE R18, R2, 0x2, R18 ;  /* 0x0000000202127825 */ /* 0x000fc800078e0212 */
[----:B------:R-:W-:-:S04]  /*16c90*/  IMAD.WIDE R24, R2, 0x2, R24 ;  /* 0x0000000202187825 */ /* 0x000fc800078e0218 */
[----:B------:R-:W-:-:S04]  /*16ca0*/  IMAD.WIDE R20, R2, 0x2, R20 ;  /* 0x0000000202147825 */ /* 0x000fc800078e0214 */
[----:B------:R-:W-:Y:S01]  /*16cb0*/  FADD R123, R149, R123 ;  /* 0x0000007b957b7221 */ /* 0x000fe20000000000 */
[----:B------:R-:W2:Y:S01]  /*16cc0*/  LDL.64 R66, [R1+0x260] ;  /* 0x0002600001427983 */ /* 0x000ea20000100a00 */
[----:B0-----:R-:W-:-:S03]  /*16cd0*/  IMAD.WIDE R10, R2, 0x2, R22 ;  /* 0x00000002020a7825 */ /* 0x001fc600078e0216 */
[----:B------:R-:W2:Y:S01]  /*16ce0*/  LDL.64 R22, [R1+0xb8] ;  /* 0x0000b80001167983 */ /* 0x000ea20000100a00 */
[----:B-1----:R-:W-:-:S03]  /*16cf0*/  IMAD.WIDE R14, R2, 0x2, R26 ;  /* 0x00000002020e7825 */ /* 0x002fc600078e021a */
[----:B------:R-:W3:Y:S04]  /*16d00*/  LDL.64 R26, [R1+0x210] ;  /* 0x00021000011a7983 */ /* 0x000ee80000100a00 */
[----:B------:R-:W3:Y:S04]  /*16d10*/  LDG.E.U16 R10, desc[UR18][R10.64] ;  /* 0x000000120a0a7981 */ /* 0x000ee8000c1e1500 */
[----:B------:R-:W3:Y:S04]  /*16d20*/  LDG.E.U16 R14, desc[UR18][R14.64] ;  /* 0x000000120e0e7981 */ /* 0x000ee8000c1e1500 */
[----:B------:R-:W3:Y:S04]  /*16d30*/  LDG.E.U16 R13, desc[UR18][R20.64] ;  /* 0x00000012140d7981 */ /* 0x000ee8000c1e1500 */
[----:B------:R0:W3:Y:S04]  /*16d40*/  LDG.E.U16 R11, desc[UR18][R16.64] ;  /* 0x00000012100b7981 */ /* 0x0000e8000c1e1500 */
[----:B------:R1:W4:Y:S01]  /*16d50*/  LDG.E.U16 R15, desc[UR18][R18.64] ;  /* 0x00000012120f7981 */ /* 0x000322000c1e1500 */
[----:B0-----:R-:W-:-:S03]  /*16d60*/  IMAD.WIDE R16, R2, 0x2, R32 ;  /* 0x0000000202107825 */ /* 0x001fc600078e0220 */
[----:B------:R-:W4:Y:S01]  /*16d70*/  LDL.64 R32, [R1+0x1f0] ;  /* 0x0001f00001207983 */ /* 0x000f220000100a00 */
[----:B-1----:R-:W-:-:S03]  /*16d80*/  IMAD.WIDE R18, R2, 0x2, R30 ;  /* 0x0000000202127825 */ /* 0x002fc600078e021e */
[----:B------:R-:W4:Y:S04]  /*16d90*/  LDL.64 R30, [R1+0x1b0] ;  /* 0x0001b000011e7983 */ /* 0x000f280000100a00 */
[----:B------:R-:W5:Y:S04]  /*16da0*/  LDG.E.U16 R16, desc[UR18][R16.64] ;  /* 0x0000001210107981 */ /* 0x000f68000c1e1500 */
[----:B------:R-:W5:Y:S04]  /*16db0*/  LDG.E.U16 R17, desc[UR18][R18.64] ;  /* 0x0000001212117981 */ /* 0x000f68000c1e1500 */
[----:B------:R0:W5:Y:S02]  /*16dc0*/  LDG.E.U16 R18, desc[UR18][R24.64] ;  /* 0x0000001218127981 */ /* 0x000164000c1e1500 */
[----:B0-----:R-:W-:-:S02]  /*16dd0*/  IMAD.WIDE R24, R2, 0x2, R40 ;  /* 0x0000000202187825 */ /* 0x001fc400078e0228 */
[----:B------:R-:W5:Y:S02]  /*16de0*/  LDL.64 R40, [R1+0xd0] ;  /* 0x0000d00001287983 */ /* 0x000f640000100a00 */
[----:B--2---:R-:W-:-:S05]  /*16df0*/  IMAD.WIDE R22, R2, 0x2, R22 ;  /* 0x0000000202167825 */ /* 0x004fca00078e0216 */
[----:B------:R0:W2:Y:S02]  /*16e00*/  LDG.E.U16 R19, desc[UR18][R22.64] ;  /* 0x0000001216137981 */ /* 0x0000a4000c1e1500 */
[C---:B0-----:R-:W-:Y:S02]  /*16e10*/  IMAD.WIDE R22, R2.reuse, 0x2, R34 ;  /* 0x0000000202167825 */ /* 0x041fe400078e0222 */
[----:B------:R-:W2:Y:S02]  /*16e20*/  LDL.64 R34, [R1+0x130] ;  /* 0x0001300001227983 */ /* 0x000ea40000100a00 */
[C---:B------:R-:W-:Y:S02]  /*16e30*/  IMAD.WIDE R20, R2.reuse, 0x2, R36 ;  /* 0x0000000202147825 */ /* 0x040fe400078e0224 */
[----:B------:R-:W2:Y:S02]  /*16e40*/  LDL.64 R36, [R1+0x150] ;  /* 0x0001500001247983 */ /* 0x000ea40000100a00 */
[----:B---3--:R-:W-:-:S02]  /*16e50*/  IMAD.WIDE R26, R2, 0x2, R26 ;  /* 0x00000002021a7825 */ /* 0x008fc400078e021a */
[----:B------:R-:W3:Y:S02]  /*16e60*/  LDG.E.U16 R22, desc[UR18][R22.64] ;  /* 0x0000001216167981 */ /* 0x000ee4000c1e1500 */
[C---:B------:R-:W-:Y:S02]  /*16e70*/  IMAD.WIDE R28, R2.reuse, 0x2, R28 ;  /* 0x00000002021c7825 */ /* 0x040fe400078e021c */
[----:B------:R-:W3:Y:S04]  /*16e80*/  LDG.E.U16 R20, desc[UR18][R20.64] ;  /* 0x0000001214147981 */ /* 0x000ee8000c1e1500 */
[----:B------:R-:W3:Y:S01]  /*16e90*/  LDG.E.U16 R23, desc[UR18][R24.64] ;  /* 0x0000001218177981 */ /* 0x000ee2000c1e1500 */
[----:B----4-:R-:W-:-:S03]  /*16ea0*/  IMAD.WIDE R30, R2, 0x2, R30 ;  /* 0x00000002021e7825 */ /* 0x010fc600078e021e */
[----:B------:R-:W4:Y:S04]  /*16eb0*/  LDG.E.U16 R21, desc[UR18][R28.64] ;  /* 0x000000121c157981 */ /* 0x000f28000c1e1500 */
[----:B------:R0:W3:Y:S02]  /*16ec0*/  LDG.E.U16 R24, desc[UR18][R26.64] ;  /* 0x000000121a187981 */ /* 0x0000e4000c1e1500 */
[C---:B0-----:R-:W-:Y:S02]  /*16ed0*/  IMAD.WIDE R26, R2.reuse, 0x2, R38 ;  /* 0x00000002021a7825 */ /* 0x041fe400078e0226 */
[----:B------:R-:W3:Y:S02]  /*16ee0*/  LDL.64 R38, [R1+0x280] ;  /* 0x0002800001267983 */ /* 0x000ee40000100a00 */
[----:B------:R-:W-:-:S02]  /*16ef0*/  IMAD.WIDE R28, R2, 0x2, R44 ;  /* 0x00000002021c7825 */ /* 0x000fc400078e022c */
[----:B------:R-:W3:Y:S02]  /*16f00*/  LDG.E.U16 R26, desc[UR18][R26.64] ;  /* 0x000000121a1a7981 */ /* 0x000ee4000c1e1500 */
[----:B------:R-:W-:Y:S02]  /*16f10*/  FADD R123, R190, R123 ;  /* 0x0000007bbe7b7221 */ /* 0x000fe40000000000 */
[----:B------:R-:W3:Y:S04]  /*16f20*/  LDL.64 R44, [R1+0x228] ;  /* 0x00022800012c7983 */ /* 0x000ee80000100a00 */
[----:B------:R-:W3:Y:S04]  /*16f30*/  LDG.E.U16 R28, desc[UR18][R28.64] ;  /* 0x000000121c1c7981 */ /* 0x000ee8000c1e1500 */
[----:B------:R0:W3:Y:S01]  /*16f40*/  LDG.E.U16 R27, desc[UR18][R30.64] ;  /* 0x000000121e1b7981 */ /* 0x0000e2000c1e1500 */
[----:B------:R-:W-:Y:S01]  /*16f50*/  FADD R123, R191, R123 ;  /* 0x0000007bbf7b7221 */ /* 0x000fe20000000000 */
[----:B0-----:R-:W-:-:S02]  /*16f60*/  IMAD.WIDE R30, R2, 0x2, R42 ;  /* 0x00000002021e7825 */ /* 0x001fc400078e022a */
[----:B------:R-:W4:Y:S04]  /*16f70*/  LDL.64 R42, [R1+0x208] ;  /* 0x00020800012a7983 */ /* 0x000f280000100a00 */
[----:B------:R-:W4:Y:S01]  /*16f80*/  LDG.E.U16 R29, desc[UR18][R30.64] ;  /* 0x000000121e1d7981 */ /* 0x000f22000c1e1500 */
[----:B------:R-:W-:-:S04]  /*16f90*/  FADD R123, R192, R123 ;  /* 0x0000007bc07b7221 */ /* 0x000fc80000000000 */
[----:B------:R-:W-:Y:S01]  /*16fa0*/  FADD R123, R193, R123 ;  /* 0x0000007bc17b7221 */ /* 0x000fe20000000000 */
[----:B------:R-:W-:-:S04]  /*16fb0*/  IMAD.WIDE R32, R2, 0x2, R32 ;  /* 0x0000000202207825 */ /* 0x000fc800078e0220 */
[----:B------:R-:W-:Y:S01]  /*16fc0*/  FADD R123, R194, R123 ;  /* 0x0000007bc27b7221 */ /* 0x000fe20000000000 */
[----:B------:R0:W4:Y:S03]  /*16fd0*/  LDG.E.U16 R25, desc[UR18][R32.64] ;  /* 0x0000001220197981 */ /* 0x000126000c1e1500 */
[----:B------:R-:W-:Y:S01]  /*16fe0*/  FADD R123, R195, R123 ;  /* 0x0000007bc37b7221 */ /* 0x000fe20000000000 */
[----:B-----5:R-:W-:-:S04]  /*16ff0*/  IMAD.WIDE R40, R2, 0x2, R40 ;  /* 0x0000000202287825 */ /* 0x020fc800078e0228 */
[----:B------:R-:W-:Y:S01]  /*17000*/  FADD R123, R68, R123 ;  /* 0x0000007b447b7221 */ /* 0x000fe20000000000 */
[C---:B0-----:R-:W-:Y:S02]  /*17010*/  IMAD.WIDE R32, R2.reuse, 0x2, R48 ;  /* 0x0000000202207825 */ /* 0x041fe400078e0230 */
[----:B------:R-:W5:Y:S02]  /*17020*/  LDL.64 R48, [R1+0x1c8] ;  /* 0x0001c80001307983 */ /* 0x000f640000100a00 */
[----:B------:R-:W-:Y:S02]  /*17030*/  FADD R123, R69, R123 ;  /* 0x0000007b457b7221 */ /* 0x000fe40000000000 */
[----:B------:R-:W5:Y:S01]  /*17040*/  LDL.64 R68, [R1+0x128] ;  /* 0x0001280001447983 */ /* 0x000f620000100a00 */
[----:B--2---:R-:W-:-:S03]  /*17050*/  IMAD.WIDE R34, R2, 0x2, R34 ;  /* 0x0000000202227825 */ /* 0x004fc600078e0222 */
[----:B------:R-:W2:Y:S04]  /*17060*/  LDG.E.U16 R32, desc[UR18][R32.64] ;  /* 0x0000001220207981 */ /* 0x000ea8000c1e1500 */
[----:B------:R0:W2:Y:S02]  /*17070*/  LDG.E.U16 R31, desc[UR18][R34.64] ;  /* 0x00000012221f7981 */ /* 0x0000a4000c1e1500 */
[C---:B0-----:R-:W-:Y:S02]  /*17080*/  IMAD.WIDE R34, R2.reuse, 0x2, R46 ;  /* 0x0000000202227825 */ /* 0x041fe400078e022e */
[----:B------:R-:W2:Y:S04]  /*17090*/  LDL.64 R46, [R1+0x188] ;  /* 0x00018800012e7983 */ /* 0x000ea80000100a00 */
[----:B------:R-:W2:Y:S04]  /*170a0*/  LDG.E.U16 R35, desc[UR18][R34.64] ;  /* 0x0000001222237981 */ /* 0x000ea8000c1e1500 */
[----:B------:R0:W2:Y:S02]  /*170b0*/  LDG.E.U16 R34, desc[UR18][R40.64] ;  /* 0x0000001228227981 */ /* 0x0000a4000c1e1500 */
[----:B0-----:R-:W-:-:S02]  /*170c0*/  IMAD.WIDE R40, R2, 0x2, R50 ;  /* 0x0000000202287825 */ /* 0x001fc400078e0232 */
[----:B------:R-:W2:Y:S02]  /*170d0*/  LDL.64 R50, [R1+0x108] ;  /* 0x0001080001327983 */ /* 0x000ea40000100a00 */
[----:B------:R-:W-:-:S04]  /*170e0*/  FADD R123, R70, R123 ;  /* 0x0000007b467b7221 */ /* 0x000fc80000000000 */
[----:B------:R-:W-:Y:S01]  /*170f0*/  FADD R123, R71, R123 ;  /* 0x0000007b477b7221 */ /* 0x000fe20000000000 */
[----:B------:R-:W-:Y:S01]  /*17100*/  IMAD.WIDE R36, R2, 0x2, R36 ;  /* 0x0000000202247825 */ /* 0x000fe200078e0224 */
[----:B------:R-:W2:Y:S03]  /*17110*/  LDL.64 R70, [R1+0x220] ;  /* 0x0002200001467983 */ /* 0x000ea60000100a00 */
[----:B------:R-:W-:Y:S01]  /*17120*/  FADD R123, R72, R123 ;  /* 0x0000007b487b7221 */ /* 0x000fe20000000000 */
[----:B------:R0:W2:Y:S03]  /*17130*/  LDG.E.U16 R30, desc[UR18][R36.64] ;  /* 0x00000012241e7981 */ /* 0x0000a6000c1e1500 */
[----:B------:R-:W-:Y:S01]  /*17140*/  FADD R123, R73, R123 ;  /* 0x0000007b497b7221 */ /* 0x000fe20000000000 */
[----:B---3--:R-:W-:Y:S01]  /*17150*/  IMAD.WIDE R38, R2, 0x2, R38 ;  /* 0x0000000202267825 */ /* 0x008fe200078e0226 */
[----:B------:R-:W3:Y:S03]  /*17160*/  LDL.64 R72, [R1+0xc0] ;  /* 0x0000c00001487983 */ /* 0x000ee60000100a00 */
[----:B------:R-:W-:Y:S01]  /*17170*/  FADD R123, R74, R123 ;  /* 0x0000007b4a7b7221 */ /* 0x000fe20000000000 */
[----:B0-----:R-:W-:-:S04]  /*17180*/  IMAD.WIDE R36, R2, 0x2, R52 ;  /* 0x0000000202247825 */ /* 0x001fc800078e0234 */
[----:B------:R-:W-:Y:S01]  /*17190*/  FADD R123, R75, R123 ;  /* 0x0000007b4b7b7221 */ /* 0x000fe20000000000 */
[----:B------:R-:W3:Y:S03]  /*171a0*/  LDL.64 R52, [R1+0x148] ;  /* 0x0001480001347983 */ /* 0x000ee60000100a00 */
[----:B------:R-:W-:Y:S01]  /*171b0*/  FADD R76, R76, R123 ;  /* 0x0000007b4c4c7221 */ /* 0x000fe20000000000 */
[----:B------:R-:W3:Y:S01]  /*171c0*/  LDG.E.U16 R33, desc[UR18][R36.64] ;  /* 0x0000001224217981 */ /* 0x000ee2000c1e1500 */
[----:B------:R-:W-:-:S04]  /*171d0*/  IMAD.WIDE R44, R2, 0x2, R44 ;  /* 0x00000002022c7825 */ /* 0x000fc800078e022c */
[----:B------:R-:W-:Y:S01]  /*171e0*/  FADD R77, R77, R76 ;  /* 0x0000004c4d4d7221 */ /* 0x000fe20000000000 */
[----:B------:R-:W3:Y:S01]  /*171f0*/  LDL.64 R74, [R1+0x1a0] ;  /* 0x0001a000014a7983 */ /* 0x000ee20000100a00 */
[----:B----4-:R-:W-:-:S03]  /*17200*/  IMAD.WIDE R42, R2, 0x2, R42 ;  /* 0x00000002022a7825 */ /* 0x010fc600078e022a */
[----:B------:R0:W4:Y:S01]  /*17210*/  LDG.E.U16 R36, desc[UR18][R38.64] ;  /* 0x0000001226247981 */ /* 0x000122000c1e1500 */
[----:B------:R-:W-:-:S03]  /*17220*/  FADD R77, R78, R77 ;  /* 0x0000004d4e4d7221 */ /* 0x000fc60000000000 */
[----:B------:R-:W4:Y:S01]  /*17230*/  LDG.E.U16 R37, desc[UR18][R40.64] ;  /* 0x0000001228257981 */ /* 0x000f22000c1e1500 */
[----:B0-----:R-:W-:-:S03]  /*17240*/  IMAD.WIDE R38, R2, 0x2, R56 ;  /* 0x0000000202267825 */ /* 0x001fc600078e0238 */
[----:B------:R-:W4:Y:S01]  /*17250*/  LDL.64 R56, [R1+0xa8] ;  /* 0x0000a80001387983 */ /* 0x000f220000100a00 */
[----:B------:R-:W-:-:S03]  /*17260*/  FADD R79, R79, R77 ;  /* 0x0000004d4f4f7221 */ /* 0x000fc60000000000 */
[----:B------:R-:W4:Y:S04]  /*17270*/  LDG.E.U16 R38, desc[UR18][R38.64] ;  /* 0x0000001226267981 */ /* 0x000f28000c1e1500 */
[----:B------:R0:W4:Y:S04]  /*17280*/  LDG.E.U16 R40, desc[UR18][R44.64] ;  /* 0x000000122c287981 */ /* 0x000128000c1e1500 */
[----:B------:R-:W4:Y:S04]  /*17290*/  LDL.64 R76, [R1+0x1e0] ;  /* 0x0001e000014c7983 */ /* 0x000f280000100a00 */
[----:B------:R1:W4:Y:S01]  /*172a0*/  LDG.E.U16 R39, desc[UR18][R42.64] ;  /* 0x000000122a277981 */ /* 0x000322000c1e1500 */
[----:B0-----:R-:W-:-:S03]  /*172b0*/  IMAD.WIDE R44, R2, 0x2, R54 ;  /* 0x00000002022c7825 */ /* 0x001fc600078e0236 */
[----:B------:R-:W4:Y:S01]  /*172c0*/  LDL.64 R54, [R1+0x278] ;  /* 0x0002780001367983 */ /* 0x000f220000100a00 */
[----:B------:R-:W-:Y:S01]  /*172d0*/  FADD R79, R80, R79 ;  /* 0x0000004f504f7221 */ /* 0x000fe20000000000 */
[C---:B-----5:R-:W-:Y:S02]  /*172e0*/  IMAD.WIDE R48, R2.reuse, 0x2, R48 ;  /* 0x0000000202307825 */ /* 0x060fe400078e0230 */
[----:B------:R-:W5:Y:S02]  /*172f0*/  LDG.E.U16 R41, desc[UR18][R44.64] ;  /* 0x000000122c297981 */ /* 0x000f64000c1e1500 */
[----:B-1----:R-:W-:Y:S02]  /*17300*/  IMAD.WIDE R42, R2, 0x2, R60 ;  /* 0x00000002022a7825 */ /* 0x002fe400078e023c */
[----:B------:R-:W5:Y:S02]  /*17310*/  LDL.64 R60, [R1+0x240] ;  /* 0x00024000013c7983 */ /* 0x000f640000100a00 */
[----:B------:R-:W-:-:S02]  /*17320*/  FADD R81, R81, R79 ;  /* 0x0000004f51517221 */ /* 0x000fc40000000000 */
[----:B------:R-:W5:Y:S02]  /*17330*/  LDG.E.U16 R43, desc[UR18][R42.64] ;  /* 0x000000122a2b7981 */ /* 0x000f64000c1e1500 */
[----:B------:R-:W-:Y:S02]  /*17340*/  FADD R81, R82, R81 ;  /* 0x0000005152517221 */ /* 0x000fe40000000000 */
[----:B------:R0:W5:Y:S02]  /*17350*/  LDG.E.U16 R44, desc[UR18][R48.64] ;  /* 0x00000012302c7981 */ /* 0x000164000c1e1500 */
[----:B------:R-:W-:Y:S02]  /*17360*/  FADD R83, R83, R81 ;  /* 0x0000005153537221 */ /* 0x000fe40000000000 */
[----:B------:R-:W5:Y:S02]  /*17370*/  LDL.64 R78, [R1+0x38] ;  /* 0x00003800014e7983 */ /* 0x000f640000100a00 */
[----:B------:R-:W-:-:S02]  /*17380*/  FADD R83, R84, R83 ;  /* 0x0000005354537221 */ /* 0x000fc40000000000 */
[----:B------:R-:W5:Y:S02]  /*17390*/  LDL.64 R80, [R1+0x78] ;  /* 0x0000780001507983 */ /* 0x000f640000100a00 */
[----:B------:R-:W-:Y:S01]  /*173a0*/  FADD R83, R85, R83 ;  /* 0x0000005355537221 */ /* 0x000fe20000000000 */
[----:B0-----:R-:W-:Y:S02]  /*173b0*/  IMAD.WIDE R48, R2, 0x2, R68 ;  /* 0x0000000202307825 */ /* 0x001fe400078e0244 */
[----:B------:R-:W5:Y:S02]  /*173c0*/  LDL.64 R68, [R1+0x120] ;  /* 0x0001200001447983 */ /* 0x000f640000100a00 */
[----:B------:R-:W-:Y:S02]  /*173d0*/  FADD R86, R86, R83 ;  /* 0x0000005356567221 */ /* 0x000fe40000000000 */
[----:B------:R-:W5:Y:S02]  /*173e0*/  LDG.E.U16 R45, desc[UR18][R48.64] ;  /* 0x00000012302d7981 */ /* 0x000f64000c1e1500 */
[----:B------:R-:W-:-:S02]  /*173f0*/  FADD R86, R87, R86 ;  /* 0x0000005657567221 */ /* 0x000fc40000000000 */
[----:B------:R-:W5:Y:S02]  /*17400*/  LDL.64 R84, [R1+0xe0] ;  /* 0x0000e00001547983 */ /* 0x000f640000100a00 */
[----:B------:R-:W-:Y:S02]  /*17410*/  FADD R88, R88, R86 ;  /* 0x0000005658587221 */ /* 0x000fe40000000000 */
[----:B------:R-:W5:Y:S01]  /*17420*/  LDL.64 R86, [R1+0x140] ;  /* 0x0001400001567983 */ /* 0x000f620000100a00 */
[----:B--2---:R-:W-:-:S03]  /*17430*/  IMAD.WIDE R46, R2, 0x2, R46 ;  /* 0x00000002022e7825 */ /* 0x004fc600078e022e */
[----:B------:R-:W2:Y:S04]  /*17440*/  LDL.64 R82, [R1+0xa0] ;  /* 0x0000a00001527983 */ /* 0x000ea80000100a00 */
[----:B------:R0:W2:Y:S02]  /*17450*/  LDG.E.U16 R42, desc[UR18][R46.64] ;  /* 0x000000122e2a7981 */ /* 0x0000a4000c1e1500 */
[C---:B0-----:R-:W-:Y:S02]  /*17460*/  IMAD.WIDE R46, R2.reuse, 0x2, R58 ;  /* 0x00000002022e7825 */ /* 0x041fe400078e023a */
[----:B------:R-:W2:Y:S02]  /*17470*/  LDL.64 R58, [R1+0x200] ;  /* 0x00020000013a7983 */ /* 0x000ea40000100a00 */
[----:B------:R-:W-:-:S02]  /*17480*/  IMAD.WIDE R50, R2, 0x2, R50 ;  /* 0x0000000202327825 */ /* 0x000fc400078e0232 */
[----:B------:R-:W2:Y:S04]  /*17490*/  LDG.E.U16 R47, desc[UR18][R46.64] ;  /* 0x000000122e2f7981 */ /* 0x000ea8000c1e1500 */
[----:B------:R0:W2:Y:S02]  /*174a0*/  LDG.E.U16 R48, desc[UR18][R50.64] ;  /* 0x0000001232307981 */ /* 0x0000a4000c1e1500 */
[C---:B0-----:R-:W-:Y:S02]  /*174b0*/  IMAD.WIDE R50, R2.reuse, 0x2, R64 ;  /* 0x0000000202327825 */ /* 0x041fe400078e0240 */
[----:B------:R-:W2:Y:S02]  /*174c0*/  LDL.64 R64, [R1+0x1c0] ;  /* 0x0001c00001407983 */ /* 0x000ea40000100a00 */
[----:B---3--:R-:W-:-:S04]  /*174d0*/  IMAD.WIDE R52, R2, 0x2, R52 ;  /* 0x0000000202347825 */ /* 0x008fc800078e0234 */
[----:B------:R-:W-:Y:S01]  /*174e0*/  FADD R88, R89, R88 ;  /* 0x0000005859587221 */ /* 0x000fe20000000000 */
[----:B------:R-:W3:Y:S04]  /*174f0*/  LDG.E.U16 R50, desc[UR18][R50.64] ;  /* 0x0000001232327981 */ /* 0x000ee8000c1e1500 */
[----:B------:R0:W3:Y:S01]  /*17500*/  LDG.E.U16 R46, desc[UR18][R52.64] ;  /* 0x00000012342e7981 */ /* 0x0000e2000c1e1500 */
[----:B------:R-:W-:-:S03]  /*17510*/  FADD R90, R90, R88 ;  /* 0x000000585a5a7221 */ /* 0x000fc60000000000 */
[----:B------:R-:W3:Y:S01]  /*17520*/  LDL.64 R88, [R1+0x160] ;  /* 0x0001600001587983 */ /* 0x000ee20000100a00 */
[----:B0-----:R-:W-:-:S03]  /*17530*/  IMAD.WIDE R52, R2, 0x2, R62 ;  /* 0x0000000202347825 */ /* 0x001fc600078e023e */
[----:B------:R-:W3:Y:S04]  /*17540*/  LDL.64 R62, [R1+0x180] ;  /* 0x00018000013e7983 */ /* 0x000ee80000100a00 */
[----:B------:R-:W3:Y:S01]  /*17550*/  LDG.E.U16 R49, desc[UR18][R52.64] ;  /* 0x0000001234317981 */ /* 0x000ee2000c1e1500 */
[----:B----4-:R-:W-:-:S05]  /*17560*/  IMAD.WIDE R56, R2, 0x2, R56 ;  /* 0x0000000202387825 */ /* 0x010fca00078e0238 */
[----:B------:R0:W4:Y:S01]  /*17570*/  LDG.E.U16 R52, desc[UR18][R56.64] ;  /* 0x0000001238347981 */ /* 0x000122000c1e1500 */
[----:B------:R-:W-:Y:S01]  /*17580*/  FADD R90, R91, R90 ;  /* 0x0000005a5b5a7221 */ /* 0x000fe20000000000 */
[C---:B0-----:R-:W-:Y:S02]  /*17590*/  IMAD.WIDE R56, R2.reuse, 0x2, R66 ;  /* 0x0000000202387825 */ /* 0x041fe400078e0242 */
[----:B------:R-:W4:Y:S02]  /*175a0*/  LDL.64 R66, [R1+0x100] ;  /* 0x0001000001427983 */ /* 0x000f240000100a00 */
[----:B------:R-:W-:-:S04]  /*175b0*/  IMAD.WIDE R54, R2, 0x2, R54 ;  /* 0x0000000202367825 */ /* 0x000fc800078e0236 */
[----:B------:R-:W-:Y:S01]  /*175c0*/  FADD R90, R92, R90 ;  /* 0x0000005a5c5a7221 */ /* 0x000fe20000000000 */
[----:B------:R-:W4:Y:S04]  /*175d0*/  LDG.E.U16 R53, desc[UR18][R56.64] ;  /* 0x0000001238357981 */ /* 0x000f28000c1e1500 */
[----:B------:R0:W4:Y:S01]  /*175e0*/  LDG.E.U16 R51, desc[UR18][R54.64] ;  /* 0x0000001236337981 */ /* 0x000122000c1e1500 */
[----:B-----5:R-:W-:-:S04]  /*175f0*/  IMAD.WIDE R60, R2, 0x2, R60 ;  /* 0x00000002023c7825 */ /* 0x020fc800078e023c */
[----:B------:R-:W-:Y:S01]  /*17600*/  FADD R93, R93, R90 ;  /* 0x0000005a5d5d7221 */ /* 0x000fe20000000000 */
[----:B------:R1:W5:Y:S01]  /*17610*/  LDG.E.U16 R56, desc[UR18][R60.64] ;  /* 0x000000123c387981 */ /* 0x000362000c1e1500 */
[----:B0-----:R-:W-:-:S03]  /*17620*/  IMAD.WIDE R54, R2, 0x2, R70 ;  /* 0x0000000202367825 */ /* 0x001fc600078e0246 */
[----:B------:R-:W5:Y:S01]  /*17630*/  LDL.64 R70, [R1+0x98] ;  /* 0x0000980001467983 */ /* 0x000f620000100a00 */
[----:B------:R-:W-:-:S03]  /*17640*/  FADD R93, R94, R93 ;  /* 0x0000005d5e5d7221 */ /* 0x000fc60000000000 */
[----:B------:R-:W5:Y:S01]  /*17650*/  LDG.E.U16 R55, desc[UR18][R54.64] ;  /* 0x0000001236377981 */ /* 0x000f62000c1e1500 */
[----:B-1----:R-:W-:-:S03]  /*17660*/  IMAD.WIDE R60, R2, 0x2, R74 ;  /* 0x00000002023c7825 */ /* 0x002fc600078e024a */
[----:B------:R-:W5:Y:S01]  /*17670*/  LDL.64 R74, [R1+0x18] ;  /* 0x00001800014a7983 */ /* 0x000f620000100a00 */
[----:B------:R-:W-:Y:S01]  /*17680*/  FADD R95, R95, R93 ;  /* 0x0000005d5f5f7221 */ /* 0x000fe20000000000 */
[----:B------:R-:W-:Y:S02]  /*17690*/  MOV R126, R136 ;  /* 0x00000088007e7202 */ /* 0x000fe40000000f00 */
[----:B------:R-:W-:Y:S01]  /*176a0*/  MOV R127, R137 ;  /* 0x00000089007f7202 */ /* 0x000fe20000000f00 */
[----:B------:R-:W-:Y:S01]  /*176b0*/  FADD R95, R96, R95 ;  /* 0x0000005f605f7221 */ /* 0x000fe20000000000 */
[C---:B------:R-:W-:Y:S01]  /*176c0*/  IMAD.WIDE R124, R2.reuse, 0x2, R124 ;  /* 0x00000002027c7825 */ /* 0x040fe200078e027c */
[----:B------:R-:W5:Y:S03]  /*176d0*/  LDL.64 R92, [R1+0x30] ;  /* 0x00003000015c7983 */ /* 0x000f660000100a00 */
[----:B------:R-:W-:Y:S01]  /*176e0*/  FADD R97, R97, R95 ;  /* 0x0000005f61617221 */ /* 0x000fe20000000000 */
[----:B------:R-:W-:Y:S01]  /*176f0*/  IMAD.WIDE R126, R2, 0x2, R126 ;  /* 0x00000002027e7825 */ /* 0x000fe200078e027e */
[----:B------:R-:W5:Y:S03]  /*17700*/  LDL.64 R94, [R1+0x10] ;  /* 0x00001000015e7983 */ /* 0x000f660000100a00 */
[----:B------:R-:W-:Y:S01]  /*17710*/  FADD R97, R98, R97 ;  /* 0x0000006162617221 */ /* 0x000fe20000000000 */
[----:B------:R-:W5:Y:S03]  /*17720*/  LDG.E.U16 R4, desc[UR18][R126.64] ;  /* 0x000000127e047981 */ /* 0x000f66000c1e1500 */
[----:B------:R-:W-:-:S02]  /*17730*/  FADD R97, R99, R97 ;  /* 0x0000006163617221 */ /* 0x000fc40000000000 */
[----:B------:R-:W5:Y:S02]  /*17740*/  LDL.64 R98, [R1+0x70] ;  /* 0x0000700001627983 */ /* 0x000f640000100a00 */
[----:B------:R-:W-:Y:S02]  /*17750*/  FADD R100, R100, R97 ;  /* 0x0000006164647221 */ /* 0x000fe40000000000 */
[----:B------:R-:W5:Y:S04]  /*17760*/  LDL.64 R96, [R1+0x50] ;  /* 0x0000500001607983 */ /* 0x000f680000100a00 */
[----:B------:R-:W5:Y:S01]  /*17770*/  LDG.E.U16 R5, desc[UR18][R124.64] ;  /* 0x000000127c057981 */ /* 0x000f62000c1e1500 */
[----:B------:R-:W-:-:S03]  /*17780*/  FADD R100, R101, R100 ;  /* 0x0000006465647221 */ /* 0x000fc60000000000 */
[----:B------:R-:W5:Y:S01]  /*17790*/  LDL.64 R126, [R1+0x60] ;  /* 0x00006000017e7983 */ /* 0x000f620000100a00 */
[----:B------:R-:W-:-:S03]  /*177a0*/  FADD R102, R102, R100 ;  /* 0x0000006466667221 */ /* 0x000fc60000000000 */
[----:B------:R-:W5:Y:S01]  /*177b0*/  LDL.64 R100, [R1+0x88] ;  /* 0x0000880001647983 */ /* 0x000f620000100a00 */
[----:B------:R-:W-:-:S03]  /*177c0*/  FADD R102, R103, R102 ;  /* 0x0000006667667221 */ /* 0x000fc60000000000 */
[----:B------:R-:W5:Y:S01]  /*177d0*/  LDL.64 R124, [R1+0x20] ;  /* 0x00002000017c7983 */ /* 0x000f620000100a00 */
[----:B------:R-:W-:-:S03]  /*177e0*/  FADD R196, R196, R102 ;  /* 0x00000066c4c47221 */ /* 0x000fc60000000000 */
[----:B------:R-:W5:Y:S01]  /*177f0*/  LDL.64 R102, [R1+0x48] ;  /* 0x0000480001667983 */ /* 0x000f620000100a00 */
[----:B------:R-:W-:-:S03]  /*17800*/  FADD R196, R104, R196 ;  /* 0x000000c468c47221 */ /* 0x000fc60000000000 */
[----:B------:R-:W5:Y:S01]  /*17810*/  LDG.E.U16 R57, desc[UR18][R60.64] ;  /* 0x000000123c397981 */ /* 0x000f62000c1e1500 */
[----:B------:R-:W-:-:S03]  /*17820*/  FADD R196, R105, R196 ;  /* 0x000000c469c47221 */ /* 0x000fc60000000000 */
[----:B------:R-:W5:Y:S01]  /*17830*/  LDL.64 R104, [R1+0x8] ;  /* 0x0000080001687983 */ /* 0x000f620000100a00 */
[----:B------:R-:W-:-:S04]  /*17840*/  FADD R106, R106, R196 ;  /* 0x000000c46a6a7221 */ /* 0x000fc80000000000 */
[----:B------:R-:W-:-:S04]  /*17850*/  FADD R106, R107, R106 ;  /* 0x0000006a6b6a7221 */ /* 0x000fc80000000000 */
[----:B------:R-:W-:Y:S02]  /*17860*/  FADD R108, R108, R106 ;  /* 0x0000006a6c6c7221 */ /* 0x000fe40000000000 */
[----:B------:R-:W5:Y:S02]  /*17870*/  LDL.64 R106, [R1+0x28] ;  /* 0x00002800016a7983 */ /* 0x000f640000100a00 */
[----:B------:R-:W-:-:S04]  /*17880*/  FADD R108, R109, R108 ;  /* 0x0000006c6d6c7221 */ /* 0x000fc80000000000 */
[----:B------:R-:W-:Y:S02]  /*17890*/  FADD R110, R110, R108 ;  /* 0x0000006c6e6e7221 */ /* 0x000fe40000000000 */
[----:B------:R-:W5:Y:S01]  /*178a0*/  LDL.64 R108, [R1+0x68] ;  /* 0x00006800016c7983 */ /* 0x000f620000100a00 */
[----:B--2---:R-:W-:-:S05]  /*178b0*/  IMAD.WIDE R58, R2, 0x2, R58 ;  /* 0x00000002023a7825 */ /* 0x004fca00078e023a */
[----:B------:R0:W2:Y:S02]  /*178c0*/  LDG.E.U16 R54, desc[UR18][R58.64] ;  /* 0x000000123a367981 */ /* 0x0000a4000c1e1500 */
[C---:B0-----:R-:W-:Y:S02]  /*178d0*/  IMAD.WIDE R58, R2.reuse, 0x2, R76 ;  /* 0x00000002023a7825 */ /* 0x041fe400078e024c */
[----:B------:R-:W2:Y:S04]  /*178e0*/  LDL.64 R76, [R1+0x58] ;  /* 0x00005800014c7983 */ /* 0x000ea80000100a00 */
[----:B------:R-:W2:Y:S01]  /*178f0*/  LDG.E.U16 R59, desc[UR18][R58.64] ;  /* 0x000000123a3b7981 */ /* 0x000ea2000c1e1500 */
[----:B------:R-:W-:-:S05]  /*17900*/  IMAD.WIDE R64, R2, 0x2, R64 ;  /* 0x0000000202407825 */ /* 0x000fca00078e0240 */
[----:B------:R0:W2:Y:S02]  /*17910*/  LDG.E.U16 R58, desc[UR18][R64.64] ;  /* 0x00000012403a7981 */ /* 0x0000a4000c1e1500 */
[C---:B0-----:R-:W-:Y:S02]  /*17920*/  IMAD.WIDE R64, R2.reuse, 0x2, R86 ;  /* 0x0000000202407825 */ /* 0x041fe400078e0256 */
[----:B------:R-:W2:Y:S02]  /*17930*/  LDL.64 R86, [R1+0x90] ;  /* 0x0000900001567983 */ /* 0x000ea40000100a00 */
[----:B------:R-:W-:Y:S01]  /*17940*/  FADD R110, R111, R110 ;  /* 0x0000006e6f6e7221 */ /* 0x000fe20000000000 */
[----:B------:R-:W-:Y:S01]  /*17950*/  IMAD.WIDE R68, R2, 0x2, R68 ;  /* 0x0000000202447825 */ /* 0x000fe200078e0244 */
[----:B------:R-:W2:Y:S03]  /*17960*/  LDG.E.U16 R61, desc[UR18][R64.64] ;  /* 0x00000012403d7981 */ /* 0x000ea6000c1e1500 */
[----:B------:R-:W-:-:S04]  /*17970*/  FADD R110, R112, R110 ;  /* 0x0000006e706e7221 */ /* 0x000fc80000000000 */
[----:B------:R-:W-:-:S04]  /*17980*/  FADD R113, R113, R110 ;  /* 0x0000006e71717221 */ /* 0x000fc80000000000 */
[----:B------:R-:W-:Y:S01]  /*17990*/  FADD R113, R114, R113 ;  /* 0x0000007172717221 */ /* 0x000fe20000000000 */
[----:B---3--:R-:W-:Y:S01]  /*179a0*/  IMAD.WIDE R62, R2, 0x2, R62 ;  /* 0x00000002023e7825 */ /* 0x008fe200078e023e */
[----:B------:R-:W3:Y:S03]  /*179b0*/  LDG.E.U16 R64, desc[UR18][R68.64] ;  /* 0x0000001244407981 */ /* 0x000ee6000c1e1500 */
[----:B------:R-:W-:Y:S01]  /*179c0*/  FADD R115, R115, R113 ;  /* 0x0000007173737221 */ /* 0x000fe20000000000 */
[----:B------:R0:W3:Y:S03]  /*179d0*/  LDG.E.U16 R60, desc[UR18][R62.64] ;  /* 0x000000123e3c7981 */ /* 0x0000e6000c1e1500 */
[----:B------:R-:W-:-:S04]  /*179e0*/  FADD R115, R116, R115 ;  /* 0x0000007374737221 */ /* 0x000fc80000000000 */
[----:B------:R-:W-:-:S04]  /*179f0*/  FADD R117, R117, R115 ;  /* 0x0000007375757221 */ /* 0x000fc80000000000 */
[----:B------:R-:W-:-:S04]  /*17a00*/  FADD R117, R118, R117 ;  /* 0x0000007576757221 */ /* 0x000fc80000000000 */
[----:B------:R-:W-:Y:S02]  /*17a10*/  FADD R119, R119, R117 ;  /* 0x0000007577777221 */ /* 0x000fe40000000000 */
[----:B------:R-:W3:Y:S02]  /*17a20*/  LDL.64 R116, [R1+0x80] ;  /* 0x0000800001747983 */ /* 0x000ee40000100a00 */
[----:B------:R-:W-:-:S04]  /*17a30*/  FADD R119, R120, R119 ;  /* 0x0000007778777221 */ /* 0x000fc80000000000 */
[----:B------:R-:W-:Y:S02]  /*17a40*/  FADD R138, R121, R119 ;  /* 0x00000077798a7221 */ /* 0x000fe40000000000 */
[----:B------:R-:W3:Y:S04]  /*17a50*/  LDL.64 R118, [R1+0x40] ;  /* 0x0000400001767983 */ /* 0x000ee80000100a00 */
[----:B------:R-:W3:Y:S01]  /*17a60*/  LDL.64 R120, [R1] ;  /* 0x0000000001787983 */ /* 0x000ee20000100a00 */
[----:B0-----:R-:W-:-:S04]  /*17a70*/  IMAD.WIDE R62, R2, 0x2, R88 ;  /* 0x00000002023e7825 */ /* 0x001fc800078e0258 */
[C---:B----4-:R-:W-:Y:S02]  /*17a80*/  IMAD.WIDE R66, R2.reuse, 0x2, R66 ;  /* 0x0000000202427825 */ /* 0x050fe400078e0242 */
[----:B------:R-:W4:Y:S02]  /*17a90*/  LDG.E.U16 R62, desc[UR18][R62.64] ;  /* 0x000000123e3e7981 */ /* 0x000f24000c1e1500 */
[----:B------:R-:W-:-:S04]  /*17aa0*/  IMAD.WIDE R68, R2, 0x2, R84 ;  /* 0x0000000202447825 */ /* 0x000fc800078e0254 */
[C---:B------:R-:W-:Y:S01]  /*17ab0*/  IMAD.WIDE R72, R2.reuse, 0x2, R72 ;  /* 0x0000000202487825 */ /* 0x040fe200078e0248 */
[----:B------:R-:W3:Y:S04]  /*17ac0*/  LDG.E.U16 R65, desc[UR18][R68.64] ;  /* 0x0000001244417981 */ /* 0x000ee8000c1e1500 */
[----:B------:R0:W3:Y:S01]  /*17ad0*/  LDG.E.U16 R63, desc[UR18][R66.64] ;  /* 0x00000012423f7981 */ /* 0x0000e2000c1e1500 */
[----:B-----5:R-:W-:-:S03]  /*17ae0*/  IMAD.WIDE R70, R2, 0x2, R70 ;  /* 0x0000000202467825 */ /* 0x020fc600078e0246 */
[----:B------:R1:W5:Y:S01]  /*17af0*/  LDG.E.U16 R68, desc[UR18][R72.64] ;  /* 0x0000001248447981 */ /* 0x000362000c1e1500 */
[----:B0-----:R-:W-:-:S04]  /*17b00*/  IMAD.WIDE R66, R2, 0x2, R82 ;  /* 0x0000000202427825 */ /* 0x001fc800078e0252 */
[C---:B------:R-:W-:Y:S02]  /*17b10*/  IMAD.WIDE R74, R2.reuse, 0x2, R74 ;  /* 0x00000002024a7825 */ /* 0x040fe400078e024a */
[----:B------:R-:W3:Y:S02]  /*17b20*/  LDG.E.U16 R67, desc[UR18][R66.64] ;  /* 0x0000001242437981 */ /* 0x000ee4000c1e1500 */
[----:B-1----:R-:W-:-:S05]  /*17b30*/  IMAD.WIDE R72, R2, 0x2, R78 ;  /* 0x0000000202487825 */ /* 0x002fca00078e024e */
[----:B------:R-:W3:Y:S04]  /*17b40*/  LDG.E.U16 R69, desc[UR18][R72.64] ;  /* 0x0000001248457981 */ /* 0x000ee8000c1e1500 */
[----:B------:R0:W3:Y:S01]  /*17b50*/  LDG.E.U16 R66, desc[UR18][R70.64] ;  /* 0x0000001246427981 */ /* 0x0000e2000c1e1500 */
[----:B------:R-:W-:-:S03]  /*17b60*/  IMAD.WIDE R78, R2, 0x2, R250 ;  /* 0x00000002024e7825 */ /* 0x000fc600078e02fa */
[----:B------:R1:W3:Y:S01]  /*17b70*/  LDG.E.U16 R72, desc[UR18][R74.64] ;  /* 0x000000124a487981 */ /* 0x0002e2000c1e1500 */
[----:B0-----:R-:W-:-:S03]  /*17b80*/  IMAD.WIDE R70, R2, 0x2, R80 ;  /* 0x0000000202467825 */ /* 0x001fc600078e0250 */
[----:B------:R0:W3:Y:S04]  /*17b90*/  LDG.E.U16 R73, desc[UR18][R78.64] ;  /* 0x000000124e497981 */ /* 0x0000e8000c1e1500 */
[----:B------:R-:W3:Y:S01]  /*17ba0*/  LDG.E.U16 R71, desc[UR18][R70.64] ;  /* 0x0000001246477981 */ /* 0x000ee2000c1e1500 */
[----:B-1----:R-:W-:-:S04]  /*17bb0*/  IMAD.WIDE R74, R2, 0x2, R236 ;  /* 0x00000002024a7825 */ /* 0x002fc800078e02ec */
[C---:B------:R-:W-:Y:S02]  /*17bc0*/  IMAD.WIDE R84, R2.reuse, 0x2, R220 ;  /* 0x0000000202547825 */ /* 0x040fe400078e02dc */
[----:B------:R-:W3:Y:S02]  /*17bd0*/  LDG.E.U16 R74, desc[UR18][R74.64] ;  /* 0x000000124a4a7981 */ /* 0x000ee4000c1e1500 */
[C---:B0-----:R-:W-:Y:S02]  /*17be0*/  IMAD.WIDE R78, R2.reuse, 0x2, R204 ;  /* 0x00000002024e7825 */ /* 0x041fe400078e02cc */
[----:B------:R-:W3:Y:S02]  /*17bf0*/  LDG.E.U16 R84, desc[UR18][R84.64] ;  /* 0x0000001254547981 */ /* 0x000ee4000c1e1500 */
[----:B------:R-:W-:-:S04]  /*17c00*/  IMAD.WIDE R80, R2, 0x2, R188 ;  /* 0x0000000202507825 */ /* 0x000fc800078e02bc */
[C---:B------:R-:W-:Y:S01]  /*17c10*/  IMAD.WIDE R82, R2.reuse, 0x2, R180 ;  /* 0x0000000202527825 */ /* 0x040fe200078e02b4 */
[----:B------:R0:W3:Y:S04]  /*17c20*/  LDG.E.U16 R85, desc[UR18][R80.64] ;  /* 0x0000001250557981 */ /* 0x0000e8000c1e1500 */
[----:B------:R1:W3:Y:S01]  /*17c30*/  LDG.E.U16 R88, desc[UR18][R82.64] ;  /* 0x0000001252587981 */ /* 0x0002e2000c1e1500 */
[----:B0-----:R-:W-:-:S04]  /*17c40*/  IMAD.WIDE R80, R2, 0x2, R164 ;  /* 0x0000000202507825 */ /* 0x001fc800078e02a4 */
[C---:B-1----:R-:W-:Y:S01]  /*17c50*/  IMAD.WIDE R82, R2.reuse, 0x2, R156 ;  /* 0x0000000202527825 */ /* 0x042fe200078e029c */
[----:B------:R0:W3:Y:S04]  /*17c60*/  LDG.E.U16 R90, desc[UR18][R80.64] ;  /* 0x00000012505a7981 */ /* 0x0000e8000c1e1500 */
[----:B------:R1:W3:Y:S01]  /*17c70*/  LDG.E.U16 R91, desc[UR18][R82.64] ;  /* 0x00000012525b7981 */ /* 0x0002e2000c1e1500 */
[----:B0-----:R-:W-:-:S03]  /*17c80*/  IMAD.WIDE R80, R2, 0x2, R96 ;  /* 0x0000000202507825 */ /* 0x001fc600078e0260 */
[----:B------:R-:W-:Y:S01]  /*17c90*/  STS.U16 [R133+UR7+0x18000], R4 ;  /* 0x0180000485007988 */ /* 0x000fe20008000407 */
[----:B-1----:R-:W-:-:S03]  /*17ca0*/  IMAD.WIDE R82, R2, 0x2, R92 ;  /* 0x0000000202527825 */ /* 0x002fc600078e025c */
[----:B------:R0:W3:Y:S04]  /*17cb0*/  LDG.E.U16 R92, desc[UR18][R80.64] ;  /* 0x00000012505c7981 */ /* 0x0000e8000c1e1500 */
[----:B------:R1:W-:Y:S04]  /*17cc0*/  STS.U16 [R133+UR7+0x18400], R5 ;  /* 0x0184000585007988 */ /* 0x0003e80008000407 */
[----:B------:R-:W3:Y:S01]  /*17cd0*/  LDG.E.U16 R82, desc[UR18][R82.64] ;  /* 0x0000001252527981 */ /* 0x000ee2000c1e1500 */
[----:B0-----:R-:W-:-:S04]  /*17ce0*/  IMAD.WIDE R80, R2, 0x2, R248 ;  /* 0x0000000202507825 */ /* 0x001fc800078e02f8 */
[C---:B-1----:R-:W-:Y:S02]  /*17cf0*/  IMAD.WIDE R4, R2.reuse, 0x2, R234 ;  /* 0x0000000202047825 */ /* 0x042fe400078e02ea */
[----:B------:R-:W3:Y:S04]  /*17d00*/  LDG.E.U16 R80, desc[UR18][R80.64] ;  /* 0x0000001250507981 */ /* 0x000ee8000c1e1500 */
[----:B------:R0:W3:Y:S02]  /*17d10*/  LDG.E.U16 R81, desc[UR18][R4.64] ;  /* 0x0000001204517981 */ /* 0x0000e4000c1e1500 */
[----:B0-----:R-:W-:-:S04]  /*17d20*/  IMAD.WIDE R4, R2, 0x2, R218 ;  /* 0x0000000202047825 */ /* 0x001fc800078e02da */
[----:B--2---:R-:W-:-:S05]  /*17d30*/  IMAD.WIDE R76, R2, 0x2, R76 ;  /* 0x00000002024c7825 */ /* 0x004fca00078e024c */
[----:B------:R0:W2:Y:S02]  /*17d40*/  LDG.E.U16 R70, desc[UR18][R76.64] ;  /* 0x000000124c467981 */ /* 0x0000a4000c1e1500 */
[----:B0-----:R-:W-:-:S05]  /*17d50*/  IMAD.WIDE R76, R2, 0x2, R228 ;  /* 0x00000002024c7825 */ /* 0x001fca00078e02e4 */
[----:B------:R0:W2:Y:S02]  /*17d60*/  LDG.E.U16 R75, desc[UR18][R76.64] ;  /* 0x000000124c4b7981 */ /* 0x0000a4000c1e1500 */
[----:B0-----:R-:W-:-:S06]  /*17d70*/  IMAD.WIDE R76, R2, 0x2, R212 ;  /* 0x00000002024c7825 */ /* 0x001fcc00078e02d4 */
[----:B------:R-:W2:Y:S01]  /*17d80*/  LDG.E.U16 R76, desc[UR18][R76.64] ;  /* 0x000000124c4c7981 */ /* 0x000ea2000c1e1500 */
[----:B------:R-:W-:-:S06]  /*17d90*/  IMAD.WIDE R86, R2, 0x2, R86 ;  /* 0x0000000202567825 */ /* 0x000fcc00078e0256 */
[----:B------:R-:W2:Y:S04]  /*17da0*/  LDG.E.U16 R86, desc[UR18][R86.64] ;  /* 0x0000001256567981 */ /* 0x000ea8000c1e1500 */
[----:B------:R0:W2:Y:S02]  /*17db0*/  LDG.E.U16 R77, desc[UR18][R78.64] ;  /* 0x000000124e4d7981 */ /* 0x0000a4000c1e1500 */
[----:B0-----:R-:W-:-:S05]  /*17dc0*/  IMAD.WIDE R78, R2, 0x2, R172 ;  /* 0x00000002024e7825 */ /* 0x001fca00078e02ac */
[----:B------:R0:W2:Y:S02]  /*17dd0*/  LDG.E.U16 R89, desc[UR18][R78.64] ;  /* 0x000000124e597981 */ /* 0x0000a4000c1e1500 */
[----:B0-----:R-:W-:-:S05]  /*17de0*/  IMAD.WIDE R78, R2, 0x2, R98 ;  /* 0x00000002024e7825 */ /* 0x001fca00078e0262 */
[----:B------:R0:W2:Y:S02]  /*17df0*/  LDG.E.U16 R87, desc[UR18][R78.64] ;  /* 0x000000124e577981 */ /* 0x0000a4000c1e1500 */
[----:B0-----:R-:W-:-:S05]  /*17e00*/  IMAD.WIDE R78, R2, 0x2, R94 ;  /* 0x00000002024e7825 */ /* 0x001fca00078e025e */
[----:B------:R0:W2:Y:S02]  /*17e10*/  LDG.E.U16 R83, desc[UR18][R78.64] ;  /* 0x000000124e537981 */ /* 0x0000a4000c1e1500 */
[----:B0-----:R-:W-:-:S06]  /*17e20*/  IMAD.WIDE R78, R2, 0x2, R226 ;  /* 0x00000002024e7825 */ /* 0x001fcc00078e02e2 */
        /* <DEDUP_REMOVED lines=75> */
[----:B------:R0:W3:Y:S02]  /*182e0*/  LDG.E.U16 R130, desc[UR18][R4.64] ;  /* 0x0000001204827981 */ /* 0x0000e4000c1e1500 */
[----:B0-----:R-:W-:-:S05]  /*182f0*/  IMAD.WIDE R4, R2, 0x2, R158 ;  /* 0x0000000202047825 */ /* 0x001fca00078e029e */
[----:B------:R0:W3:Y:S02]  /*18300*/  LDG.E.U16 R131, desc[UR18][R4.64] ;  /* 0x0000001204837981 */ /* 0x0000e4000c1e1500 */
[----:B0-----:R-:W-:-:S06]  /*18310*/  IMAD.WIDE R4, R2, 0x2, R150 ;  /* 0x0000000202047825 */ /* 0x001fcc00078e0296 */
[----:B------:R-:W3:Y:S04]  /*18320*/  LDG.E.U16 R4, desc[UR18][R4.64] ;  /* 0x0000001204047981 */ /* 0x000ee8000c1e1500 */
        /* <DEDUP_REMOVED lines=55> */
[----:B----4-:R-:W-:Y:S04]  /*186a0*/  STS.U16 [R245+UR7+0x1a580], R62 ;  /* 0x01a5803ef5007988 */ /* 0x010fe80008000407 */
[----:B------:R-:W-:Y:S04]  /*186b0*/  STS.U16 [R245+UR7+0x1a980], R61 ;  /* 0x01a9803df5007988 */ /* 0x000fe80008000407 */
[----:B------:R-:W-:Y:S04]  /*186c0*/  STS.U16 [R245+UR7+0x1ad80], R64 ;  /* 0x01ad8040f5007988 */ /* 0x000fe80008000407 */
[----:B------:R-:W-:Y:S04]  /*186d0*/  STS.U16 [R245+UR7+0x1b180], R63 ;  /* 0x01b1803ff5007988 */ /* 0x000fe80008000407 */
[----:B------:R-:W-:Y:S04]  /*186e0*/  STS.U16 [R245+UR7+0x1b580], R65 ;  /* 0x01b58041f5007988 */ /* 0x000fe80008000407 */
[----:B-----5:R-:W-:Y:S04]  /*186f0*/  STS.U16 [R245+UR7+0x1b980], R68 ;  /* 0x01b98044f5007988 */ /* 0x020fe80008000407 */
[----:B------:R-:W-:Y:S01]  /*18700*/  STS.U16 [R245+UR7+0x1bd80], R67 ;  /* 0x01bd8043f5007988 */ /* 0x000fe20008000407 */
[----:B------:R-:W-:-:S03]  /*18710*/  FADD R0, -R132, R0 ;  /* 0x0000000084007221 */ /* 0x000fc60000000100 */
[----:B------:R-:W-:Y:S04]  /*18720*/  STS.U16 [R244+UR7+0x18200], R66 ;  /* 0x01820042f4007988 */ /* 0x000fe80008000407 */
[----:B------:R-:W-:Y:S04]  /*18730*/  STS.U16 [R244+UR7+0x18600], R71 ;  /* 0x01860047f4007988 */ /* 0x000fe80008000407 */
[----:B--2---:R-:W-:Y:S04]  /*18740*/  STS.U16 [R244+UR7+0x18a00], R70 ;  /* 0x018a0046f4007988 */ /* 0x004fe80008000407 */
        /* <DEDUP_REMOVED lines=62> */
[----:B------:R-:W-:Y:S01]  /*18b30*/  FMUL R0, R0, 1.4426950216293334961 ;  /* 0x3fb8aa3b00007820 */ /* 0x000fe20000400000 */
[----:B------:R-:W1:Y:S02]  /*18b40*/  FENCE.VIEW.ASYNC.T ;  /* 0x00000000000073c6 */ /* 0x000e640000000200 */
[----:B-1----:R-:W-:Y:S06]  /*18b50*/  BAR.SYNC.DEFER_BLOCKING 0x0 ;  /* 0x0000000000007b1d */ /* 0x002fec0000010000 */
[----:B0-----:R-:W0:Y:S01]  /*18b60*/  LDTM.x128 R4, tmem[UR9] ;  /* 0x00000009000479ee */ /* 0x001e2200083c0000 */
[----:B------:R-:W0:Y:S01]  /*18b70*/  MUFU.EX2 R0, R0 ;  /* 0x0000000000007308 */ /* 0x000e220000000800 */
[----:B------:R-:W-:Y:S01]  /*18b80*/  NOP ;  /* 0x0000000000007918 */ /* 0x000fe20000000000 */
[C---:B0-----:R-:W-:Y:S01]  /*18b90*/  FMUL R4, R0.reuse, R4 ;  /* 0x0000000400047220 */ /* 0x041fe20000400000 */
        /* <DEDUP_REMOVED lines=127> */
[----:B------:R0:W-:Y:S01]  /*19390*/  STTM.x128 tmem[UR9], R4 ;  /* 0x00000004000079ed */ /* 0x0001e200083c0009 */
[----:B------:R-:W1:Y:S02]  /*193a0*/  FENCE.VIEW.ASYNC.T ;  /* 0x00000000000073c6 */ /* 0x000e640000000200 */
[----:B-1----:R-:W-:Y:S01]  /*193b0*/  BAR.SYNC.DEFER_BLOCKING 0x0 ;  /* 0x0000000000007b1d */ /* 0x002fe20000010000 */
[----:B------:R-:W-:-:S04]  /*193c0*/  FADD R138, R148, R138 ;  /* 0x0000008a948a7221 */ /* 0x000fc80000000000 */
[----:B------:R-:W-:Y:S01]  /*193d0*/  FADD R147, R147, R138 ;  /* 0x0000008a93937221 */ /* 0x000fe20000000000 */
[----:B------:R1:W-:Y:S06]  /*193e0*/  MEMBAR.ALL.CTA ;  /* 0x0000000000007992 */ /* 0x0003ec0000008000 */
[----:B-1----:R-:W1:Y:S01]  /*193f0*/  FENCE.VIEW.ASYNC.S ;  /* 0x00000000000073c6 */ /* 0x002e620000000000 */
[----:B------:R-:W-:-:S04]  /*19400*/  FADD R146, R146, R147 ;  /* 0x0000009392927221 */ /* 0x000fc80000000000 */
[----:B------:R-:W-:-:S04]  /*19410*/  FADD R145, R145, R146 ;  /* 0x0000009291917221 */ /* 0x000fc80000000000 */
[----:B------:R-:W-:-:S04]  /*19420*/  FADD R144, R144, R145 ;  /* 0x0000009190907221 */ /* 0x000fc80000000000 */
[----:B------:R-:W-:-:S04]  /*19430*/  FADD R143, R143, R144 ;  /* 0x000000908f8f7221 */ /* 0x000fc80000000000 */
[----:B------:R-:W-:Y:S01]  /*19440*/  FADD R143, R142, R143 ;  /* 0x0000008f8e8f7221 */ /* 0x000fe20000000000 */
[----:B------:R-:W-:-:S03]  /*19450*/  ULEA UR10, UR13, UR7, 0x3 ;  /* 0x000000070d0a7291 */ /* 0x000fc6000f8e18ff */
[----:B------:R-:W-:Y:S01]  /*19460*/  FADD R143, R141, R143 ;  /* 0x0000008f8d8f7221 */ /* 0x000fe20000000000 */
[----:B------:R-:W-:-:S03]  /*19470*/  UIADD3 UR10, UPT, UPT, UR10, 0x20000, URZ ;  /* 0x000200000a0a7890 */ /* 0x000fc6000fffe0ff */
[----:B------:R-:W-:Y:S01]  /*19480*/  FADD R143, R140, R143 ;  /* 0x0000008f8c8f7221 */ /* 0x000fe20000000000 */
[----:B------:R-:W-:Y:S01]  /*19490*/  UMOV UR72, UR67 ;  /* 0x0000004300487c82 */ /* 0x000fe20008000000 */
[----:B-1----:R-:W-:Y:S06]  /*194a0*/  BAR.SYNC.DEFER_BLOCKING 0x0 ;  /* 0x0000000000007b1d */ /* 0x002fec0000010000 */
[----:B------:R-:W-:Y:S05]  /*194b0*/  BRA.U UP2, `(.L_x_16) ;  /* 0x0000000102847547 */ /* 0x000fea000b800000 */
[----:B------:R-:W-:Y:S02]  /*194c0*/  UIADD3 UR63, UPT, UPT, UR8, 0x108, URZ ;  /* 0x00000108083f7890 */ /* 0x000fe4000fffe0ff */
[----:B------:R-:W-:Y:S01]  /*194d0*/  UIADD3 UR62, UPT, UPT, UR8, 0x110, URZ ;  /* 0x00000110083e7890 */ /* 0x000fe2000fffe0ff */
[----:B------:R-:W-:Y:S01]  /*194e0*/  UMOV UR70, 0x0 ;  /* 0x0000000000467882 */ /* 0x000fe20000000000 */
[----:B------:R-:W-:Y:S01]  /*194f0*/  UMOV UR71, 0x8200010 ;  /* 0x0820001000477882 */ /* 0x000fe20000000000 */
[----:B------:R-:W-:Y:S01]  /*19500*/  UIADD3 UR76, UPT, UPT, UR8, 0x118, URZ ;  /* 0x00000118084c7890 */ /* 0x000fe2000fffe0ff */
[----:B------:R-:W-:Y:S01]  /*19510*/  UMOV UR67, 0x40004040 ;  /* 0x4000404000437882 */ /* 0x000fe20000000000 */
[----:B------:R-:W-:Y:S01]  /*19520*/  UMOV UR68, 0x0 ;  /* 0x0000000000447882 */ /* 0x000fe20000000000 */
[----:B------:R-:W-:Y:S01]  /*19530*/  UMOV UR69, 0x8200010 ;  /* 0x0820001000457882 */ /* 0x000fe20000000000 */
[----:B------:R-:W-:Y:S02]  /*19540*/  UIADD3 UR73, UPT, UPT, UR8, 0x120, URZ ;  /* 0x0000012008497890 */ /* 0x000fe4000fffe0ff */
[----:B------:R1:W-:Y:S01]  /*19550*/  UTCHMMA tmem[UR12], gdesc[UR66], tmem[UR8], tmem[UR70], idesc[UR71], UPT ;  /* 0x00ff46420c0079ea */ /* 0x0003e2000b800008 */
[----:B------:R-:W-:-:S02]  /*19560*/  UIADD3 UR77, UPT, UPT, UR8, 0x128, URZ ;  /* 0x00000128084d7890 */ /* 0x000fc4000fffe0ff */
[----:B------:R2:W-:Y:S01]  /*19570*/  UTCHMMA tmem[UR63], gdesc[UR36], tmem[UR8], tmem[UR68], idesc[UR69], UPT ;  /* 0x00ff44243f0079ea */ /* 0x0005e2000b800008 */
[----:B------:R-:W-:Y:S01]  /*19580*/  UMOV UR4, 0x0 ;  /* 0x0000000000047882 */ /* 0x000fe20000000000 */
[----:B------:R-:W-:Y:S01]  /*19590*/  UMOV UR5, 0x8200010 ;  /* 0x0820001000057882 */ /* 0x000fe20000000000 */
[----:B------:R-:W-:Y:S01]  /*195a0*/  UMOV UR74, 0x0 ;  /* 0x00000000004a7882 */ /* 0x000fe20000000000 */
[----:B------:R3:W-:Y:S01]  /*195b0*/  UTCHMMA tmem[UR62], gdesc[UR50], tmem[UR8], tmem[UR4], idesc[UR5], UPT ;  /* 0x00ff04323e0079ea */ /* 0x0007e2000b800008 */
[----:B------:R-:W-:Y:S01]  /*195c0*/  UMOV UR75, 0x8200010 ;  /* 0x08200010004b7882 */ /* 0x000fe20000000000 */
[----:B------:R4:W-:Y:S01]  /*195d0*/  UTCHMMA tmem[UR76], gdesc[UR52], tmem[UR8], tmem[UR4], idesc[UR5], UPT ;  /* 0x00ff04344c0079ea */ /* 0x0009e2000b800008 */
[----:B------:R0:W-:Y:S01]  /*195e0*/  UTCHMMA tmem[UR73], gdesc[UR54], tmem[UR8], tmem[UR70], idesc[UR71], UPT ;  /* 0x00ff4636490079ea */ /* 0x0001e2000b800008 */
[----:B-1----:R-:W-:Y:S02]  /*195f0*/  UIADD3 UR67, UPT, UPT, UR8, 0x130, URZ ;  /* 0x0000013008437890 */ /* 0x002fe4000fffe0ff */
[----:B------:R0:W-:Y:S01]  /*19600*/  UTCHMMA tmem[UR77], gdesc[UR56], tmem[UR8], tmem[UR74], idesc[UR75], UPT ;  /* 0x00ff4a384d0079ea */ /* 0x0001e2000b800008 */
[----:B--2---:R-:W-:Y:S01]  /*19610*/  UIADD3 UR68, UPT, UPT, UR8, 0x138, URZ ;  /* 0x0000013808447890 */ /* 0x004fe2000fffe0ff */
[----:B------:R-:W-:Y:S01]  /*19620*/  UMOV UR63, 0x8200010 ;  /* 0x08200010003f7882 */ /* 0x000fe20000000000 */
[----:B------:R-:W-:Y:S01]  /*19630*/  UMOV UR64, 0x0 ;  /* 0x0000000000407882 */ /* 0x000fe20000000000 */
[----:B---3--:R-:W-:Y:S01]  /*19640*/  UMOV UR62, 0x0 ;  /* 0x00000000003e7882 */ /* 0x008fe20000000000 */
[----:B------:R-:W-:Y:S01]  /*19650*/  UMOV UR65, 0x8200010 ;  /* 0x0820001000417882 */ /* 0x000fe20000000000 */
[----:B----4-:R-:W-:Y:S01]  /*19660*/  UMOV UR4, UR10 ;  /* 0x0000000a00047c82 */ /* 0x010fe20008000000 */
[----:B------:R-:W-:Y:S01]  /*19670*/  UMOV UR5, URZ ;  /* 0x000000ff00057c82 */ /* 0x000fe20008000000 */
[----:B------:R0:W-:Y:S01]  /*19680*/  UTCHMMA tmem[UR67], gdesc[UR58], tmem[UR8], tmem[UR62], idesc[UR63], UPT ;  /* 0x00ff3e3a430079ea */ /* 0x0001e2000b800008 */
[----:B------:R-:W-:Y:S01]  /*19690*/  UMOV UR4, UR4 ;  /* 0x0000000400047c82 */ /* 0x000fe20008000000 */
[----:B------:R0:W-:Y:S01]  /*196a0*/  UTCHMMA tmem[UR68], gdesc[UR60], tmem[UR8], tmem[UR64], idesc[UR65], UPT ;  /* 0x00ff403c440079ea */ /* 0x0001e2000b800008 */
[----:B------:R0:W-:Y:S01]  /*196b0*/  UTCBAR [UR4], URZ ;  /* 0x000000ff040073e9 */ /* 0x0001e200080000ff */
[----:B------:R-:W-:-:S02]  /*196c0*/  NOP ;  /* 0x0000000000007918 */ /* 0x000fc40000000000 */
.L_x_16:
[----:B------:R-:W-:Y:S01]  /*196d0*/  FFMA R139, R0, R139, R143 ;  /* 0x0000008b008b7223 */ /* 0x000fe2000000008f */
[----:B0-----:R-:W0:Y:S01]  /*196e0*/  LDC R4, c[0x0][0x3d4] ;  /* 0x0000f500ff047b82 */ /* 0x001e220000000800 */
[----:B------:R-:W-:Y:S01]  /*196f0*/  UIADD3 UR13, UPT, UPT, UR13, 0x1, URZ ;  /* 0x000000010d0d7890 */ /* 0x000fe2000fffe0ff */
[----:B------:R-:W-:Y:S01]  /*19700*/  MOV R140, UR72 ;  /* 0x00000048008c7c02 */ /* 0x000fe20008000f00 */
[----:B------:R-:W-:Y:S02]  /*19710*/  UIADD3 UR4, UPT, UPT, UR14, -0x80, URZ ;  /* 0xffffff800e047890 */ /* 0x000fe4000fffe0ff */
[----:B------:R-:W-:Y:S02]  /*19720*/  UISETP.GT.AND UP1, UPT, UR13, 0x1, UPT ;  /* 0x000000010d00788c */ /* 0x000fe4000bf24270 */
[----:B------:R-:W-:Y:S01]  /*19730*/  UIADD3 UR6, UPT, UPT, UR6, 0x80, URZ ;  /* 0x0000008006067890 */ /* 0x000fe2000fffe0ff */
[----:B------:R-:W1:Y:S01]  /*19740*/  LDC R0, c[0x0][0x3c4] ;  /* 0x0000f100ff007b82 */ /* 0x000e620000000800 */
[----:B------:R-:W-:-:S02]  /*19750*/  USEL UR67, URZ, 0x1, !UP1 ;  /* 0x00000001ff437887 */ /* 0x000fc4000c800000 */
[----:B------:R-:W-:Y:S02]  /*19760*/  USEL UR13, UR13, URZ, !UP1 ;  /* 0x000000ff0d0d7287 */ /* 0x000fe4000c800000 */
[----:B------:R-:W-:Y:S02]  /*19770*/  UISETP.GE.AND UP1, UPT, UR6, UR4, UPT ;  /* 0x000000040600728c */ /* 0x000fe4000bf26270 */
[----:B------:R-:W-:Y:S01]  /*19780*/  ULOP3.LUT UR67, UR72, UR67, URZ, 0x3c, !UPT ;  /* 0x0000004348437292 */ /* 0x000fe2000f8e3cff */
[----:B-1----:R-:W-:-:S04]  /*19790*/  SHF.L.U32 R0, R0, 0x7, RZ ;  /* 0x0000000700007819 */ /* 0x002fc800000006ff */
[----:B------:R-:W-:Y:S02]  /*197a0*/  IADD3 R3, PT, PT, R0, R3, RZ ;  /* 0x0000000300037210 */ /* 0x000fe40007ffe0ff */
[----:B0-----:R-:W-:-:S04]  /*197b0*/  SHF.L.U32 R0, R4, 0x7, RZ ;  /* 0x0000000704007819 */ /* 0x001fc800000006ff */
[----:B------:R-:W-:Y:S02]  /*197c0*/  IADD3 R2, PT, PT, R0, R2, RZ ;  /* 0x0000000200027210 */ /* 0x000fe40007ffe0ff */
[----:B------:R-:W-:Y:S01]  /*197d0*/  MOV R0, R132 ;  /* 0x0000008400007202 */ /* 0x000fe20000000f00 */
[----:B------:R-:W-:Y:S06]  /*197e0*/  BRA.U !UP1, `(.L_x_17) ;  /* 0xffffff8109587547 */ /* 0x000fec000b83ffff */
.L_x_12:
[C---:B------:R-:W-:Y:S01]  /*197f0*/  FMUL R0, R139.reuse, 8388608 ;  /* 0x4b0000008b007820 */ /* 0x040fe20000400000 */
[----:B------:R-:W-:Y:S01]  /*19800*/  FSETP.GEU.AND P3, PT, R139, 1.175494350822287508e-38, PT ;  /* 0x008000008b00780b */ /* 0x000fe20003f6e000 */
[----:B---3--:R-:W-:Y:S01]  /*19810*/  HFMA2 R4, -RZ, RZ, 1.443359375, -0.2030029296875 ;  /* 0x3dc6b27fff047431 */ /* 0x008fe200000001ff */
[----:B------:R-:W2:Y:S02]  /*19820*/  LDCU UR6, c[0x0][0x3f0] ;  /* 0x00007e00ff0677ac */ /* 0x000ea40008000800 */
[----:B------:R-:W-:Y:S01]  /*19830*/  FSEL R135, R0, R139, !P3 ;  /* 0x0000008b00877208 */ /* 0x000fe20005800000 */
[----:B0-----:R-:W0:Y:S03]  /*19840*/  LDCU.64 UR4, c[0x0][0x3e0] ;  /* 0x00007c00ff0477ac */ /* 0x001e260008000a00 */
[C---:B------:R-:W-:Y:S02]  /*19850*/  IADD3 R0, PT, PT, R135.reuse, -0x3f3504f3, RZ ;  /* 0xc0cafb0d87007810 */ /* 0x040fe40007ffe0ff */
[----:B------:R-:W-:-:S02]  /*19860*/  ISETP.GE.U32.AND P2, PT, R135, 0x7f800000, PT ;  /* 0x7f8000008700780c */ /* 0x000fc40003f46070 */
[----:B------:R-:W-:-:S04]  /*19870*/  LOP3.LUT R2, R0, 0xff800000, RZ, 0xc0, !PT ;  /* 0xff80000000027812 */ /* 0x000fc800078ec0ff */
[----:B------:R-:W-:Y:S01]  /*19880*/  IADD3 R0, PT, PT, R135, -R2, RZ ;  /* 0x8000000287007210 */ /* 0x000fe20007ffe0ff */
[----:B--2---:R-:W-:-:S04]  /*19890*/  UISETP.GE.AND UP0, UPT, UR6, 0x1, UPT ;  /* 0x000000010600788c */ /* 0x004fc8000bf06270 */
[----:B------:R-:W-:-:S04]  /*198a0*/  FADD R133, R0, -1 ;  /* 0xbf80000000857421 */ /* 0x000fc80000000000 */
[----:B------:R-:W-:-:S04]  /*198b0*/  FFMA.FTZ R0, R133, R4, -0.16845393180847167969 ;  /* 0xbe2c7f3085007423 */ /* 0x000fc80000010004 */
[----:B------:R-:W-:-:S04]  /*198c0*/  FFMA.FTZ R0, R133, R0, 0.1716887056827545166 ;  /* 0x3e2fcf2a85007423 */ /* 0x000fc80000010000 */
[----:B------:R-:W-:-:S04]  /*198d0*/  FFMA.FTZ R0, R133, R0, -0.17900948226451873779 ;  /* 0xbe374e4385007423 */ /* 0x000fc80000010000 */
[----:B------:R-:W-:-:S04]  /*198e0*/  FFMA.FTZ R0, R133, R0, 0.20512372255325317383 ;  /* 0x3e520bf485007423 */ /* 0x000fc80000010000 */
[----:B------:R-:W-:-:S04]  /*198f0*/  FFMA.FTZ R0, R133, R0, -0.24046532809734344482 ;  /* 0xbe763c8b85007423 */ /* 0x000fc80000010000 */
[----:B------:R-:W-:-:S04]  /*19900*/  FFMA.FTZ R0, R133, R0, 0.28857114911079406738 ;  /* 0x3e93bf9985007423 */ /* 0x000fc80000010000 */
[----:B------:R-:W-:-:S04]  /*19910*/  FFMA.FTZ R0, R133, R0, -0.36067417263984680176 ;  /* 0xbeb8aa4985007423 */ /* 0x000fc80000010000 */
[----:B------:R-:W-:Y:S01]  /*19920*/  FFMA.FTZ R4, R133, R0, 0.48089820146560668945 ;  /* 0x3ef6384a85047423 */ /* 0x000fe20000010000 */
[----:B------:R-:W-:-:S03]  /*19930*/  FSEL R0, RZ, -23, P3 ;  /* 0xc1b80000ff007808 */ /* 0x000fc60001800000 */
[----:B------:R-:W-:Y:S01]  /*19940*/  FFMA.FTZ R4, R133, R4, -0.72134751081466674805 ;  /* 0xbf38aa3b85047423 */ /* 0x000fe20000010004 */
[----:B0-----:R-:W-:Y:S06]  /*19950*/  BRA.U !UP0, `(.L_x_18) ;  /* 0x0000000108107547 */ /* 0x001fec000b800000 */
[----:B------:R-:W-:-:S06]  /*19960*/  USHF.L.U32 UR72, UR72, 0x1f, URZ ;  /* 0x0000001f48487899 */ /* 0x000fcc00080006ff */
[----:B-1----:R-:W-:-:S04]  /*19970*/  MOV R3, UR72 ;  /* 0x0000004800037c02 */ /* 0x002fc80008000f00 */
[----:B------:R-:W0:Y:S02]  /*19980*/  SYNCS.PHASECHK.TRANS64.TRYWAIT P3, [UR10], R3 ;  /* 0x00000003ff0075a7 */ /* 0x000e24000806110a */
[----:B0-----:R-:W-:Y:S05]  /*19990*/  @!P3 BRA `(.L_x_19) ;  /* 0x000000480080b947 */ /* 0x001fea0003800000 */
.L_x_18:
[----:B------:R-:W-:Y:S01]  /*199a0*/  BAR.SYNC.DEFER_BLOCKING 0x0 ;  /* 0x0000000000007b1d */ /* 0x000fe20000010000 */
[----:B------:R-:W-:Y:S02]  /*199b0*/  FSETP.GT.AND P3, PT, |R139|, 8.50705917302346158658e+37, PT ;  /* 0x7e8000008b00780b */ /* 0x000fe40003f64200 */
[----:B-1----:R-:W-:Y:S01]  /*199c0*/  I2FP.F32.S32 R3, R2 ;  /* 0x0000000200037245 */ /* 0x002fe20000201400 */
[----:B------:R-:W-:Y:S01]  /*199d0*/  FMUL R2, R133, R4 ;  /* 0x0000000485027220 */ /* 0x000fe20000400000 */
[----:B------:R-:W-:-:S03]  /*199e0*/  FSETP.GEU.AND P5, PT, |R139|, 1.175494350822287508e-38, PT ;  /* 0x008000008b00780b */ /* 0x000fc60003fae200 */
[----:B------:R-:W0:Y:S01]  /*199f0*/  S2UR UR10, SR_CTAID.Y ;  /* 0x00000000000a79c3 */ /* 0x000e220000002600 */
[----:B------:R-:W-:Y:S01]  /*19a00*/  FSETP.NEU.AND P4, PT, R135, RZ, PT ;  /* 0x000000ff8700720b */ /* 0x000fe20003f8d000 */
[----:B------:R-:W1:Y:S01]  /*19a10*/  S2R R134, SR_TID.X ;  /* 0x0000000000867919 */ /* 0x000e620000002100 */
[----:B------:R-:W-:Y:S01]  /*19a20*/  FMUL R2, R133, R2 ;  /* 0x0000000285027220 */ /* 0x000fe20000400000 */
[----:B------:R-:W-:Y:S01]  /*19a30*/  FFMA.FTZ R0, R3, 1.1920928955078125e-07, R0 ;  /* 0x3400000003007823 */ /* 0x000fe20000010000 */
[----:B------:R-:W2:Y:S02]  /*19a40*/  S2R R234, SR_CTAID.X ;  /* 0x0000000000ea7919 */ /* 0x000ea40000002500 */
[----:B------:R-:W-:Y:S01]  /*19a50*/  FFMA.FTZ R133, R133, 1.4426950216293334961, R2 ;  /* 0x3fb8aa3b85857823 */ /* 0x000fe20000010002 */
[----:B------:R-:W-:Y:S01]  /*19a60*/  @P2 MOV R2, 0x7f800000 ;  /* 0x7f80000000022802 */ /* 0x000fe20000000f00 */
[----:B------:R-:W-:-:S04]  /*19a70*/  @P3 FMUL R139, R139, 0.25 ;  /* 0x3e8000008b8b3820 */ /* 0x000fc80000400000 */
[----:B------:R-:W-:-:S04]  /*19a80*/  @!P5 FMUL R139, R139, 16777216 ;  /* 0x4b8000008b8bd820 */ /* 0x000fc80000400000 */
[----:B------:R-:W3:Y:S01]  /*19a90*/  MUFU.RCP R231, R139 ;  /* 0x0000008b00e77308 */ /* 0x000ee20000001000 */
[----:B------:R-:W4:Y:S02]  /*19aa0*/  @!P1 SYNCS.CCTL.IV [UR7+0x20000] ;  /* 0x02000000ff0099b1 */ /* 0x000f240008000007 */
[----:B----4-:R-:W-:Y:S01]  /*19ab0*/  BAR.SYNC.DEFER_BLOCKING 0x0 ;  /* 0x0000000000007b1d */ /* 0x010fe20000010000 */
[----:B0-----:R-:W-:-:S05]  /*19ac0*/  UIMAD UR4, UR10, UR4, URZ ;  /* 0x000000040a0472a4 */ /* 0x001fca000f8e02ff */
[----:B------:R-:W0:Y:S01]  /*19ad0*/  LDTM.x128 R4, tmem[UR9] ;  /* 0x00000009000479ee */ /* 0x000e2200083c0000 */
[----:B------:R-:W-:Y:S01]  /*19ae0*/  USHF.L.U32 UR6, UR4, 0x1, URZ ;  /* 0x0000000104067899 */ /* 0x000fe200080006ff */
[----:B-1----:R-:W-:Y:S01]  /*19af0*/  LOP3.LUT R136, R134, 0x7f, RZ, 0xc0, !PT ;  /* 0x0000007f86887812 */ /* 0x002fe200078ec0ff */
[----:B------:R-:W-:Y:S01]  /*19b00*/  FADD R134, R0, R133 ;  /* 0x0000008500867221 */ /* 0x000fe20000000000 */
[----:B------:R-:W-:Y:S01]  /*19b10*/  @P2 FFMA.FTZ R134, R135, R2, +INF ;  /* 0x7f80000087862423 */ /* 0x000fe20000010002 */
[----:B------:R-:W1:Y:S01]  /*19b20*/  LDC R0, c[0x0][0x3e8] ;  /* 0x0000fa00ff007b82 */ /* 0x000e620000000800 */
[----:B--2---:R-:W-:-:S05]  /*19b30*/  LEA R234, R234, R136, 0x7 ;  /* 0x00000088eaea7211 */ /* 0x004fca00078e38ff */
[----:B------:R-:W-:Y:S01]  /*19b40*/  IMAD R133, R234, UR5, RZ ;  /* 0x00000005ea857c24 */ /* 0x000fe2000f8e02ff */
[----:B------:R-:W-:Y:S01]  /*19b50*/  UIMAD.WIDE UR4, UR4, 0x2, URZ ;  /* 0x00000002040478a5 */ /* 0x000fe2000f8e02ff */
[----:B------:R-:W2:Y:S03]  /*19b60*/  LDC.64 R2, c[0x0][0x398] ;  /* 0x0000e600ff027b82 */ /* 0x000ea60000000a00 */
[----:B------:R-:W-:Y:S01]  /*19b70*/  SHF.L.U32 R135, R133, 0x1, RZ ;  /* 0x0000000185877819 */ /* 0x000fe200000006ff */
[----:B0-----:R-:W-:Y:S01]  /*19b80*/  @P3 FMUL R25, R25, 0.25 ;  /* 0x3e80000019193820 */ /* 0x001fe20000400000 */
[----:B------:R-:W-:Y:S01]  /*19b90*/  @P3 FMUL R24, R24, 0.25 ;  /* 0x3e80000018183820 */ /* 0x000fe20000400000 */
[----:B------:R-:W-:Y:S01]  /*19ba0*/  @P3 FMUL R4, R4, 0.25 ;  /* 0x3e80000004043820 */ /* 0x000fe20000400000 */
[----:B------:R-:W-:Y:S01]  /*19bb0*/  @P3 FMUL R5, R5, 0.25 ;  /* 0x3e80000005053820 */ /* 0x000fe20000400000 */
[----:B------:R-:W-:Y:S01]  /*19bc0*/  @!P5 FMUL R25, R25, 16777216 ;  /* 0x4b8000001919d820 */ /* 0x000fe20000400000 */
[----:B------:R-:W-:Y:S01]  /*19bd0*/  @!P5 FMUL R24, R24, 16777216 ;  /* 0x4b8000001818d820 */ /* 0x000fe20000400000 */
[----:B------:R-:W-:Y:S01]  /*19be0*/  @P3 FMUL R26, R26, 0.25 ;  /* 0x3e8000001a1a3820 */ /* 0x000fe20000400000 */
[----:B------:R-:W-:Y:S01]  /*19bf0*/  @!P5 FMUL R4, R4, 16777216 ;  /* 0x4b8000000404d820 */ /* 0x000fe20000400000 */
[----:B------:R-:W-:Y:S01]  /*19c00*/  @!P5 FMUL R5, R5, 16777216 ;  /* 0x4b8000000505d820 */ /* 0x000fe20000400000 */
[----:B---3--:R-:W-:Y:S01]  /*19c10*/  FMUL R137, R231, R25 ;  /* 0x00000019e7897220 */ /* 0x008fe20000400000 */
[----:B------:R-:W-:Y:S01]  /*19c20*/  FSEL R25, R134, -INF , P4 ;  /* 0xff80000086197808 */ /* 0x000fe20002000000 */
[----:B------:R-:W-:Y:S01]  /*19c30*/  @P3 FMUL R6, R6, 0.25 ;  /* 0x3e80000006063820 */ /* 0x000fe20000400000 */
[----:B------:R-:W-:Y:S01]  /*19c40*/  @P3 FMUL R7, R7, 0.25 ;  /* 0x3e80000007073820 */ /* 0x000fe20000400000 */
[----:B------:R-:W-:Y:S01]  /*19c50*/  FMUL R136, R231, R24 ;  /* 0x00000018e7887220 */ /* 0x000fe20000400000 */
[----:B------:R-:W-:Y:S01]  /*19c60*/  @P3 FMUL R8, R8, 0.25 ;  /* 0x3e80000008083820 */ /* 0x000fe20000400000 */
        /* <DEDUP_REMOVED lines=120> */
[----:B------:R-:W-:Y:S01]  /*1a3f0*/  @!P5 FMUL R26, R26, 16777216 ;  /* 0x4b8000001a1ad820 */ /* 0x000fe20000400000 */
[C---:B------:R-:W-:Y:S01]  /*1a400*/  FMUL R4, R231.reuse, R4 ;  /* 0x00000004e7047220 */ /* 0x040fe20000400000 */
[----:B------:R-:W-:Y:S01]  /*1a410*/  FMUL R5, R231, R5 ;  /* 0x00000005e7057220 */ /* 0x000fe20000400000 */
[----:B------:R-:W-:Y:S01]  /*1a420*/  IMAD.HI R24, R133, 0x2, RZ ;  /* 0x0000000285187827 */ /* 0x000fe200078e02ff */
[----:B--2---:R-:W-:-:S03]  /*1a430*/  IADD3 R2, P2, P3, R135, UR6, R2 ;  /* 0x0000000687027c10 */ /* 0x004fc6000fb5e002 */
[----:B------:R-:W-:Y:S01]  /*1a440*/  FFMA R232, R25, 0.69314718246459960938, R132 ;  /* 0x3f31721819e87823 */ /* 0x000fe20000000084 */
[----:B------:R-:W-:Y:S01]  /*1a450*/  @!P5 FMUL R6, R6, 16777216 ;  /* 0x4b8000000606d820 */ /* 0x000fe20000400000 */
[----:B------:R-:W-:Y:S01]  /*1a460*/  @!P5 FMUL R7, R7, 16777216 ;  /* 0x4b8000000707d820 */ /* 0x000fe20000400000 */
[----:B-1----:R-:W-:Y:S01]  /*1a470*/  SHF.L.U32 R25, R0, 0x1, RZ ;  /* 0x0000000100197819 */ /* 0x002fe200000006ff */
[----:B------:R-:W-:Y:S01]  /*1a480*/  FMUL R138, R231, R26 ;  /* 0x0000001ae78a7220 */ /* 0x000fe20000400000 */
[----:B------:R-:W-:Y:S01]  /*1a490*/  @!P5 FMUL R37, R37, 16777216 ;  /* 0x4b8000002525d820 */ /* 0x000fe20000400000 */
[----:B------:R-:W-:Y:S01]  /*1a4a0*/  IADD3.X R3, PT, PT, R24, UR5, R3, P2, P3 ;  /* 0x0000000518037c10 */ /* 0x000fe200097e6403 */
[----:B------:R-:W-:Y:S01]  /*1a4b0*/  @!P5 FMUL R30, R30, 16777216 ;  /* 0x4b8000001e1ed820 */ /* 0x000fe20000400000 */
[----:B------:R-:W-:Y:S01]  /*1a4c0*/  F2FP.F16.F32.PACK_AB R26, R5, R4 ;  /* 0x00000004051a723e */ /* 0x000fe200000000ff */
[----:B------:R-:W-:Y:S01]  /*1a4d0*/  @!P5 FMUL R51, R51, 16777216 ;  /* 0x4b8000003333d820 */ /* 0x000fe20000400000 */
[----:B------:R-:W-:Y:S01]  /*1a4e0*/  LEA R4, P3, R0, R2, 0x2 ;  /* 0x0000000200047211 */ /* 0x000fe200078610ff */
[----:B------:R-:W-:Y:S01]  /*1a4f0*/  @!P5 FMUL R47, R47, 16777216 ;  /* 0x4b8000002f2fd820 */ /* 0x000fe20000400000 */
[C---:B------:R-:W-:Y:S01]  /*1a500*/  FMUL R6, R231.reuse, R6 ;  /* 0x00000006e7067220 */ /* 0x040fe20000400000 */
[----:B------:R-:W-:Y:S01]  /*1a510*/  FMUL R7, R231, R7 ;  /* 0x00000007e7077220 */ /* 0x000fe20000400000 */
[----:B------:R-:W-:Y:S01]  /*1a520*/  IADD3 R24, P2, PT, R25, R2, RZ ;  /* 0x0000000219187210 */ /* 0x000fe20007f5e0ff */
[----:B------:R-:W-:Y:S01]  /*1a530*/  @!P5 FMUL R39, R39, 16777216 ;  /* 0x4b8000002727d820 */ /* 0x000fe20000400000 */
[----:B------:R-:W-:Y:S01]  /*1a540*/  @!P5 FMUL R8, R8, 16777216 ;  /* 0x4b8000000808d820 */ /* 0x000fe20000400000 */
[----:B------:R-:W-:Y:S01]  /*1a550*/  @!P5 FMUL R9, R9, 16777216 ;  /* 0x4b8000000909d820 */ /* 0x000fe20000400000 */
[C---:B------:R-:W-:Y:S01]  /*1a560*/  FMUL R145, R231.reuse, R37 ;  /* 0x00000025e7917220 */ /* 0x040fe20000400000 */
[C---:B------:R-:W-:Y:S01]  /*1a570*/  FMUL R140, R231.reuse, R30 ;  /* 0x0000001ee78c7220 */ /* 0x040fe20000400000 */
[----:B------:R-:W-:Y:S01]  /*1a580*/  FMUL R37, R231, R51 ;  /* 0x00000033e7257220 */ /* 0x000fe20000400000 */
[----:B------:R-:W-:Y:S01]  /*1a590*/  LEA.HI.X.SX32 R5, R25, R3, 0x1, P3 ;  /* 0x0000000319057211 */ /* 0x000fe200018f0eff */
[----:B------:R-:W-:Y:S01]  /*1a5a0*/  FMUL R30, R231, R47 ;  /* 0x0000002fe71e7220 */ /* 0x000fe20000400000 */
[----:B------:R-:W-:Y:S01]  /*1a5b0*/  LEA.HI.X.SX32 R25, R0, R3, 0x1, P2 ;  /* 0x0000000300197211 */ /* 0x000fe200010f0eff */
[----:B------:R-:W-:Y:S01]  /*1a5c0*/  @!P5 FMUL R43, R43, 16777216 ;  /* 0x4b8000002b2bd820 */ /* 0x000fe20000400000 */
[----:B------:R-:W-:Y:S01]  /*1a5d0*/  PRMT R51, R26, 0x7632, R51 ;  /* 0x000076321a337816 */ /* 0x000fe20000000033 */
[----:B------:R-:W-:Y:S01]  /*1a5e0*/  FMUL R147, R231, R39 ;  /* 0x00000027e7937220 */ /* 0x000fe20000400000 */
[----:B------:R-:W-:Y:S01]  /*1a5f0*/  F2FP.F16.F32.PACK_AB R47, R7, R6 ;  /* 0x00000006072f723e */ /* 0x000fe200000000ff */
[C---:B------:R-:W-:Y:S01]  /*1a600*/  FMUL R8, R231.reuse, R8 ;  /* 0x00000008e7087220 */ /* 0x040fe20000400000 */
[C---:B------:R-:W-:Y:S01]  /*1a610*/  FMUL R9, R231.reuse, R9 ;  /* 0x00000009e7097220 */ /* 0x040fe20000400000 */
[----:B------:R-:W0:Y:S01]  /*1a620*/  @!P1 SYNCS.CCTL.IV [UR7+0x20008] ;  /* 0x02000800ff0099b1 */ /* 0x000e220008000007 */
[C---:B------:R-:W-:Y:S01]  /*1a630*/  IMAD R39, R0.reuse, 0x6, RZ ;  /* 0x0000000600277824 */ /* 0x040fe200078e02ff */
[----:B------:R-:W-:Y:S01]  /*1a640*/  NOP ;  /* 0x0000000000007918 */ /* 0x000fe20000000000 */
[----:B------:R1:W-:Y:S01]  /*1a650*/  STG.E.U16 desc[UR18][R2.64], R26 ;  /* 0x0000001a02007986 */ /* 0x0003e2000c101512 */
[----:B------:R-:W-:Y:S01]  /*1a660*/  FMUL R143, R231, R43 ;  /* 0x0000002be78f7220 */ /* 0x000fe20000400000 */
[----:B------:R-:W-:Y:S01]  /*1a670*/  @!P5 FMUL R27, R27, 16777216 ;  /* 0x4b8000001b1bd820 */ /* 0x000fe20000400000 */
[C---:B------:R-:W-:Y:S01]  /*1a680*/  IMAD R43, R0.reuse, 0xa, RZ ;  /* 0x0000000a002b7824 */ /* 0x040fe200078e02ff */
[----:B------:R-:W-:Y:S01]  /*1a690*/  STG.E.U16 desc[UR18][R24.64], R51 ;  /* 0x0000003318007986 */ /* 0x000fe2000c101512 */
[----:B------:R-:W-:Y:S01]  /*1a6a0*/  LEA R7, R0, R0, 0x1 ;  /* 0x0000000000077211 */ /* 0x000fe200078e08ff */
[----:B------:R-:W-:Y:S01]  /*1a6b0*/  @!P5 FMUL R12, R12, 16777216 ;  /* 0x4b8000000c0cd820 */ /* 0x000fe20000400000 */
[----:B------:R-:W-:Y:S01]  /*1a6c0*/  IADD3 R6, P1, PT, R39, R2, RZ ;  /* 0x0000000227067210 */ /* 0x000fe20007f3e0ff */
[----:B------:R2:W-:Y:S01]  /*1a6d0*/  STG.E.U16 desc[UR18][R4.64], R47 ;  /* 0x0000002f04007986 */ /* 0x0005e2000c101512 */
[----:B------:R-:W-:Y:S01]  /*1a6e0*/  @!P5 FMUL R13, R13, 16777216 ;  /* 0x4b8000000d0dd820 */ /* 0x000fe20000400000 */
[----:B------:R-:W-:Y:S01]  /*1a6f0*/  @!P5 FMUL R10, R10, 16777216 ;  /* 0x4b8000000a0ad820 */ /* 0x000fe20000400000 */
[----:B------:R-:W-:Y:S01]  /*1a700*/  @!P5 FMUL R11, R11, 16777216 ;  /* 0x4b8000000b0bd820 */ /* 0x000fe20000400000 */
[----:B------:R-:W-:Y:S01]  /*1a710*/  @!P5 FMUL R54, R54, 16777216 ;  /* 0x4b8000003636d820 */ /* 0x000fe20000400000 */
[C---:B------:R-:W-:Y:S01]  /*1a720*/  FMUL R139, R231.reuse, R27 ;  /* 0x0000001be78b7220 */ /* 0x040fe20000400000 */
[C---:B------:R-:W-:Y:S01]  /*1a730*/  LEA R27, R0.reuse, R0, 0x2 ;  /* 0x00000000001b7211 */ /* 0x040fe200078e10ff */
[----:B------:R-:W-:Y:S01]  /*1a740*/  FMUL R12, R231, R12 ;  /* 0x0000000ce70c7220 */ /* 0x000fe20000400000 */
[----:B-1----:R-:W-:Y:S01]  /*1a750*/  IADD3 R26, P3, PT, R43, R2, RZ ;  /* 0x000000022b1a7210 */ /* 0x002fe20007f7e0ff */
[----:B------:R-:W-:Y:S01]  /*1a760*/  FMUL R13, R231, R13 ;  /* 0x0000000de70d7220 */ /* 0x000fe20000400000 */
[----:B------:R-:W-:Y:S01]  /*1a770*/  LEA.HI.X.SX32 R7, R7, R3, 0x1, P1 ;  /* 0x0000000307077211 */ /* 0x000fe200008f0eff */
[----:B------:R-:W-:Y:S01]  /*1a780*/  FMUL R10, R231, R10 ;  /* 0x0000000ae70a7220 */ /* 0x000fe20000400000 */
[----:B--2---:R-:W-:Y:S01]  /*1a790*/  F2FP.F16.F32.PACK_AB R5, R9, R8 ;  /* 0x000000080905723e */ /* 0x004fe200000000ff */
[C---:B------:R-:W-:Y:S01]  /*1a7a0*/  FMUL R11, R231.reuse, R11 ;  /* 0x0000000be70b7220 */ /* 0x040fe20000400000 */
[C---:B------:R-:W-:Y:S01]  /*1a7b0*/  SHF.L.U32 R9, R0.reuse, 0x2, RZ ;  /* 0x0000000200097819 */ /* 0x040fe200000006ff */
[C---:B------:R-:W-:Y:S01]  /*1a7c0*/  IMAD R25, R0.reuse, 0xc, RZ ;  /* 0x0000000c00197824 */ /* 0x040fe200078e02ff */
[C---:B------:R-:W-:Y:S01]  /*1a7d0*/  LEA R8, P2, R0.reuse, R2, 0x3 ;  /* 0x0000000200087211 */ /* 0x040fe200078418ff */
[----:B------:R-:W-:Y:S01]  /*1a7e0*/  FMUL R185, R231, R54 ;  /* 0x00000036e7b97220 */ /* 0x000fe20000400000 */
[----:B------:R-:W-:Y:S01]  /*1a7f0*/  PRMT R51, R47, 0x7632, R51 ;  /* 0x000076322f337816 */ /* 0x000fe20000000033 */
[----:B------:R-:W-:Y:S01]  /*1a800*/  IMAD R47, R0, 0xe, RZ ;  /* 0x0000000e002f7824 */ /* 0x000fe200078e02ff */
[-C--:B------:R-:W-:Y:S01]  /*1a810*/  LEA.HI.X.SX32 R9, R9, R3.reuse, 0x1, P2 ;  /* 0x0000000309097211 */ /* 0x080fe200010f0eff */
[----:B------:R-:W-:Y:S01]  /*1a820*/  @!P5 FMUL R14, R14, 16777216 ;  /* 0x4b8000000e0ed820 */ /* 0x000fe20000400000 */
[----:B------:R-:W-:Y:S01]  /*1a830*/  LEA.HI.X.SX32 R27, R27, R3, 0x1, P3 ;  /* 0x000000031b1b7211 */ /* 0x000fe200018f0eff */
[----:B------:R1:W-:Y:S01]  /*1a840*/  STG.E.U16 desc[UR18][R6.64], R51 ;  /* 0x0000003306007986 */ /* 0x0003e2000c101512 */
[----:B------:R-:W-:Y:S01]  /*1a850*/  PRMT R54, R5, 0x7632, R54 ;  /* 0x0000763205367816 */ /* 0x000fe20000000036 */
[----:B------:R-:W-:Y:S01]  /*1a860*/  @!P5 FMUL R15, R15, 16777216 ;  /* 0x4b8000000f0fd820 */ /* 0x000fe20000400000 */
[----:B------:R-:W-:Y:S01]  /*1a870*/  F2FP.F16.F32.PACK_AB R24, R13, R12 ;  /* 0x0000000c0d18723e */ /* 0x000fe200000000ff */
[----:B------:R2:W-:Y:S01]  /*1a880*/  STG.E.U16 desc[UR18][R8.64], R5 ;  /* 0x0000000508007986 */ /* 0x0005e2000c101512 */
[----:B------:R-:W-:Y:S01]  /*1a890*/  IADD3 R4, P1, PT, R25, R2, RZ ;  /* 0x0000000219047210 */ /* 0x000fe20007f3e0ff */
[C---:B------:R-:W-:Y:S01]  /*1a8a0*/  FMUL R14, R231.reuse, R14 ;  /* 0x0000000ee70e7220 */ /* 0x040fe20000400000 */
[C---:B------:R-:W-:Y:S01]  /*1a8b0*/  SHF.L.U32 R13, R0.reuse, 0x3, RZ ;  /* 0x00000003000d7819 */ /* 0x040fe200000006ff */
[----:B------:R3:W-:Y:S01]  /*1a8c0*/  STG.E.U16 desc[UR18][R26.64], R54 ;  /* 0x000000361a007986 */ /* 0x0007e2000c101512 */
[----:B------:R-:W-:Y:S01]  /*1a8d0*/  FMUL R15, R231, R15 ;  /* 0x0000000fe70f7220 */ /* 0x000fe20000400000 */
[----:B------:R-:W-:Y:S01]  /*1a8e0*/  @!P5 FMUL R87, R87, 16777216 ;  /* 0x4b8000005757d820 */ /* 0x000fe20000400000 */
[----:B------:R-:W-:Y:S01]  /*1a8f0*/  @!P5 FMUL R33, R33, 16777216 ;  /* 0x4b8000002121d820 */ /* 0x000fe20000400000 */
[C---:B-1----:R-:W-:Y:S01]  /*1a900*/  LEA R6, P3, R0.reuse, R2, 0x4 ;  /* 0x0000000200067211 */ /* 0x042fe200078620ff */
[----:B------:R-:W-:-:S02]  /*1a910*/  IMAD R51, R0, 0x16, RZ ;  /* 0x0000001600337824 */ /* 0x000fc400078e02ff */
[----:B------:R-:W-:Y:S01]  /*1a920*/  @!P5 FMUL R46, R46, 16777216 ;  /* 0x4b8000002e2ed820 */ /* 0x000fe20000400000 */
[----:B------:R-:W-:Y:S01]  /*1a930*/  F2FP.F16.F32.PACK_AB R14, R15, R14 ;  /* 0x0000000e0f0e723e */ /* 0x000fe200000000ff */
[----:B------:R-:W-:Y:S01]  /*1a940*/  @!P5 FMUL R55, R55, 16777216 ;  /* 0x4b8000003737d820 */ /* 0x000fe20000400000 */
[----:B--2---:R-:W-:Y:S01]  /*1a950*/  F2FP.F16.F32.PACK_AB R9, R11, R10 ;  /* 0x0000000a0b09723e */ /* 0x004fe200000000ff */
[----:B------:R-:W-:Y:S01]  /*1a960*/  FMUL R187, R231, R87 ;  /* 0x00000057e7bb7220 */ /* 0x000fe20000400000 */
[C---:B------:R-:W-:Y:S01]  /*1a970*/  LEA R11, R0.reuse, -R0, 0x3 ;  /* 0x80000000000b7211 */ /* 0x040fe200078e18ff */
[C---:B---3--:R-:W-:Y:S01]  /*1a980*/  IMAD R27, R0.reuse, 0x12, RZ ;  /* 0x00000012001b7824 */ /* 0x048fe200078e02ff */
[----:B------:R-:W-:Y:S01]  /*1a990*/  IADD3 R10, P2, PT, R47, R2, RZ ;  /* 0x000000022f0a7210 */ /* 0x000fe20007f5e0ff */
[C---:B------:R-:W-:Y:S01]  /*1a9a0*/  IMAD R15, R0.reuse, 0xb, RZ ;  /* 0x0000000b000f7824 */ /* 0x040fe200078e02ff */
[-C--:B------:R-:W-:Y:S01]  /*1a9b0*/  LEA.HI.X.SX32 R5, R39, R3.reuse, 0x1, P1 ;  /* 0x0000000327057211 */ /* 0x080fe200008f0eff */
[----:B------:R-:W-:Y:S01]  /*1a9c0*/  IMAD R39, R0, 0x14, RZ ;  /* 0x0000001400277824 */ /* 0x000fe200078e02ff */
[----:B------:R-:W-:Y:S01]  /*1a9d0*/  PRMT R26, R9, 0x7610, R26 ;  /* 0x00007610091a7816 */ /* 0x000fe2000000001a */
[----:B------:R-:W-:Y:S01]  /*1a9e0*/  @!P5 FMUL R16, R16, 16777216 ;  /* 0x4b8000001010d820 */ /* 0x000fe20000400000 */
[-C--:B------:R-:W-:Y:S01]  /*1a9f0*/  LEA.HI.X.SX32 R7, R13, R3.reuse, 0x1, P3 ;  /* 0x000000030d077211 */ /* 0x080fe200018f0eff */
[----:B------:R-:W-:Y:S01]  /*1aa00*/  @!P5 FMUL R17, R17, 16777216 ;  /* 0x4b8000001111d820 */ /* 0x000fe20000400000 */
[----:B------:R-:W-:Y:S01]  /*1aa10*/  LEA.HI.X.SX32 R11, R11, R3, 0x1, P2 ;  /* 0x000000030b0b7211 */ /* 0x000fe200010f0eff */
[----:B------:R1:W-:Y:S01]  /*1aa20*/  STG.E.U16 desc[UR18][R4.64], R26 ;  /* 0x0000001a04007986 */ /* 0x0003e2000c101512 */
[----:B------:R-:W-:Y:S01]  /*1aa30*/  PRMT R13, R9, 0x7632, R13 ;  /* 0x00007632090d7816 */ /* 0x000fe2000000000d */
[C---:B------:R-:W-:Y:S01]  /*1aa40*/  IMAD R87, R0.reuse, 0x1c, RZ ;  /* 0x0000001c00577824 */ /* 0x040fe200078e02ff */
[C---:B------:R-:W-:Y:S01]  /*1aa50*/  LEA R9, R0.reuse, R0, 0x3 ;  /* 0x0000000000097211 */ /* 0x040fe200078e18ff */
[----:B------:R-:W-:Y:S01]  /*1aa60*/  FMUL R141, R231, R33 ;  /* 0x00000021e78d7220 */ /* 0x000fe20000400000 */
[-C--:B------:R-:W-:Y:S01]  /*1aa70*/  IADD3 R12, P1, PT, R27, R2.reuse, RZ ;  /* 0x000000021b0c7210 */ /* 0x080fe20007f3e0ff */
[----:B------:R2:W-:Y:S01]  /*1aa80*/  STG.E.U16 desc[UR18][R10.64], R13 ;  /* 0x0000000d0a007986 */ /* 0x0005e2000c101512 */
[----:B------:R-:W-:Y:S01]  /*1aa90*/  IADD3 R8, P2, PT, R39, R2, RZ ;  /* 0x0000000227087210 */ /* 0x000fe20007f5e0ff */
[C---:B------:R-:W-:Y:S01]  /*1aaa0*/  FMUL R33, R231.reuse, R46 ;  /* 0x0000002ee7217220 */ /* 0x040fe20000400000 */
[C---:B------:R-:W-:Y:S01]  /*1aab0*/  FMUL R46, R231.reuse, R55 ;  /* 0x00000037e72e7220 */ /* 0x040fe20000400000 */
[----:B------:R3:W-:Y:S01]  /*1aac0*/  STG.E.U16 desc[UR18][R6.64], R24 ;  /* 0x0000001806007986 */ /* 0x0007e2000c101512 */
[----:B------:R-:W-:Y:S01]  /*1aad0*/  FMUL R16, R231, R16 ;  /* 0x00000010e7107220 */ /* 0x000fe20000400000 */
[----:B-1----:R-:W-:Y:S01]  /*1aae0*/  IADD3 R4, P3, PT, R51, R2, RZ ;  /* 0x0000000233047210 */ /* 0x002fe20007f7e0ff */
[----:B------:R-:W-:Y:S01]  /*1aaf0*/  FMUL R17, R231, R17 ;  /* 0x00000011e7117220 */ /* 0x000fe20000400000 */
[----:B------:R-:W-:-:S02]  /*1ab00*/  IMAD R55, R0, 0x1a, RZ ;  /* 0x0000001a00377824 */ /* 0x000fc400078e02ff */
[----:B------:R-:W-:Y:S01]  /*1ab10*/  @!P5 FMUL R18, R18, 16777216 ;  /* 0x4b8000001212d820 */ /* 0x000fe20000400000 */
[-C--:B------:R-:W-:Y:S01]  /*1ab20*/  LEA.HI.X.SX32 R5, R15, R3.reuse, 0x1, P3 ;  /* 0x000000030f057211 */ /* 0x080fe200018f0eff */
[----:B------:R-:W-:Y:S01]  /*1ab30*/  @!P5 FMUL R19, R19, 16777216 ;  /* 0x4b8000001313d820 */ /* 0x000fe20000400000 */
[-C--:B--2---:R-:W-:Y:S01]  /*1ab40*/  LEA.HI.X.SX32 R13, R9, R3.reuse, 0x1, P1 ;  /* 0x00000003090d7211 */ /* 0x084fe200008f0eff */
[C---:B------:R-:W-:Y:S01]  /*1ab50*/  IMAD R11, R0.reuse, 0xd, RZ ;  /* 0x0000000d000b7824 */ /* 0x040fe200078e02ff */
[----:B------:R-:W-:Y:S01]  /*1ab60*/  LEA.HI.X.SX32 R9, R43, R3, 0x1, P2 ;  /* 0x000000032b097211 */ /* 0x000fe200010f0eff */
[----:B------:R-:W-:Y:S01]  /*1ab70*/  IMAD R43, R0, 0x18, RZ ;  /* 0x00000018002b7824 */ /* 0x000fe200078e02ff */
[----:B---3--:R-:W-:Y:S01]  /*1ab80*/  PRMT R7, R24, 0x7632, R7 ;  /* 0x0000763218077816 */ /* 0x008fe20000000007 */
[----:B------:R-:W-:Y:S01]  /*1ab90*/  @!P5 FMUL R89, R89, 16777216 ;  /* 0x4b8000005959d820 */ /* 0x000fe20000400000 */
[----:B------:R-:W-:Y:S01]  /*1aba0*/  PRMT R15, R14, 0x7632, R15 ;  /* 0x000076320e0f7816 */ /* 0x000fe2000000000f */
[----:B------:R-:W-:Y:S01]  /*1abb0*/  @!P5 FMUL R20, R20, 16777216 ;  /* 0x4b8000001414d820 */ /* 0x000fe20000400000 */
[----:B------:R-:W-:Y:S01]  /*1abc0*/  IADD3 R6, P1, PT, R43, R2, RZ ;  /* 0x000000022b067210 */ /* 0x000fe20007f3e0ff */
[----:B------:R1:W-:Y:S01]  /*1abd0*/  STG.E.U16 desc[UR18][R12.64], R7 ;  /* 0x000000070c007986 */ /* 0x0003e2000c101512 */
[----:B------:R-:W-:Y:S01]  /*1abe0*/  F2FP.F16.F32.PACK_AB R16, R17, R16 ;  /* 0x000000101110723e */ /* 0x000fe200000000ff */
[----:B------:R-:W-:Y:S01]  /*1abf0*/  @!P5 FMUL R21, R21, 16777216 ;  /* 0x4b8000001515d820 */ /* 0x000fe20000400000 */
[----:B------:R-:W-:Y:S01]  /*1ac00*/  IADD3 R10, P2, PT, R55, R2, RZ ;  /* 0x00000002370a7210 */ /* 0x000fe20007f5e0ff */
[C---:B------:R-:W-:Y:S01]  /*1ac10*/  FMUL R18, R231.reuse, R18 ;  /* 0x00000012e7127220 */ /* 0x040fe20000400000 */
[----:B------:R-:W-:Y:S01]  /*1ac20*/  FMUL R19, R231, R19 ;  /* 0x00000013e7137220 */ /* 0x000fe20000400000 */
[----:B------:R-:W-:Y:S01]  /*1ac30*/  @!P5 FMUL R91, R91, 16777216 ;  /* 0x4b8000005b5bd820 */ /* 0x000fe20000400000 */
[----:B------:R2:W-:Y:S01]  /*1ac40*/  STG.E.U16 desc[UR18][R8.64], R14 ;  /* 0x0000000e08007986 */ /* 0x0005e2000c101512 */
[----:B------:R-:W-:Y:S01]  /*1ac50*/  FMUL R189, R231, R89 ;  /* 0x00000059e7bd7220 */ /* 0x000fe20000400000 */
[----:B------:R-:W-:Y:S01]  /*1ac60*/  LEA.HI.X.SX32 R11, R11, R3, 0x1, P2 ;  /* 0x000000030b0b7211 */ /* 0x000fe200010f0eff */
[----:B------:R-:W-:Y:S01]  /*1ac70*/  @!P5 FMUL R93, R93, 16777216 ;  /* 0x4b8000005d5dd820 */ /* 0x000fe20000400000 */
[----:B------:R-:W-:Y:S01]  /*1ac80*/  FMUL R20, R231, R20 ;  /* 0x00000014e7147220 */ /* 0x000fe20000400000 */
[----:B-1----:R-:W-:Y:S01]  /*1ac90*/  IADD3 R12, P3, PT, R87, R2, RZ ;  /* 0x00000002570c7210 */ /* 0x002fe20007f7e0ff */
[----:B------:R-:W-:Y:S01]  /*1aca0*/  FMUL R21, R231, R21 ;  /* 0x00000015e7157220 */ /* 0x000fe20000400000 */
[-C--:B------:R-:W-:Y:S01]  /*1acb0*/  LEA.HI.X.SX32 R7, R25, R3.reuse, 0x1, P1 ;  /* 0x0000000319077211 */ /* 0x080fe200008f0eff */
[----:B------:R1:W-:Y:S01]  /*1acc0*/  STG.E.U16 desc[UR18][R4.64], R15 ;  /* 0x0000000f04007986 */ /* 0x0003e2000c101512 */
[----:B------:R-:W-:Y:S01]  /*1acd0*/  LEA.HI.X.SX32 R13, R47, R3, 0x1, P3 ;  /* 0x000000032f0d7211 */ /* 0x000fe200018f0eff */
[----:B------:R-:W-:-:S02]  /*1ace0*/  IMAD R47, R0, 0x1e, RZ ;  /* 0x0000001e002f7824 */ /* 0x000fc400078e02ff */
[----:B------:R-:W-:Y:S01]  /*1acf0*/  @!P5 FMUL R22, R22, 16777216 ;  /* 0x4b8000001616d820 */ /* 0x000fe20000400000 */
[----:B--2---:R-:W-:Y:S01]  /*1ad00*/  PRMT R14, R16, 0x7632, R14 ;  /* 0x00007632100e7816 */ /* 0x004fe2000000000e */
[C---:B------:R-:W-:Y:S02]  /*1ad10*/  IMAD R89, R0.reuse, 0x22, RZ ;  /* 0x0000002200597824 */ /* 0x040fe400078e02ff */
[----:B------:R-:W-:Y:S01]  /*1ad20*/  @!P5 FMUL R23, R23, 16777216 ;  /* 0x4b8000001717d820 */ /* 0x000fe20000400000 */
[----:B------:R-:W-:Y:S01]  /*1ad30*/  FMUL R191, R231, R91 ;  /* 0x0000005be7bf7220 */ /* 0x000fe20000400000 */
[----:B------:R-:W-:Y:S01]  /*1ad40*/  F2FP.F16.F32.PACK_AB R18, R19, R18 ;  /* 0x000000121312723e */ /* 0x000fe200000000ff */
[----:B------:R-:W-:Y:S01]  /*1ad50*/  @!P5 FMUL R95, R95, 16777216 ;  /* 0x4b8000005f5fd820 */ /* 0x000fe20000400000 */
[C---:B------:R-:W-:Y:S01]  /*1ad60*/  IMAD R91, R0.reuse, 0x24, RZ ;  /* 0x00000024005b7824 */ /* 0x040fe200078e02ff */
[----:B------:R2:W-:Y:S01]  /*1ad70*/  STG.E.U16 desc[UR18][R6.64], R16 ;  /* 0x0000001006007986 */ /* 0x0005e2000c101512 */
[C---:B-1----:R-:W-:Y:S01]  /*1ad80*/  LEA R5, R0.reuse, -R0, 0x4 ;  /* 0x8000000000057211 */ /* 0x042fe200078e20ff */
[----:B------:R-:W-:Y:S01]  /*1ad90*/  FMUL R193, R231, R93 ;  /* 0x0000005de7c17220 */ /* 0x000fe20000400000 */
[----:B------:R-:W-:Y:S01]  /*1ada0*/  IADD3 R4, P1, PT, R47, R2, RZ ;  /* 0x000000022f047210 */ /* 0x000fe20007f3e0ff */
[----:B------:R1:W-:Y:S01]  /*1adb0*/  STG.E.U16 desc[UR18][R10.64], R14 ;  /* 0x0000000e0a007986 */ /* 0x0003e2000c101512 */
[C---:B------:R-:W-:Y:S01]  /*1adc0*/  SHF.L.U32 R9, R0.reuse, 0x4, RZ ;  /* 0x0000000400097819 */ /* 0x040fe200000006ff */
[C---:B------:R-:W-:Y:S01]  /*1add0*/  FMUL R22, R231.reuse, R22 ;  /* 0x00000016e7167220 */ /* 0x040fe20000400000 */
[C---:B------:R-:W-:Y:S01]  /*1ade0*/  LEA R8, P2, R0.reuse, R2, 0x5 ;  /* 0x0000000200087211 */ /* 0x040fe200078428ff */
[----:B------:R-:W-:Y:S01]  /*1adf0*/  FMUL R23, R231, R23 ;  /* 0x00000017e7177220 */ /* 0x000fe20000400000 */
[----:B------:R-:W-:Y:S01]  /*1ae00*/  F2FP.F16.F32.PACK_AB R20, R21, R20 ;  /* 0x000000141514723e */ /* 0x000fe200000000ff */
[C---:B------:R-:W-:Y:S01]  /*1ae10*/  IMAD R93, R0.reuse, 0x26, RZ ;  /* 0x00000026005d7824 */ /* 0x040fe200078e02ff */
[----:B------:R-:W-:Y:S01]  /*1ae20*/  LEA R15, R0, R0, 0x4 ;  /* 0x00000000000f7211 */ /* 0x000fe200078e20ff */
[----:B------:R-:W-:Y:S01]  /*1ae30*/  @!P5 FMUL R99, R99, 16777216 ;  /* 0x4b8000006363d820 */ /* 0x000fe20000400000 */
[-C--:B--2---:R-:W-:Y:S01]  /*1ae40*/  IADD3 R6, P3, PT, R89, R2.reuse, RZ ;  /* 0x0000000259067210 */ /* 0x084fe20007f7e0ff */
[----:B------:R-:W-:Y:S01]  /*1ae50*/  FMUL R195, R231, R95 ;  /* 0x0000005fe7c37220 */ /* 0x000fe20000400000 */
[-C--:B------:R-:W-:Y:S01]  /*1ae60*/  LEA.HI.X.SX32 R5, R5, R3.reuse, 0x1, P1 ;  /* 0x0000000305057211 */ /* 0x080fe200008f0eff */
[----:B------:R-:W-:Y:S01]  /*1ae70*/  @!P5 FMUL R103, R103, 16777216 ;  /* 0x4b8000006767d820 */ /* 0x000fe20000400000 */
[----:B-1----:R-:W-:Y:S01]  /*1ae80*/  PRMT R11, R18, 0x7632, R11 ;  /* 0x00007632120b7816 */ /* 0x002fe2000000000b */
[----:B------:R-:W-:Y:S01]  /*1ae90*/  @!P5 FMUL R107, R107, 16777216 ;  /* 0x4b8000006b6bd820 */ /* 0x000fe20000400000 */
[----:B------:R-:W-:Y:S01]  /*1aea0*/  IMAD R95, R0, 0x28, RZ ;  /* 0x00000028005f7824 */ /* 0x000fe200078e02ff */
[----:B------:R-:W-:Y:S01]  /*1aeb0*/  IADD3 R10, P1, PT, R91, R2, RZ ;  /* 0x000000025b0a7210 */ /* 0x000fe20007f3e0ff */
[----:B------:R1:W-:Y:S01]  /*1aec0*/  STG.E.U16 desc[UR18][R12.64], R18 ;  /* 0x000000120c007986 */ /* 0x0003e2000c101512 */
[----:B------:R-:W-:Y:S01]  /*1aed0*/  LEA.HI.X.SX32 R9, R9, R3, 0x1, P2 ;  /* 0x0000000309097211 */ /* 0x000fe200010f0eff */
[----:B------:R-:W-:Y:S01]  /*1aee0*/  FMUL R199, R231, R99 ;  /* 0x00000063e7c77220 */ /* 0x000fe20000400000 */
[----:B------:R-:W-:Y:S01]  /*1aef0*/  LEA.HI.X.SX32 R7, R15, R3, 0x1, P3 ;  /* 0x000000030f077211 */ /* 0x000fe200018f0eff */
[----:B------:R2:W-:Y:S01]  /*1af00*/  STG.E.U16 desc[UR18][R4.64], R11 ;  /* 0x0000000b04007986 */ /* 0x0005e2000c101512 */
[----:B------:R-:W-:Y:S01]  /*1af10*/  PRMT R14, R20, 0x7632, R14 ;  /* 0x00007632140e7816 */ /* 0x000fe2000000000e */
[----:B------:R-:W-:Y:S01]  /*1af20*/  FMUL R203, R231, R103 ;  /* 0x00000067e7cb7220 */ /* 0x000fe20000400000 */
[----:B------:R-:W-:Y:S01]  /*1af30*/  F2FP.F16.F32.PACK_AB R22, R23, R22 ;  /* 0x000000161716723e */ /* 0x000fe200000000ff */
[----:B------:R-:W-:Y:S01]  /*1af40*/  FMUL R207, R231, R107 ;  /* 0x0000006be7cf7220 */ /* 0x000fe20000400000 */
[C---:B------:R-:W-:Y:S01]  /*1af50*/  IMAD R99, R0.reuse, 0x2a, RZ ;  /* 0x0000002a00637824 */ /* 0x040fe200078e02ff */
[----:B------:R3:W-:Y:S01]  /*1af60*/  STG.E.U16 desc[UR18][R8.64], R20 ;  /* 0x0000001408007986 */ /* 0x0007e2000c101512 */
[C---:B------:R-:W-:Y:S01]  /*1af70*/  IMAD R103, R0.reuse, 0x2c, RZ ;  /* 0x0000002c00677824 */ /* 0x040fe200078e02ff */
[----:B-1----:R-:W-:Y:S01]  /*1af80*/  IADD3 R12, P2, PT, R93, R2, RZ ;  /* 0x000000025d0c7210 */ /* 0x002fe20007f5e0ff */
[----:B------:R-:W-:-:S02]  /*1af90*/  IMAD R13, R0, 0x13, RZ ;  /* 0x00000013000d7824 */ /* 0x000fc400078e02ff */
[----:B------:R-:W-:Y:S01]  /*1afa0*/  @!P5 FMUL R111, R111, 16777216 ;  /* 0x4b8000006f6fd820 */ /* 0x000fe20000400000 */
[C---:B------:R-:W-:Y:S01]  /*1afb0*/  IMAD R107, R0.reuse, 0x2e, RZ ;  /* 0x0000002e006b7824 */ /* 0x040fe200078e02ff */
[-C--:B--2---:R-:W-:Y:S01]  /*1afc0*/  LEA.HI.X.SX32 R11, R27, R3.reuse, 0x1, P1 ;  /* 0x000000031b0b7211 */ /* 0x084fe200008f0eff */
[----:B------:R1:W-:Y:S01]  /*1afd0*/  STG.E.U16 desc[UR18][R6.64], R14 ;  /* 0x0000000e06007986 */ /* 0x0003e2000c101512 */
[----:B------:R-:W-:Y:S01]  /*1afe0*/  IADD3 R4, P3, PT, R95, R2, RZ ;  /* 0x000000025f047210 */ /* 0x000fe20007f7e0ff */
[----:B------:R-:W-:Y:S01]  /*1aff0*/  IMAD R15, R0, 0x17, RZ ;  /* 0x00000017000f7824 */ /* 0x000fe200078e02ff */
[-C--:B------:R-:W-:Y:S01]  /*1b000*/  LEA.HI.X.SX32 R13, R13, R3.reuse, 0x1, P2 ;  /* 0x000000030d0d7211 */ /* 0x080fe200010f0eff */
[----:B------:R2:W-:Y:S01]  /*1b010*/  STG.E.U16 desc[UR18][R10.64], R22 ;  /* 0x000000160a007986 */ /* 0x0005e2000c101512 */
[----:B---3--:R-:W-:Y:S01]  /*1b020*/  PRMT R9, R22, 0x7632, R9 ;  /* 0x0000763216097816 */ /* 0x008fe20000000009 */
[----:B------:R-:W-:Y:S01]  /*1b030*/  @!P5 FMUL R28, R28, 16777216 ;  /* 0x4b8000001c1cd820 */ /* 0x000fe20000400000 */
[----:B------:R-:W-:Y:S01]  /*1b040*/  F2FP.F16.F32.PACK_AB R136, R137, R136 ;  /* 0x000000888988723e */ /* 0x000fe200000000ff */
[----:B------:R-:W-:Y:S01]  /*1b050*/  @!P5 FMUL R29, R29, 16777216 ;  /* 0x4b8000001d1dd820 */ /* 0x000fe20000400000 */
[----:B------:R-:W-:Y:S01]  /*1b060*/  LEA.HI.X.SX32 R5, R39, R3, 0x1, P3 ;  /* 0x0000000327057211 */ /* 0x000fe200018f0eff */
[----:B------:R-:W-:Y:S01]  /*1b070*/  FMUL R211, R231, R111 ;  /* 0x0000006fe7d37220 */ /* 0x000fe20000400000 */
[-C--:B------:R-:W-:Y:S01]  /*1b080*/  IADD3 R8, P2, PT, R103, R2.reuse, RZ ;  /* 0x0000000267087210 */ /* 0x080fe20007f5e0ff */
[C---:B-1----:R-:W-:Y:S01]  /*1b090*/  IMAD R7, R0.reuse, 0x15, RZ ;  /* 0x0000001500077824 */ /* 0x042fe200078e02ff */
[----:B------:R-:W-:Y:S01]  /*1b0a0*/  IADD3 R6, P1, PT, R99, R2, RZ ;  /* 0x0000000263067210 */ /* 0x000fe20007f3e0ff */
[----:B------:R1:W-:Y:S01]  /*1b0b0*/  STG.E.U16 desc[UR18][R12.64], R9 ;  /* 0x000000090c007986 */ /* 0x0003e2000c101512 */
[----:B------:R-:W-:Y:S01]  /*1b0c0*/  F2FP.F16.F32.PACK_AB R138, R139, R138 ;  /* 0x0000008a8b8a723e */ /* 0x000fe200000000ff */
[C---:B------:R-:W-:Y:S01]  /*1b0d0*/  IMAD R111, R0.reuse, 0x30, RZ ;  /* 0x00000030006f7824 */ /* 0x040fe200078e02ff */
[----:B--2---:R-:W-:Y:S01]  /*1b0e0*/  IADD3 R10, P3, PT, R107, R2, RZ ;  /* 0x000000026b0a7210 */ /* 0x004fe20007f7e0ff */
[----:B------:R-:W-:Y:S01]  /*1b0f0*/  FMUL R28, R231, R28 ;  /* 0x0000001ce71c7220 */ /* 0x000fe20000400000 */
[----:B------:R-:W-:Y:S01]  /*1b100*/  LEA.HI.X.SX32 R7, R7, R3, 0x1, P1 ;  /* 0x0000000307077211 */ /* 0x000fe200008f0eff */
[----:B------:R-:W-:Y:S01]  /*1b110*/  FMUL R29, R231, R29 ;  /* 0x0000001de71d7220 */ /* 0x000fe20000400000 */
[-C--:B------:R-:W-:Y:S01]  /*1b120*/  LEA.HI.X.SX32 R11, R15, R3.reuse, 0x1, P3 ;  /* 0x000000030f0b7211 */ /* 0x080fe200018f0eff */
[----:B------:R-:W-:Y:S01]  /*1b130*/  IMAD R23, R0, 0x32, RZ ;  /* 0x0000003200177824 */ /* 0x000fe200078e02ff */
[----:B------:R-:W-:Y:S01]  /*1b140*/  PRMT R15, R138, 0x7632, R15 ;  /* 0x000076328a0f7816 */ /* 0x000fe2000000000f */
[----:B------:R2:W-:Y:S01]  /*1b150*/  STG.E.U16 desc[UR18][R4.64], R136 ;  /* 0x0000008804007986 */ /* 0x0005e2000c101512 */
[----:B------:R-:W-:Y:S01]  /*1b160*/  IADD3 R14, P1, PT, R111, R2, RZ ;  /* 0x000000026f0e7210 */ /* 0x000fe20007f3e0ff */
[----:B-1----:R-:W-:Y:S01]  /*1b170*/  IMAD R13, R0, 0x34, RZ ;  /* 0x00000034000d7824 */ /* 0x002fe200078e02ff */
[----:B------:R-:W-:Y:S01]  /*1b180*/  PRMT R12, R136, 0x7632, R12 ;  /* 0x00007632880c7816 */ /* 0x000fe2000000000c */
[----:B------:R-:W-:Y:S01]  /*1b190*/  @!P5 FMUL R31, R31, 16777216 ;  /* 0x4b8000001f1fd820 */ /* 0x000fe20000400000 */
[----:B------:R-:W-:Y:S01]  /*1b1a0*/  LEA.HI.X.SX32 R9, R51, R3, 0x1, P2 ;  /* 0x0000000333097211 */ /* 0x000fe200010f0eff */
[C---:B------:R-:W-:Y:S01]  /*1b1b0*/  IMAD R25, R0.reuse, 0x3a, RZ ;  /* 0x0000003a00197824 */ /* 0x040fe200078e02ff */
[----:B------:R-:W-:Y:S01]  /*1b1c0*/  F2FP.F16.F32.PACK_AB R28, R29, R28 ;  /* 0x0000001c1d1c723e */ /* 0x000fe200000000ff */
[----:B------:R1:W-:Y:S01]  /*1b1d0*/  STG.E.U16 desc[UR18][R6.64], R12 ;  /* 0x0000000c06007986 */ /* 0x0003e2000c101512 */
[----:B------:R-:W-:Y:S01]  /*1b1e0*/  FMUL R31, R231, R31 ;  /* 0x0000001fe71f7220 */ /* 0x000fe20000400000 */
[----:B------:R-:W-:-:S02]  /*1b1f0*/  IMAD R21, R0, 0x38, RZ ;  /* 0x0000003800157824 */ /* 0x000fc400078e02ff */
[----:B------:R-:W-:Y:S01]  /*1b200*/  @!P5 FMUL R32, R32, 16777216 ;  /* 0x4b8000002020d820 */ /* 0x000fe20000400000 */
[C---:B--2---:R-:W-:Y:S01]  /*1b210*/  IMAD R5, R0.reuse, 0x19, RZ ;  /* 0x0000001900057824 */ /* 0x044fe200078e02ff */
[----:B------:R2:W-:Y:S01]  /*1b220*/  STG.E.U16 desc[UR18][R8.64], R138 ;  /* 0x0000008a08007986 */ /* 0x0005e2000c101512 */
[----:B------:R-:W-:Y:S01]  /*1b230*/  IADD3 R4, P2, PT, R23, R2, RZ ;  /* 0x0000000217047210 */ /* 0x000fe20007f5e0ff */
[----:B------:R-:W-:Y:S01]  /*1b240*/  IMAD R17, R0, 0x36, RZ ;  /* 0x0000003600117824 */ /* 0x000fe200078e02ff */
[----:B------:R-:W-:Y:S01]  /*1b250*/  F2FP.F16.F32.PACK_AB R31, R31, R140 ;  /* 0x0000008c1f1f723e */ /* 0x000fe200000000ff */
[----:B------:R3:W-:Y:S01]  /*1b260*/  STG.E.U16 desc[UR18][R10.64], R15 ;  /* 0x0000000f0a007986 */ /* 0x0007e2000c101512 */
[-C--:B------:R-:W-:Y:S01]  /*1b270*/  LEA.HI.X.SX32 R5, R5, R3.reuse, 0x1, P2 ;  /* 0x0000000305057211 */ /* 0x080fe200010f0eff */
[----:B------:R-:W-:Y:S01]  /*1b280*/  @!P5 FMUL R34, R34, 16777216 ;  /* 0x4b8000002222d820 */ /* 0x000fe20000400000 */
[----:B-1----:R-:W-:Y:S01]  /*1b290*/  IADD3 R6, P3, PT, R13, R2, RZ ;  /* 0x000000020d067210 */ /* 0x002fe20007f7e0ff */
[----:B------:R-:W-:Y:S01]  /*1b2a0*/  @!P5 FMUL R35, R35, 16777216 ;  /* 0x4b8000002323d820 */ /* 0x000fe20000400000 */
[----:B------:R-:W-:Y:S01]  /*1b2b0*/  FMUL R32, R231, R32 ;  /* 0x00000020e7207220 */ /* 0x000fe20000400000 */
[----:B------:R-:W-:Y:S01]  /*1b2c0*/  IADD3 R18, P2, PT, R21, R2, RZ ;  /* 0x0000000215127210 */ /* 0x000fe20007f5e0ff */
[----:B------:R-:W-:Y:S01]  /*1b2d0*/  FMUL R34, R231, R34 ;  /* 0x00000022e7227220 */ /* 0x000fe20000400000 */
[----:B------:R-:W-:Y:S01]  /*1b2e0*/  LEA.HI.X.SX32 R7, R55, R3, 0x1, P3 ;  /* 0x0000000337077211 */ /* 0x000fe200018f0eff */
[----:B--2---:R-:W-:-:S02]  /*1b2f0*/  IMAD R9, R0, 0x1b, RZ ;  /* 0x0000001b00097824 */ /* 0x004fc400078e02ff */
[----:B------:R-:W-:Y:S01]  /*1b300*/  FMUL R35, R231, R35 ;  /* 0x00000023e7237220 */ /* 0x000fe20000400000 */
[-C--:B------:R-:W-:Y:S01]  /*1b310*/  LEA.HI.X.SX32 R19, R87, R3.reuse, 0x1, P2 ;  /* 0x0000000357137211 */ /* 0x080fe200010f0eff */
[----:B---3--:R-:W-:Y:S01]  /*1b320*/  IMAD R11, R0, 0x1d, RZ ;  /* 0x0000001d000b7824 */ /* 0x008fe200078e02ff */
[-C--:B------:R-:W-:Y:S01]  /*1b330*/  LEA.HI.X.SX32 R15, R43, R3.reuse, 0x1, P1 ;  /* 0x000000032b0f7211 */ /* 0x080fe200008f0eff */
[----:B------:R-:W-:Y:S01]  /*1b340*/  @!P5 FMUL R36, R36, 16777216 ;  /* 0x4b8000002424d820 */ /* 0x000fe20000400000 */
[----:B------:R-:W-:Y:S01]  /*1b350*/  PRMT R10, R28, 0x7632, R10 ;  /* 0x000076321c0a7816 */ /* 0x000fe2000000000a */
[----:B------:R-:W-:Y:S01]  /*1b360*/  IMAD R43, R0, 0x46, RZ ;  /* 0x00000046002b7824 */ /* 0x000fe200078e02ff */
[----:B------:R-:W-:Y:S01]  /*1b370*/  IADD3 R8, P1, PT, R17, R2, RZ ;  /* 0x0000000211087210 */ /* 0x000fe20007f3e0ff */
[----:B------:R1:W-:Y:S01]  /*1b380*/  STG.E.U16 desc[UR18][R14.64], R28 ;  /* 0x0000001c0e007986 */ /* 0x0003e2000c101512 */
[----:B------:R-:W-:Y:S01]  /*1b390*/  F2FP.F16.F32.PACK_AB R32, R141, R32 ;  /* 0x000000208d20723e */ /* 0x000fe200000000ff */
[----:B------:R-:W-:Y:S01]  /*1b3a0*/  FMUL R36, R231, R36 ;  /* 0x00000024e7247220 */ /* 0x000fe20000400000 */
[----:B------:R-:W-:Y:S01]  /*1b3b0*/  LEA.HI.X.SX32 R9, R9, R3, 0x1, P1 ;  /* 0x0000000309097211 */ /* 0x000fe200008f0eff */
[----:B------:R2:W-:Y:S01]  /*1b3c0*/  STG.E.U16 desc[UR18][R4.64], R10 ;  /* 0x0000000a04007986 */ /* 0x0005e2000c101512 */
[----:B------:R-:W-:Y:S01]  /*1b3d0*/  F2FP.F16.F32.PACK_AB R34, R35, R34 ;  /* 0x000000222322723e */ /* 0x000fe200000000ff */
[----:B------:R-:W-:Y:S01]  /*1b3e0*/  @!P5 FMUL R38, R38, 16777216 ;  /* 0x4b8000002626d820 */ /* 0x000fe20000400000 */
[----:B------:R-:W-:Y:S01]  /*1b3f0*/  F2FP.F16.F32.PACK_AB R36, R145, R36 ;  /* 0x000000249124723e */ /* 0x000fe200000000ff */
[----:B------:R3:W-:Y:S01]  /*1b400*/  STG.E.U16 desc[UR18][R6.64], R31 ;  /* 0x0000001f06007986 */ /* 0x0007e2000c101512 */
[----:B------:R-:W-:-:S02]  /*1b410*/  IMAD R39, R0, 0x44, RZ ;  /* 0x0000004400277824 */ /* 0x000fc400078e02ff */
[----:B------:R-:W-:Y:S01]  /*1b420*/  @!P5 FMUL R40, R40, 16777216 ;  /* 0x4b8000002828d820 */ /* 0x000fe20000400000 */
[----:B------:R-:W-:Y:S01]  /*1b430*/  @!P5 FMUL R41, R41, 16777216 ;  /* 0x4b8000002929d820 */ /* 0x000fe20000400000 */
[----:B-1----:R-:W-:Y:S01]  /*1b440*/  IADD3 R14, P3, PT, R25, R2, RZ ;  /* 0x00000002190e7210 */ /* 0x002fe20007f7e0ff */
[C---:B------:R-:W-:Y:S01]  /*1b450*/  FMUL R38, R231.reuse, R38 ;  /* 0x00000026e7267220 */ /* 0x040fe20000400000 */
[C---:B------:R-:W-:Y:S02]  /*1b460*/  IMAD R55, R0.reuse, 0x4c, RZ ;  /* 0x0000004c00377824 */ /* 0x040fe400078e02ff */
[----:B------:R-:W-:Y:S01]  /*1b470*/  FMUL R40, R231, R40 ;  /* 0x00000028e7287220 */ /* 0x000fe20000400000 */
[C---:B--2---:R-:W-:Y:S01]  /*1b480*/  IMAD R5, R0.reuse, 0x3e, RZ ;  /* 0x0000003e00057824 */ /* 0x044fe200078e02ff */
[----:B------:R-:W-:Y:S01]  /*1b490*/  LEA.HI.X.SX32 R15, R11, R3, 0x1, P3 ;  /* 0x000000030b0f7211 */ /* 0x000fe200018f0eff */
[C---:B------:R-:W-:Y:S01]  /*1b4a0*/  IMAD R11, R0.reuse, 0x3c, RZ ;  /* 0x0000003c000b7824 */ /* 0x040fe200078e02ff */
[----:B------:R-:W-:Y:S01]  /*1b4b0*/  PRMT R4, R31, 0x7632, R4 ;  /* 0x000076321f047816 */ /* 0x000fe20000000004 */
[----:B------:R-:W-:Y:S01]  /*1b4c0*/  FMUL R41, R231, R41 ;  /* 0x00000029e7297220 */ /* 0x000fe20000400000 */
[C---:B---3--:R-:W-:Y:S01]  /*1b4d0*/  LEA R7, R0.reuse, -R0, 0x5 ;  /* 0x8000000000077211 */ /* 0x048fe200078e28ff */
[----:B------:R-:W-:Y:S01]  /*1b4e0*/  IMAD R51, R0, 0x4a, RZ ;  /* 0x0000004a00337824 */ /* 0x000fe200078e02ff */
[-C--:B------:R-:W-:Y:S01]  /*1b4f0*/  IADD3 R28, P2, PT, R5, R2.reuse, RZ ;  /* 0x00000002051c7210 */ /* 0x080fe20007f5e0ff */
[----:B------:R1:W-:Y:S01]  /*1b500*/  STG.E.U16 desc[UR18][R8.64], R4 ;  /* 0x0000000408007986 */ /* 0x0003e2000c101512 */
[----:B------:R-:W-:Y:S01]  /*1b510*/  IADD3 R26, P1, PT, R11, R2, RZ ;  /* 0x000000020b1a7210 */ /* 0x000fe20007f3e0ff */
[----:B------:R-:W-:Y:S01]  /*1b520*/  @!P5 FMUL R42, R42, 16777216 ;  /* 0x4b8000002a2ad820 */ /* 0x000fe20000400000 */
[----:B------:R-:W-:Y:S01]  /*1b530*/  PRMT R6, R32, 0x7632, R6 ;  /* 0x0000763220067816 */ /* 0x000fe20000000006 */
[----:B------:R2:W-:Y:S01]  /*1b540*/  STG.E.U16 desc[UR18][R18.64], R32 ;  /* 0x0000002012007986 */ /* 0x0005e2000c101512 */
[-C--:B------:R-:W-:Y:S01]  /*1b550*/  LEA.HI.X.SX32 R29, R7, R3.reuse, 0x1, P2 ;  /* 0x00000003071d7211 */ /* 0x080fe200010f0eff */
[C---:B------:R-:W-:Y:S01]  /*1b560*/  IMAD R7, R0.reuse, 0x42, RZ ;  /* 0x0000004200077824 */ /* 0x040fe200078e02ff */
[-C--:B------:R-:W-:Y:S01]  /*1b570*/  LEA.HI.X.SX32 R27, R47, R3.reuse, 0x1, P1 ;  /* 0x000000032f1b7211 */ /* 0x080fe200008f0eff */
[----:B------:R3:W-:Y:S01]  /*1b580*/  STG.E.U16 desc[UR18][R14.64], R6 ;  /* 0x000000060e007986 */ /* 0x0007e2000c101512 */
[C---:B------:R-:W-:Y:S01]  /*1b590*/  SHF.L.U32 R31, R0.reuse, 0x5, RZ ;  /* 0x00000005001f7819 */ /* 0x040fe200000006ff */
[----:B------:R-:W-:Y:S01]  /*1b5a0*/  IMAD R47, R0, 0x48, RZ ;  /* 0x00000048002f7824 */ /* 0x000fe200078e02ff */
[----:B------:R-:W-:Y:S01]  /*1b5b0*/  F2FP.F16.F32.PACK_AB R38, R147, R38 ;  /* 0x000000269326723e */ /* 0x000fe200000000ff */
[----:B------:R4:W-:Y:S01]  /*1b5c0*/  STG.E.U16 desc[UR18][R26.64], R34 ;  /* 0x000000221a007986 */ /* 0x0009e2000c101512 */
[----:B-1----:R-:W-:Y:S01]  /*1b5d0*/  PRMT R4, R34, 0x7632, R4 ;  /* 0x0000763222047816 */ /* 0x002fe20000000004 */
[----:B------:R-:W-:Y:S01]  /*1b5e0*/  @!P5 FMUL R97, R97, 16777216 ;  /* 0x4b8000006161d820 */ /* 0x000fe20000400000 */
[-C--:B------:R-:W-:Y:S01]  /*1b5f0*/  LEA R8, P3, R0, R2.reuse, 0x6 ;  /* 0x0000000200087211 */ /* 0x080fe200078630ff */
[----:B------:R-:W-:Y:S01]  /*1b600*/  @!P5 FMUL R44, R44, 16777216 ;  /* 0x4b8000002c2cd820 */ /* 0x000fe20000400000 */
[----:B--2---:R-:W-:Y:S01]  /*1b610*/  IADD3 R18, P2, PT, R39, R2, RZ ;  /* 0x0000000227127210 */ /* 0x004fe20007f5e0ff */
[----:B------:R1:W-:Y:S01]  /*1b620*/  STG.E.U16 desc[UR18][R28.64], R4 ;  /* 0x000000041c007986 */ /* 0x0003e2000c101512 */
[-C--:B------:R-:W-:Y:S01]  /*1b630*/  LEA.HI.X.SX32 R9, R31, R3.reuse, 0x1, P3 ;  /* 0x000000031f097211 */ /* 0x080fe200018f0eff */
[C---:B------:R-:W-:Y:S01]  /*1b640*/  IMAD R31, R0.reuse, 0x23, RZ ;  /* 0x00000023001f7824 */ /* 0x040fe200078e02ff */
[C---:B---3--:R-:W-:Y:S01]  /*1b650*/  LEA R15, R0.reuse, R0, 0x5 ;  /* 0x00000000000f7211 */ /* 0x048fe200078e28ff */
[----:B------:R-:W-:Y:S01]  /*1b660*/  @!P5 FMUL R45, R45, 16777216 ;  /* 0x4b8000002d2dd820 */ /* 0x000fe20000400000 */
[-C--:B------:R-:W-:Y:S01]  /*1b670*/  IADD3 R14, P1, PT, R7, R2.reuse, RZ ;  /* 0x00000002070e7210 */ /* 0x080fe20007f3e0ff */
[----:B------:R2:W-:Y:S01]  /*1b680*/  STG.E.U16 desc[UR18][R8.64], R36 ;  /* 0x0000002408007986 */ /* 0x0005e2000c101512 */
[----:B----4-:R-:W-:Y:S01]  /*1b690*/  IADD3 R26, P3, PT, R43, R2, RZ ;  /* 0x000000022b1a7210 */ /* 0x010fe20007f7e0ff */
[----:B------:R-:W-:Y:S01]  /*1b6a0*/  FMUL R42, R231, R42 ;  /* 0x0000002ae72a7220 */ /* 0x000fe20000400000 */
[-C--:B------:R-:W-:Y:S01]  /*1b6b0*/  LEA.HI.X.SX32 R15, R15, R3.reuse, 0x1, P1 ;  /* 0x000000030f0f7211 */ /* 0x080fe200008f0eff */
[----:B------:R-:W-:Y:S01]  /*1b6c0*/  @!P5 FMUL R101, R101, 16777216 ;  /* 0x4b8000006565d820 */ /* 0x000fe20000400000 */
[----:B------:R-:W-:Y:S01]  /*1b6d0*/  LEA.HI.X.SX32 R27, R31, R3, 0x1, P3 ;  /* 0x000000031f1b7211 */ /* 0x000fe200018f0eff */
[----:B-1----:R-:W-:Y:S01]  /*1b6e0*/  IMAD R29, R0, 0x25, RZ ;  /* 0x00000025001d7824 */ /* 0x002fe200078e02ff */
[----:B------:R-:W-:Y:S01]  /*1b6f0*/  PRMT R4, R36, 0x7632, R4 ;  /* 0x0000763224047816 */ /* 0x000fe20000000004 */
[----:B------:R-:W-:Y:S01]  /*1b700*/  FMUL R197, R231, R97 ;  /* 0x00000061e7c57220 */ /* 0x000fe20000400000 */
[----:B------:R-:W-:Y:S01]  /*1b710*/  LEA.HI.X.SX32 R19, R89, R3, 0x1, P2 ;  /* 0x0000000359137211 */ /* 0x000fe200010f0eff */
[----:B------:R-:W-:Y:S01]  /*1b720*/  IMAD R89, R0, 0x4e, RZ ;  /* 0x0000004e00597824 */ /* 0x000fe200078e02ff */
[----:B------:R-:W-:Y:S01]  /*1b730*/  F2FP.F16.F32.PACK_AB R40, R41, R40 ;  /* 0x000000282928723e */ /* 0x000fe200000000ff */
[----:B------:R1:W-:Y:S01]  /*1b740*/  STG.E.U16 desc[UR18][R14.64], R4 ;  /* 0x000000040e007986 */ /* 0x0003e2000c101512 */
[-C--:B--2---:R-:W-:Y:S01]  /*1b750*/  IADD3 R8, P1, PT, R47, R2.reuse, RZ ;  /* 0x000000022f087210 */ /* 0x084fe20007f3e0ff */
[----:B------:R-:W-:Y:S01]  /*1b760*/  @!P5 FMUL R105, R105, 16777216 ;  /* 0x4b8000006969d820 */ /* 0x000fe20000400000 */
[----:B------:R-:W-:Y:S01]  /*1b770*/  IADD3 R28, P2, PT, R51, R2, RZ ;  /* 0x00000002331c7210 */ /* 0x000fe20007f5e0ff */
[C---:B------:R-:W-:Y:S01]  /*1b780*/  FMUL R44, R231.reuse, R44 ;  /* 0x0000002ce72c7220 */ /* 0x040fe20000400000 */
[----:B------:R-:W-:Y:S01]  /*1b790*/  PRMT R6, R38, 0x7632, R6 ;  /* 0x0000763226067816 */ /* 0x000fe20000000006 */
[----:B------:R-:W-:Y:S01]  /*1b7a0*/  FMUL R45, R231, R45 ;  /* 0x0000002de72d7220 */ /* 0x000fe20000400000 */
[-C--:B------:R-:W-:Y:S01]  /*1b7b0*/  LEA.HI.X.SX32 R9, R91, R3.reuse, 0x1, P1 ;  /* 0x000000035b097211 */ /* 0x080fe200008f0eff */
[----:B------:R-:W-:Y:S01]  /*1b7c0*/  IMAD R97, R0, 0x52, RZ ;  /* 0x0000005200617824 */ /* 0x000fe200078e02ff */
[----:B------:R2:W-:Y:S01]  /*1b7d0*/  STG.E.U16 desc[UR18][R18.64], R38 ;  /* 0x0000002612007986 */ /* 0x0005e2000c101512 */
[----:B------:R-:W-:Y:S01]  /*1b7e0*/  LEA.HI.X.SX32 R29, R29, R3, 0x1, P2 ;  /* 0x000000031d1d7211 */ /* 0x000fe200010f0eff */
[----:B------:R-:W-:Y:S01]  /*1b7f0*/  FMUL R201, R231, R101 ;  /* 0x00000065e7c97220 */ /* 0x000fe20000400000 */
[----:B-1----:R-:W-:Y:S01]  /*1b800*/  IADD3 R14, P3, PT, R55, R2, RZ ;  /* 0x00000002370e7210 */ /* 0x002fe20007f7e0ff */
[----:B------:R1:W-:Y:S01]  /*1b810*/  STG.E.U16 desc[UR18][R26.64], R6 ;  /* 0x000000061a007986 */ /* 0x0003e2000c101512 */
[----:B------:R-:W-:Y:S01]  /*1b820*/  PRMT R4, R40, 0x7632, R4 ;  /* 0x0000763228047816 */ /* 0x000fe20000000004 */
[----:B------:R-:W-:Y:S01]  /*1b830*/  @!P5 FMUL R109, R109, 16777216 ;  /* 0x4b8000006d6dd820 */ /* 0x000fe20000400000 */
[----:B------:R-:W-:Y:S01]  /*1b840*/  LEA.HI.X.SX32 R15, R93, R3, 0x1, P3 ;  /* 0x000000035d0f7211 */ /* 0x000fe200018f0eff */
[C---:B------:R-:W-:Y:S01]  /*1b850*/  IMAD R93, R0.reuse, 0x50, RZ ;  /* 0x00000050005d7824 */ /* 0x040fe200078e02ff */
[----:B------:R-:W-:Y:S01]  /*1b860*/  F2FP.F16.F32.PACK_AB R42, R143, R42 ;  /* 0x0000002a8f2a723e */ /* 0x000fe200000000ff */
[----:B------:R-:W-:Y:S01]  /*1b870*/  FMUL R205, R231, R105 ;  /* 0x00000069e7cd7220 */ /* 0x000fe20000400000 */
[----:B------:R3:W-:Y:S01]  /*1b880*/  STG.E.U16 desc[UR18][R8.64], R40 ;  /* 0x0000002808007986 */ /* 0x0007e2000c101512 */
[C---:B--2---:R-:W-:Y:S01]  /*1b890*/  IMAD R19, R0.reuse, 0x27, RZ ;  /* 0x0000002700137824 */ /* 0x044fe200078e02ff */
[----:B------:R-:W-:Y:S01]  /*1b8a0*/  IADD3 R18, P1, PT, R89, R2, RZ ;  /* 0x0000000259127210 */ /* 0x000fe20007f3e0ff */
[C---:B------:R-:W-:Y:S01]  /*1b8b0*/  IMAD R31, R0.reuse, 0x29, RZ ;  /* 0x00000029001f7824 */ /* 0x040fe200078e02ff */
[----:B------:R-:W-:Y:S01]  /*1b8c0*/  F2FP.F16.F32.PACK_AB R44, R45, R44 ;  /* 0x0000002c2d2c723e */ /* 0x000fe200000000ff */
[C---:B------:R-:W-:Y:S01]  /*1b8d0*/  IMAD R101, R0.reuse, 0x54, RZ ;  /* 0x0000005400657824 */ /* 0x040fe200078e02ff */
[----:B-1----:R-:W-:Y:S01]  /*1b8e0*/  IADD3 R26, P2, PT, R93, R2, RZ ;  /* 0x000000025d1a7210 */ /* 0x002fe20007f5e0ff */
[----:B------:R-:W-:-:S02]  /*1b8f0*/  IMAD R105, R0, 0x56, RZ ;  /* 0x0000005600697824 */ /* 0x000fc400078e02ff */
[----:B------:R-:W-:Y:S01]  /*1b900*/  @!P5 FMUL R113, R113, 16777216 ;  /* 0x4b8000007171d820 */ /* 0x000fe20000400000 */
[----:B------:R1:W-:Y:S01]  /*1b910*/  STG.E.U16 desc[UR18][R28.64], R4 ;  /* 0x000000041c007986 */ /* 0x0003e2000c101512 */
[----:B------:R-:W-:Y:S01]  /*1b920*/  @!P5 FMUL R48, R48, 16777216 ;  /* 0x4b8000003030d820 */ /* 0x000fe20000400000 */
[----:B------:R-:W-:Y:S01]  /*1b930*/  @!P5 FMUL R49, R49, 16777216 ;  /* 0x4b8000003131d820 */ /* 0x000fe20000400000 */
[----:B---3--:R-:W-:Y:S01]  /*1b940*/  IADD3 R8, P3, PT, R97, R2, RZ ;  /* 0x0000000261087210 */ /* 0x008fe20007f7e0ff */
[----:B------:R-:W-:Y:S01]  /*1b950*/  @!P5 FMUL R117, R117, 16777216 ;  /* 0x4b8000007575d820 */ /* 0x000fe20000400000 */
[----:B------:R-:W-:Y:S01]  /*1b960*/  LEA.HI.X.SX32 R19, R19, R3, 0x1, P1 ;  /* 0x0000000313137211 */ /* 0x000fe200008f0eff */
[----:B------:R-:W-:Y:S01]  /*1b970*/  FMUL R209, R231, R109 ;  /* 0x0000006de7d17220 */ /* 0x000fe20000400000 */
[----:B------:R2:W-:Y:S01]  /*1b980*/  STG.E.U16 desc[UR18][R14.64], R42 ;  /* 0x0000002a0e007986 */ /* 0x0005e2000c101512 */
[-C--:B------:R-:W-:Y:S01]  /*1b990*/  LEA.HI.X.SX32 R27, R95, R3.reuse, 0x1, P2 ;  /* 0x000000035f1b7211 */ /* 0x080fe200010f0eff */
[----:B------:R-:W-:Y:S01]  /*1b9a0*/  @!P5 FMUL R121, R121, 16777216 ;  /* 0x4b8000007979d820 */ /* 0x000fe20000400000 */
[----:B------:R-:W-:Y:S01]  /*1b9b0*/  LEA.HI.X.SX32 R9, R31, R3, 0x1, P3 ;  /* 0x000000031f097211 */ /* 0x000fe200018f0eff */
[----:B------:R-:W-:Y:S01]  /*1b9c0*/  IMAD R109, R0, 0x58, RZ ;  /* 0x00000058006d7824 */ /* 0x000fe200078e02ff */
[----:B-1----:R-:W-:Y:S01]  /*1b9d0*/  PRMT R4, R42, 0x7632, R4 ;  /* 0x000076322a047816 */ /* 0x002fe20000000004 */
[----:B------:R-:W-:Y:S01]  /*1b9e0*/  IMAD R29, R0, 0x2b, RZ ;  /* 0x0000002b001d7824 */ /* 0x000fe200078e02ff */
[----:B------:R-:W-:Y:S01]  /*1b9f0*/  PRMT R6, R44, 0x7632, R6 ;  /* 0x000076322c067816 */ /* 0x000fe20000000006 */
[----:B------:R-:W-:Y:S01]  /*1ba00*/  @!P5 FMUL R50, R50, 16777216 ;  /* 0x4b8000003232d820 */ /* 0x000fe20000400000 */
[C---:B------:R-:W-:Y:S01]  /*1ba10*/  FMUL R213, R231.reuse, R113 ;  /* 0x00000071e7d57220 */ /* 0x040fe20000400000 */
[----:B------:R-:W-:Y:S01]  /*1ba20*/  F2FP.F16.F32.PACK_AB R30, R30, R33 ;  /* 0x000000211e1e723e */ /* 0x000fe200000000ff */
[----:B------:R-:W-:Y:S01]  /*1ba30*/  FMUL R48, R231, R48 ;  /* 0x00000030e7307220 */ /* 0x000fe20000400000 */
[-C--:B--2---:R-:W-:Y:S01]  /*1ba40*/  IADD3 R14, P1, PT, R101, R2.reuse, RZ ;  /* 0x00000002650e7210 */ /* 0x084fe20007f3e0ff */
[----:B------:R-:W-:Y:S01]  /*1ba50*/  FMUL R49, R231, R49 ;  /* 0x00000031e7317220 */ /* 0x000fe20000400000 */
[----:B------:R-:W-:Y:S01]  /*1ba60*/  IADD3 R28, P2, PT, R105, R2, RZ ;  /* 0x00000002691c7210 */ /* 0x000fe20007f5e0ff */
[----:B------:R-:W-:-:S02]  /*1ba70*/  IMAD R113, R0, 0x5a, RZ ;  /* 0x0000005a00717824 */ /* 0x000fc400078e02ff */
[C---:B------:R-:W-:Y:S01]  /*1ba80*/  FMUL R217, R231.reuse, R117 ;  /* 0x00000075e7d97220 */ /* 0x040fe20000400000 */
[----:B------:R1:W-:Y:S01]  /*1ba90*/  STG.E.U16 desc[UR18][R18.64], R4 ;  /* 0x0000000412007986 */ /* 0x0003e2000c101512 */
[----:B------:R-:W-:Y:S01]  /*1baa0*/  FMUL R221, R231, R121 ;  /* 0x00000079e7dd7220 */ /* 0x000fe20000400000 */
[-C--:B------:R-:W-:Y:S01]  /*1bab0*/  LEA.HI.X.SX32 R15, R99, R3.reuse, 0x1, P1 ;  /* 0x00000003630f7211 */ /* 0x080fe200008f0eff */
[C---:B------:R-:W-:Y:S01]  /*1bac0*/  IMAD R117, R0.reuse, 0x5c, RZ ;  /* 0x0000005c00757824 */ /* 0x040fe200078e02ff */
[----:B------:R-:W-:Y:S01]  /*1bad0*/  STG.E.U16 desc[UR18][R26.64], R44 ;  /* 0x0000002c1a007986 */ /* 0x000fe2000c101512 */
[----:B------:R-:W-:Y:S01]  /*1bae0*/  @!P5 FMUL R125, R125, 16777216 ;  /* 0x4b8000007d7dd820 */ /* 0x000fe20000400000 */
[----:B------:R-:W-:Y:S01]  /*1baf0*/  FMUL R50, R231, R50 ;  /* 0x00000032e7327220 */ /* 0x000fe20000400000 */
[----:B------:R-:W-:Y:S01]  /*1bb00*/  LEA.HI.X.SX32 R29, R29, R3, 0x1, P2 ;  /* 0x000000031d1d7211 */ /* 0x000fe200010f0eff */
[----:B------:R2:W-:Y:S01]  /*1bb10*/  STG.E.U16 desc[UR18][R8.64], R6 ;  /* 0x0000000608007986 */ /* 0x0005e2000c101512 */
[----:B------:R-:W-:-:S02]  /*1bb20*/  IMAD R121, R0, 0x5e, RZ ;  /* 0x0000005e00797824 */ /* 0x000fc400078e02ff */
[----:B------:R-:W-:Y:S01]  /*1bb30*/  @!P5 FMUL R129, R129, 16777216 ;  /* 0x4b8000008181d820 */ /* 0x000fe20000400000 */
[----:B------:R-:W-:Y:S01]  /*1bb40*/  @!P5 FMUL R52, R52, 16777216 ;  /* 0x4b8000003434d820 */ /* 0x000fe20000400000 */
[----:B-1----:R-:W-:Y:S01]  /*1bb50*/  IADD3 R18, P3, PT, R109, R2, RZ ;  /* 0x000000026d127210 */ /* 0x002fe20007f7e0ff */
[----:B------:R-:W-:Y:S01]  /*1bb60*/  @!P5 FMUL R53, R53, 16777216 ;  /* 0x4b8000003535d820 */ /* 0x000fe20000400000 */
[----:B------:R-:W-:Y:S01]  /*1bb70*/  PRMT R4, R30, 0x7632, R4 ;  /* 0x000076321e047816 */ /* 0x000fe20000000004 */
[----:B------:R-:W-:Y:S01]  /*1bb80*/  FMUL R225, R231, R125 ;  /* 0x0000007de7e17220 */ /* 0x000fe20000400000 */
[----:B------:R-:W-:Y:S01]  /*1bb90*/  F2FP.F16.F32.PACK_AB R48, R49, R48 ;  /* 0x000000303130723e */ /* 0x000fe200000000ff */
[----:B------:R1:W-:Y:S01]  /*1bba0*/  STG.E.U16 desc[UR18][R14.64], R30 ;  /* 0x0000001e0e007986 */ /* 0x0003e2000c101512 */
[----:B------:R-:W-:Y:S01]  /*1bbb0*/  LEA.HI.X.SX32 R19, R103, R3, 0x1, P3 ;  /* 0x0000000367137211 */ /* 0x000fe200018f0eff */
[C---:B------:R-:W-:Y:S01]  /*1bbc0*/  IMAD R31, R0.reuse, 0x2f, RZ ;  /* 0x0000002f001f7824 */ /* 0x040fe200078e02ff */
[-C--:B--2---:R-:W-:Y:S01]  /*1bbd0*/  IADD3 R8, P1, PT, R113, R2.reuse, RZ ;  /* 0x0000000271087210 */ /* 0x084fe20007f3e0ff */
[C---:B------:R-:W-:Y:S01]  /*1bbe0*/  IMAD R9, R0.reuse, 0x2d, RZ ;  /* 0x0000002d00097824 */ /* 0x040fe200078e02ff */
[----:B------:R-:W-:Y:S01]  /*1bbf0*/  IADD3 R26, P2, PT, R117, R2, RZ ;  /* 0x00000002751a7210 */ /* 0x000fe20007f5e0ff */
[----:B------:R-:W-:Y:S01]  /*1bc00*/  FMUL R229, R231, R129 ;  /* 0x00000081e7e57220 */ /* 0x000fe20000400000 */
[----:B------:R2:W-:Y:S01]  /*1bc10*/  STG.E.U16 desc[UR18][R28.64], R4 ;  /* 0x000000041c007986 */ /* 0x0005e2000c101512 */
[----:B------:R-:W-:Y:S01]  /*1bc20*/  F2FP.F16.F32.PACK_AB R37, R37, R50 ;  /* 0x000000322525723e */ /* 0x000fe200000000ff */
[----:B------:R-:W-:-:S02]  /*1bc30*/  IMAD R125, R0, 0x60, RZ ;  /* 0x00000060007d7824 */ /* 0x000fc400078e02ff */
[C---:B------:R-:W-:Y:S01]  /*1bc40*/  FMUL R52, R231.reuse, R52 ;  /* 0x00000034e7347220 */ /* 0x040fe20000400000 */
[----:B------:R-:W-:Y:S01]  /*1bc50*/  FMUL R53, R231, R53 ;  /* 0x00000035e7357220 */ /* 0x000fe20000400000 */
[----:B-1----:R-:W-:Y:S01]  /*1bc60*/  IADD3 R14, P3, PT, R121, R2, RZ ;  /* 0x00000002790e7210 */ /* 0x002fe20007f7e0ff */
[C---:B------:R-:W-:Y:S01]  /*1bc70*/  IMAD R129, R0.reuse, 0x62, RZ ;  /* 0x0000006200817824 */ /* 0x040fe200078e02ff */
[-C--:B------:R-:W-:Y:S01]  /*1bc80*/  LEA.HI.X.SX32 R9, R9, R3.reuse, 0x1, P1 ;  /* 0x0000000309097211 */ /* 0x080fe200008f0eff */
[C---:B------:R-:W-:Y:S01]  /*1bc90*/  IMAD R133, R0.reuse, 0x64, RZ ;  /* 0x0000006400857824 */ /* 0x040fe200078e02ff */
[-C--:B------:R-:W-:Y:S01]  /*1bca0*/  LEA.HI.X.SX32 R27, R107, R3.reuse, 0x1, P2 ;  /* 0x000000036b1b7211 */ /* 0x080fe200010f0eff */
[----:B------:R1:W-:Y:S01]  /*1bcb0*/  STG.E.U16 desc[UR18][R18.64], R48 ;  /* 0x0000003012007986 */ /* 0x0003e2000c101512 */
[----:B------:R-:W-:Y:S01]  /*1bcc0*/  LEA.HI.X.SX32 R15, R31, R3, 0x1, P3 ;  /* 0x000000031f0f7211 */ /* 0x000fe200018f0eff */
[----:B--2---:R-:W-:Y:S01]  /*1bcd0*/  IMAD R29, R0, 0x31, RZ ;  /* 0x00000031001d7824 */ /* 0x004fe200078e02ff */
[----:B------:R-:W-:Y:S01]  /*1bce0*/  PRMT R4, R48, 0x7632, R4 ;  /* 0x0000763230047816 */ /* 0x000fe20000000004 */
[C---:B------:R-:W-:Y:S01]  /*1bcf0*/  IMAD R137, R0.reuse, 0x66, RZ ;  /* 0x0000006600897824 */ /* 0x040fe200078e02ff */
[----:B------:R-:W-:Y:S01]  /*1bd00*/  PRMT R6, R37, 0x7632, R6 ;  /* 0x0000763225067816 */ /* 0x000fe20000000006 */
[----:B------:R-:W-:Y:S01]  /*1bd10*/  IMAD R141, R0, 0x68, RZ ;  /* 0x00000068008d7824 */ /* 0x000fe200078e02ff */
[----:B------:R-:W-:Y:S01]  /*1bd20*/  F2FP.F16.F32.PACK_AB R52, R53, R52 ;  /* 0x000000343534723e */ /* 0x000fe200000000ff */
[----:B------:R2:W-:Y:S01]  /*1bd30*/  STG.E.U16 desc[UR18][R8.64], R4 ;  /* 0x0000000408007986 */ /* 0x0005e2000c101512 */
[-C--:B------:R-:W-:Y:S01]  /*1bd40*/  IADD3 R28, P2, PT, R129, R2.reuse, RZ ;  /* 0x00000002811c7210 */ /* 0x080fe20007f5e0ff */
[----:B------:R-:W-:Y:S01]  /*1bd50*/  @!P5 FMUL R56, R56, 16777216 ;  /* 0x4b8000003838d820 */ /* 0x000fe20000400000 */
[----:B------:R-:W-:Y:S01]  /*1bd60*/  F2FP.F16.F32.PACK_AB R185, R46, R185 ;  /* 0x000000b92eb9723e */ /* 0x000fe200000000ff */
[----:B------:R-:W-:Y:S01]  /*1bd70*/  STG.E.U16 desc[UR18][R26.64], R37 ;  /* 0x000000251a007986 */ /* 0x000fe2000c101512 */
[-C--:B-1----:R-:W-:Y:S01]  /*1bd80*/  IADD3 R18, P1, PT, R125, R2.reuse, RZ ;  /* 0x000000027d127210 */ /* 0x082fe20007f3e0ff */
[----:B------:R-:W-:Y:S01]  /*1bd90*/  @!P5 FMUL R57, R57, 16777216 ;  /* 0x4b8000003939d820 */ /* 0x000fe20000400000 */
[-C--:B------:R-:W-:Y:S01]  /*1bda0*/  LEA.HI.X.SX32 R29, R29, R3.reuse, 0x1, P2 ;  /* 0x000000031d1d7211 */ /* 0x080fe200010f0eff */
[----:B------:R1:W-:Y:S01]  /*1bdb0*/  STG.E.U16 desc[UR18][R14.64], R6 ;  /* 0x000000060e007986 */ /* 0x0003e2000c101512 */
[-C--:B------:R-:W-:Y:S01]  /*1bdc0*/  LEA.HI.X.SX32 R19, R111, R3.reuse, 0x1, P1 ;  /* 0x000000036f137211 */ /* 0x080fe200008f0eff */
[----:B------:R-:W-:Y:S01]  /*1bdd0*/  @!P5 FMUL R58, R58, 16777216 ;  /* 0x4b8000003a3ad820 */ /* 0x000fe20000400000 */
[----:B------:R-:W-:Y:S01]  /*1bde0*/  @!P5 FMUL R59, R59, 16777216 ;  /* 0x4b8000003b3bd820 */ /* 0x000fe20000400000 */
[----:B--2---:R-:W-:Y:S01]  /*1bdf0*/  IADD3 R8, P3, PT, R133, R2, RZ ;  /* 0x0000000285087210 */ /* 0x004fe20007f7e0ff */
[----:B------:R-:W-:Y:S01]  /*1be00*/  @!P5 FMUL R60, R60, 16777216 ;  /* 0x4b8000003c3cd820 */ /* 0x000fe20000400000 */
[----:B------:R-:W-:Y:S01]  /*1be10*/  STG.E.U16 desc[UR18][R18.64], R52 ;  /* 0x0000003412007986 */ /* 0x000fe2000c101512 */
[----:B------:R-:W-:Y:S01]  /*1be20*/  @!P5 FMUL R61, R61, 16777216 ;  /* 0x4b8000003d3dd820 */ /* 0x000fe20000400000 */
[----:B------:R-:W-:Y:S01]  /*1be30*/  LEA.HI.X.SX32 R9, R23, R3, 0x1, P3 ;  /* 0x0000000317097211 */ /* 0x000fe200018f0eff */
[----:B------:R-:W-:Y:S01]  /*1be40*/  @!P5 FMUL R62, R62, 16777216 ;  /* 0x4b8000003e3ed820 */ /* 0x000fe20000400000 */
[----:B------:R-:W-:Y:S01]  /*1be50*/  @!P5 FMUL R63, R63, 16777216 ;  /* 0x4b8000003f3fd820 */ /* 0x000fe20000400000 */
[----:B------:R-:W-:Y:S01]  /*1be60*/  @!P5 FMUL R64, R64, 16777216 ;  /* 0x4b8000004040d820 */ /* 0x000fe20000400000 */
[----:B-1----:R-:W-:Y:S01]  /*1be70*/  PRMT R14, R52, 0x7632, R14 ;  /* 0x00007632340e7816 */ /* 0x002fe2000000000e */
[----:B------:R-:W-:Y:S01]  /*1be80*/  @!P5 FMUL R65, R65, 16777216 ;  /* 0x4b8000004141d820 */ /* 0x000fe20000400000 */
[----:B------:R-:W-:Y:S01]  /*1be90*/  @!P5 FMUL R66, R66, 16777216 ;  /* 0x4b8000004242d820 */ /* 0x000fe20000400000 */
[----:B------:R-:W-:Y:S01]  /*1bea0*/  @!P5 FMUL R67, R67, 16777216 ;  /* 0x4b8000004343d820 */ /* 0x000fe20000400000 */
[----:B------:R-:W-:Y:S01]  /*1beb0*/  @!P5 FMUL R68, R68, 16777216 ;  /* 0x4b8000004444d820 */ /* 0x000fe20000400000 */
[----:B------:R-:W-:Y:S01]  /*1bec0*/  STG.E.U16 desc[UR18][R28.64], R14 ;  /* 0x0000000e1c007986 */ /* 0x000fe2000c101512 */
[----:B------:R-:W-:Y:S01]  /*1bed0*/  @!P5 FMUL R69, R69, 16777216 ;  /* 0x4b8000004545d820 */ /* 0x000fe20000400000 */
[----:B------:R-:W-:Y:S01]  /*1bee0*/  @!P5 FMUL R70, R70, 16777216 ;  /* 0x4b8000004646d820 */ /* 0x000fe20000400000 */
[----:B------:R-:W-:Y:S01]  /*1bef0*/  @!P5 FMUL R71, R71, 16777216 ;  /* 0x4b8000004747d820 */ /* 0x000fe20000400000 */
[----:B------:R1:W-:Y:S01]  /*1bf00*/  STG.E.U16 desc[UR18][R8.64], R185 ;  /* 0x000000b908007986 */ /* 0x0003e2000c101512 */
[----:B------:R-:W-:Y:S01]  /*1bf10*/  @!P5 FMUL R72, R72, 16777216 ;  /* 0x4b8000004848d820 */ /* 0x000fe20000400000 */
        /* <DEDUP_REMOVED lines=10> */
[----:B-1----:R-:W-:-:S02]  /*1bfc0*/  IMAD R9, R0, 0x82, RZ ;  /* 0x0000008200097824 */ /* 0x002fc400078e02ff */
        /* <DEDUP_REMOVED lines=31> */
[C---:B------:R-:W-:Y:S01]  /*1c1c0*/  IMAD R15, R0.reuse, 0x33, RZ ;  /* 0x00000033000f7824 */ /* 0x040fe200078e02ff */
[-C--:B------:R-:W-:Y:S01]  /*1c1d0*/  IADD3 R8, P5, PT, R137, R2.reuse, RZ ;  /* 0x0000000289087210 */ /* 0x080fe20007fbe0ff */
[C---:B------:R-:W-:Y:S01]  /*1c1e0*/  IMAD R145, R0.reuse, 0x6a, RZ ;  /* 0x0000006a00917824 */ /* 0x040fe200078e02ff */
[-C--:B------:R-:W-:Y:S01]  /*1c1f0*/  IADD3 R12, P4, PT, R141, R2.reuse, RZ ;  /* 0x000000028d0c7210 */ /* 0x080fe20007f9e0ff */
[C---:B------:R-:W-:Y:S01]  /*1c200*/  IMAD R149, R0.reuse, 0x6c, RZ ;  /* 0x0000006c00957824 */ /* 0x040fe200078e02ff */
[-C--:B------:R-:W-:Y:S01]  /*1c210*/  IADD3 R4, P3, PT, R9, R2.reuse, RZ ;  /* 0x0000000209047210 */ /* 0x080fe20007f7e0ff */
[C---:B------:R-:W-:Y:S01]  /*1c220*/  IMAD R153, R0.reuse, 0x6e, RZ ;  /* 0x0000006e00997824 */ /* 0x040fe200078e02ff */
[-C--:B------:R-:W-:Y:S01]  /*1c230*/  IADD3 R14, P6, PT, R145, R2.reuse, RZ ;  /* 0x00000002910e7210 */ /* 0x080fe20007fde0ff */
[C---:B------:R-:W-:Y:S01]  /*1c240*/  IMAD R23, R0.reuse, 0x35, RZ ;  /* 0x0000003500177824 */ /* 0x040fe200078e02ff */
        /* <DEDUP_REMOVED lines=36> */
[----:B------:R-:W-:Y:S01]  /*1c490*/  IADD3 R32, P6, PT, R181, R2, RZ ;  /* 0x00000002b5207210 */ /* 0x000fe20007fde0ff */
[C---:B------:R-:W-:Y:S01]  /*1c4a0*/  IMAD R168, R0.reuse, 0x8e, RZ ;  /* 0x0000008e00a87824 */ /* 0x040fe200078e02ff */
[-C--:B------:R-:W-:Y:S01]  /*1c4b0*/  LEA.HI.X.SX32 R29, R11, R3.reuse, 0x1, P5 ;  /* 0x000000030b1d7211 */ /* 0x080fe200028f0eff */
[C---:B------:R-:W-:Y:S01]  /*1c4c0*/  IMAD R46, R0.reuse, 0x90, RZ ;  /* 0x00000090002e7824 */ /* 0x040fe200078e02ff */
[-C--:B------:R-:W-:Y:S01]  /*1c4d0*/  LEA.HI.X.SX32 R31, R33, R3.reuse, 0x1, P4 ;  /* 0x00000003211f7211 */ /* 0x080fe200020f0eff */
[C---:B------:R-:W-:Y:S01]  /*1c4e0*/  IMAD R166, R0.reuse, 0x92, RZ ;  /* 0x0000009200a67824 */ /* 0x040fe200078e02ff */
[C---:B------:R-:W-:Y:S01]  /*1c4f0*/  LEA R35, R0.reuse, -R0, 0x6 ;  /* 0x8000000000237211 */ /* 0x040fe200078e30ff */
[C---:B------:R-:W-:Y:S01]  /*1c500*/  FMUL R186, R231.reuse, R86 ;  /* 0x00000056e7ba7220 */ /* 0x040fe20000400000 */
[C---:B------:R-:W-:Y:S01]  /*1c510*/  SHF.L.U32 R37, R0.reuse, 0x6, RZ ;  /* 0x0000000600257819 */ /* 0x040fe200000006ff */
[----:B------:R-:W-:Y:S01]  /*1c520*/  FMUL R188, R231, R88 ;  /* 0x00000058e7bc7220 */ /* 0x000fe20000400000 */
[C---:B------:R-:W-:Y:S01]  /*1c530*/  LEA R44, R0.reuse, R0, 0x6 ;  /* 0x00000000002c7211 */ /* 0x040fe200078e30ff */
[C---:B------:R-:W-:Y:S01]  /*1c540*/  IMAD R41, R0.reuse, 0x45, RZ ;  /* 0x0000004500297824 */ /* 0x040fe200078e02ff */
[-C--:B------:R-:W-:Y:S01]  /*1c550*/  IADD3 R34, P5, PT, R233, R2.reuse, RZ ;  /* 0x00000002e9227210 */ /* 0x080fe20007fbe0ff */
[C---:B------:R-:W-:Y:S01]  /*1c560*/  IMAD R45, R0.reuse, 0x47, RZ ;  /* 0x00000047002d7824 */ /* 0x040fe200078e02ff */
[----:B------:R-:W-:Y:S01]  /*1c570*/  LEA R36, P4, R0, R2, 0x7 ;  /* 0x0000000200247211 */ /* 0x000fe200078838ff */
[----:B------:R-:W-:Y:S01]  /*1c580*/  FMUL R190, R231, R90 ;  /* 0x0000005ae7be7220 */ /* 0x000fe20000400000 */
[-C--:B------:R-:W-:Y:S01]  /*1c590*/  IADD3 R10, P1, PT, R10, R2.reuse, RZ ;  /* 0x000000020a0a7210 */ /* 0x080fe20007f3e0ff */
[C---:B------:R-:W-:Y:S01]  /*1c5a0*/  IMAD R49, R0.reuse, 0x49, RZ ;  /* 0x0000004900317824 */ /* 0x040fe200078e02ff */
[-C--:B------:R-:W-:Y:S01]  /*1c5b0*/  LEA.HI.X.SX32 R33, R5, R3.reuse, 0x1, P6 ;  /* 0x0000000305217211 */ /* 0x080fe200030f0eff */
[C---:B------:R-:W-:Y:S01]  /*1c5c0*/  IMAD R50, R0.reuse, 0x94, RZ ;  /* 0x0000009400327824 */ /* 0x040fe200078e02ff */
[-C--:B------:R-:W-:Y:S01]  /*1c5d0*/  LEA.HI.X.SX32 R35, R35, R3.reuse, 0x1, P5 ;  /* 0x0000000323237211 */ /* 0x080fe200028f0eff */
[C---:B------:R-:W-:Y:S01]  /*1c5e0*/  IMAD R52, R0.reuse, 0x96, RZ ;  /* 0x0000009600347824 */ /* 0x040fe200078e02ff */
[-C--:B------:R-:W-:Y:S01]  /*1c5f0*/  LEA.HI.X.SX32 R37, R37, R3.reuse, 0x1, P4 ;  /* 0x0000000325257211 */ /* 0x080fe200020f0eff */
[----:B------:R-:W-:Y:S01]  /*1c600*/  IMAD R54, R0, 0x98, RZ ;  /* 0x0000009800367824 */ /* 0x000fe200078e02ff */
[-C--:B------:R-:W-:Y:S01]  /*1c610*/  LEA.HI.X.SX32 R5, R44, R3.reuse, 0x1, P3 ;  /* 0x000000032c057211 */ /* 0x080fe200018f0eff */
[C---:B------:R-:W-:Y:S01]  /*1c620*/  IMAD R86, R0.reuse, 0x9a, RZ ;  /* 0x0000009a00567824 */ /* 0x040fe200078e02ff */
[-C--:B------:R-:W-:Y:S01]  /*1c630*/  LEA.HI.X.SX32 R7, R7, R3.reuse, 0x1, P2 ;  /* 0x0000000307077211 */ /* 0x080fe200010f0eff */
[----:B------:R-:W-:Y:S01]  /*1c640*/  IMAD R88, R0, 0x9c, RZ ;  /* 0x0000009c00587824 */ /* 0x000fe200078e02ff */
[-C--:B------:R-:W-:Y:S01]  /*1c650*/  IADD3 R38, P6, PT, R38, R2.reuse, RZ ;  /* 0x0000000226267210 */ /* 0x080fe20007fde0ff */
[----:B------:R-:W-:Y:S01]  /*1c660*/  IMAD R90, R0, 0x9e, RZ ;  /* 0x0000009e005a7824 */ /* 0x000fe200078e02ff */
[----:B------:R-:W-:Y:S01]  /*1c670*/  IADD3 R40, P5, PT, R40, R2, RZ ;  /* 0x0000000228287210 */ /* 0x000fe20007fbe0ff */
[C---:B------:R-:W-:Y:S01]  /*1c680*/  FMUL R192, R231.reuse, R92 ;  /* 0x0000005ce7c07220 */ /* 0x040fe20000400000 */
[----:B------:R-:W-:Y:S01]  /*1c690*/  IADD3 R42, P4, PT, R42, R2, RZ ;  /* 0x000000022a2a7210 */ /* 0x000fe20007f9e0ff */
[C---:B------:R-:W-:Y:S01]  /*1c6a0*/  FMUL R194, R231.reuse, R94 ;  /* 0x0000005ee7c27220 */ /* 0x040fe20000400000 */
[----:B------:R-:W-:Y:S01]  /*1c6b0*/  IADD3 R44, P3, PT, R168, R2, RZ ;  /* 0x00000002a82c7210 */ /* 0x000fe20007f7e0ff */
[C---:B------:R-:W-:Y:S01]  /*1c6c0*/  FMUL R196, R231.reuse, R96 ;  /* 0x00000060e7c47220 */ /* 0x040fe20000400000 */
[----:B------:R-:W-:Y:S01]  /*1c6d0*/  IADD3 R46, P2, PT, R46, R2, RZ ;  /* 0x000000022e2e7210 */ /* 0x000fe20007f5e0ff */
[C---:B------:R-:W-:Y:S01]  /*1c6e0*/  FMUL R198, R231.reuse, R98 ;  /* 0x00000062e7c67220 */ /* 0x040fe20000400000 */
[-C--:B------:R-:W-:Y:S01]  /*1c6f0*/  LEA.HI.X.SX32 R11, R48, R3.reuse, 0x1, P1 ;  /* 0x00000003300b7211 */ /* 0x080fe200008f0eff */
[----:B------:R-:W-:Y:S01]  /*1c700*/  FMUL R200, R231, R100 ;  /* 0x00000064e7c87220 */ /* 0x000fe20000400000 */
[----:B------:R-:W-:Y:S01]  /*1c710*/  IADD3 R48, P1, PT, R166, R2, RZ ;  /* 0x00000002a6307210 */ /* 0x000fe20007f3e0ff */
[C---:B------:R-:W-:Y:S01]  /*1c720*/  IMAD R53, R0.reuse, 0x4b, RZ ;  /* 0x0000004b00357824 */ /* 0x040fe200078e02ff */
[-C--:B------:R-:W-:Y:S01]  /*1c730*/  LEA.HI.X.SX32 R39, R39, R3.reuse, 0x1, P6 ;  /* 0x0000000327277211 */ /* 0x080fe200030f0eff */
[C---:B------:R-:W-:Y:S01]  /*1c740*/  IMAD R87, R0.reuse, 0x4d, RZ ;  /* 0x0000004d00577824 */ /* 0x040fe200078e02ff */
[-C--:B------:R-:W-:Y:S01]  /*1c750*/  LEA.HI.X.SX32 R41, R41, R3.reuse, 0x1, P5 ;  /* 0x0000000329297211 */ /* 0x080fe200028f0eff */
[----:B------:R-:W-:Y:S01]  /*1c760*/  FMUL R202, R231, R102 ;  /* 0x00000066e7ca7220 */ /* 0x000fe20000400000 */
[-C--:B------:R-:W-:Y:S01]  /*1c770*/  LEA.HI.X.SX32 R43, R43, R3.reuse, 0x1, P4 ;  /* 0x000000032b2b7211 */ /* 0x080fe200020f0eff */
[C---:B------:R-:W-:Y:S01]  /*1c780*/  IMAD R91, R0.reuse, 0x4f, RZ ;  /* 0x0000004f005b7824 */ /* 0x040fe200078e02ff */
[-C--:B------:R-:W-:Y:S01]  /*1c790*/  LEA.HI.X.SX32 R45, R45, R3.reuse, 0x1, P3 ;  /* 0x000000032d2d7211 */ /* 0x080fe200018f0eff */
[C---:B------:R-:W-:Y:S01]  /*1c7a0*/  IMAD R92, R0.reuse, 0xa0, RZ ;  /* 0x000000a0005c7824 */ /* 0x040fe200078e02ff */
[-C--:B------:R-:W-:Y:S01]  /*1c7b0*/  LEA.HI.X.SX32 R47, R47, R3.reuse, 0x1, P2 ;  /* 0x000000032f2f7211 */ /* 0x080fe200010f0eff */
[----:B------:R-:W-:Y:S01]  /*1c7c0*/  IMAD R94, R0, 0xa2, RZ ;  /* 0x000000a2005e7824 */ /* 0x000fe200078e02ff */
[-C--:B------:R-:W-:Y:S01]  /*1c7d0*/  IADD3 R50, P6, PT, R50, R2.reuse, RZ ;  /* 0x0000000232327210 */ /* 0x080fe20007fde0ff */
[----:B------:R-:W-:Y:S01]  /*1c7e0*/  IMAD R96, R0, 0xa4, RZ ;  /* 0x000000a400607824 */ /* 0x000fe200078e02ff */
[-C--:B------:R-:W-:Y:S01]  /*1c7f0*/  IADD3 R52, P5, PT, R52, R2.reuse, RZ ;  /* 0x0000000234347210 */ /* 0x080fe20007fbe0ff */
[----:B------:R-:W-:Y:S01]  /*1c800*/  IMAD R98, R0, 0xa6, RZ ;  /* 0x000000a600627824 */ /* 0x000fe200078e02ff */
[-C--:B------:R-:W-:Y:S01]  /*1c810*/  IADD3 R54, P4, PT, R54, R2.reuse, RZ ;  /* 0x0000000236367210 */ /* 0x080fe20007f9e0ff */
[----:B------:R-:W-:Y:S01]  /*1c820*/  IMAD R100, R0, 0xa8, RZ ;  /* 0x000000a800647824 */ /* 0x000fe200078e02ff */
[-C--:B------:R-:W-:Y:S01]  /*1c830*/  IADD3 R86, P3, PT, R86, R2.reuse, RZ ;  /* 0x0000000256567210 */ /* 0x080fe20007f7e0ff */
[----:B------:R-:W-:Y:S01]  /*1c840*/  IMAD R102, R0, 0xaa, RZ ;  /* 0x000000aa00667824 */ /* 0x000fe200078e02ff */
[----:B------:R-:W-:Y:S01]  /*1c850*/  IADD3 R88, P2, PT, R88, R2, RZ ;  /* 0x0000000258587210 */ /* 0x000fe20007f5e0ff */
[----:B------:R-:W-:Y:S01]  /*1c860*/  FMUL R204, R231, R104 ;  /* 0x00000068e7cc7220 */ /* 0x000fe20000400000 */
[-C--:B------:R-:W-:Y:S01]  /*1c870*/  LEA.HI.X.SX32 R49, R49, R3.reuse, 0x1, P1 ;  /* 0x0000000331317211 */ /* 0x080fe200008f0eff */
[C---:B------:R-:W-:Y:S01]  /*1c880*/  FMUL R206, R231.reuse, R106 ;  /* 0x0000006ae7ce7220 */ /* 0x040fe20000400000 */
[----:B------:R-:W-:Y:S01]  /*1c890*/  IADD3 R90, P1, PT, R90, R2, RZ ;  /* 0x000000025a5a7210 */ /* 0x000fe20007f3e0ff */
[C---:B------:R-:W-:Y:S01]  /*1c8a0*/  FMUL R208, R231.reuse, R108 ;  /* 0x0000006ce7d07220 */ /* 0x040fe20000400000 */
[C---:B------:R-:W-:Y:S01]  /*1c8b0*/  FMUL R210, R231.reuse, R110 ;  /* 0x0000006ee7d27220 */ /* 0x040fe20000400000 */
[----:B------:R-:W-:Y:S01]  /*1c8c0*/  FMUL R212, R231, R112 ;  /* 0x00000070e7d47220 */ /* 0x000fe20000400000 */
        /* <DEDUP_REMOVED lines=9> */
[----:B------:R-:W-:Y:S01]  /*1c960*/  LEA.HI.X.SX32 R89, R89, R3, 0x1, P2 ;  /* 0x0000000359597211 */ /* 0x000fe200010f0eff */
        /* <DEDUP_REMOVED lines=38> */
[----:B------:R-:W-:Y:S01]  /*1cbd0*/  FMUL R219, R231, R119 ;  /* 0x00000077e7db7220 */ /* 0x000fe20000400000 */
[----:B------:R-:W-:Y:S01]  /*1cbe0*/  LEA.HI.X.SX32 R103, R103, R3, 0x1, P1 ;  /* 0x0000000367677211 */ /* 0x000fe200008f0eff */
        /* <DEDUP_REMOVED lines=9> */
[C---:B------:R-:W-:Y:S01]  /*1cc80*/  IMAD R127, R0.reuse, 0x61, RZ ;  /* 0x00000061007f7824 */ /* 0x040fe200078e02ff */
        /* <DEDUP_REMOVED lines=13> */
[C---:B------:R-:W-:Y:S01]  /*1cd60*/  FMUL R56, R231.reuse, R56 ;  /* 0x00000038e7387220 */ /* 0x040fe20000400000 */
[----:B------:R-:W-:Y:S01]  /*1cd70*/  IADD3 R124, P2, PT, R124, R2, RZ ;  /* 0x000000027c7c7210 */ /* 0x000fe20007f5e0ff */
[----:B------:R-:W-:Y:S01]  /*1cd80*/  FMUL R57, R231, R57 ;  /* 0x00000039e7397220 */ /* 0x000fe20000400000 */
[----:B------:R-:W-:Y:S01]  /*1cd90*/  LEA.HI.X.SX32 R115, R115, R3, 0x1, P1 ;  /* 0x0000000373737211 */ /* 0x000fe200008f0eff */
[C---:B------:R-:W-:Y:S01]  /*1cda0*/  FMUL R58, R231.reuse, R58 ;  /* 0x0000003ae73a7220 */ /* 0x040fe20000400000 */
[----:B------:R-:W-:Y:S01]  /*1cdb0*/  IADD3 R126, P1, PT, R126, R2, RZ ;  /* 0x000000027e7e7210 */ /* 0x000fe20007f3e0ff */
        /* <DEDUP_REMOVED lines=48> */
[C---:B------:R-:W-:Y:S01]  /*1d0c0*/  IMAD R147, R0.reuse, 0x6b, RZ ;  /* 0x0000006b00937824 */ /* 0x040fe200078e02ff */
[-C--:B------:R-:W-:Y:S01]  /*1d0d0*/  LEA.HI.X.SX32 R127, R127, R3.reuse, 0x1, P1 ;  /* 0x000000037f7f7211 */ /* 0x080fe200008f0eff */
[----:B------:R-:W-:Y:S01]  /*1d0e0*/  IMAD R151, R0, 0x6d, RZ ;  /* 0x0000006d00977824 */ /* 0x000fe200078e02ff */
[-C--:B------:R-:W-:Y:S01]  /*1d0f0*/  IADD3 R138, P1, PT, R138, R2.reuse, RZ ;  /* 0x000000028a8a7210 */ /* 0x080fe20007f3e0ff */
        /* <DEDUP_REMOVED lines=47> */
[----:B------:R-:W-:Y:S01]  /*1d3f0*/  IADD3 R162, P1, PT, R162, R2, RZ ;  /* 0x00000002a2a27210 */ /* 0x000fe20007f3e0ff */
[----:B------:R-:W1:Y:S01]  /*1d400*/  LDCU UR4, c[0x0][0x3ec] ;  /* 0x00007d80ff0477ac */ /* 0x000e620008000800 */
[----:B------:R-:W-:-:S02]  /*1d410*/  LEA.HI.X.SX32 R153, R153, R3, 0x1, P6 ;  /* 0x0000000399997211 */ /* 0x000fc400030f0eff */
[-C--:B------:R-:W-:Y:S02]  /*1d420*/  LEA.HI.X.SX32 R155, R155, R3.reuse, 0x1, P5 ;  /* 0x000000039b9b7211 */ /* 0x080fe400028f0eff */
[-C--:B------:R-:W-:Y:S02]  /*1d430*/  LEA.HI.X.SX32 R157, R157, R3.reuse, 0x1, P4 ;  /* 0x000000039d9d7211 */ /* 0x080fe400020f0eff */
[-C--:B------:R-:W-:Y:S02]  /*1d440*/  LEA.HI.X.SX32 R159, R159, R3.reuse, 0x1, P3 ;  /* 0x000000039f9f7211 */ /* 0x080fe400018f0eff */
[----:B------:R-:W-:Y:S02]  /*1d450*/  LEA.HI.X.SX32 R161, R161, R3, 0x1, P2 ;  /* 0x00000003a1a17211 */ /* 0x000fe400010f0eff */
[-C--:B------:R-:W-:Y:S02]  /*1d460*/  IADD3 R164, P6, PT, R164, R2.reuse, RZ ;  /* 0x00000002a4a47210 */ /* 0x080fe40007fde0ff */
[----:B------:R-:W-:-:S02]  /*1d470*/  IADD3 R166, P5, PT, R251, R2, RZ ;  /* 0x00000002fba67210 */ /* 0x000fc40007fbe0ff */
[-C--:B------:R-:W-:Y:S02]  /*1d480*/  IADD3 R168, P4, PT, R249, R2.reuse, RZ ;  /* 0x00000002f9a87210 */ /* 0x080fe40007f9e0ff */
[-C--:B------:R-:W-:Y:S01]  /*1d490*/  IADD3 R170, P3, PT, R247, R2.reuse, RZ ;  /* 0x00000002f7aa7210 */ /* 0x080fe20007f7e0ff */
[----:B-1----:R-:W-:Y:S01]  /*1d4a0*/  UIMAD UR4, UR10, UR4, URZ ;  /* 0x000000040a0472a4 */ /* 0x002fe2000f8e02ff */
[-C--:B------:R-:W-:Y:S02]  /*1d4b0*/  IADD3 R172, P2, PT, R245, R2.reuse, RZ ;  /* 0x00000002f5ac7210 */ /* 0x080fe40007f5e0ff */
[-C--:B------:R-:W-:Y:S01]  /*1d4c0*/  LEA.HI.X.SX32 R163, R163, R3.reuse, 0x1, P1 ;  /* 0x00000003a3a37211 */ /* 0x080fe200008f0eff */
[----:B------:R-:W-:Y:S01]  /*1d4d0*/  USHF.L.U32 UR6, UR4, 0x2, URZ ;  /* 0x0000000204067899 */ /* 0x000fe200080006ff */
[----:B------:R-:W-:Y:S01]  /*1d4e0*/  IADD3 R174, P1, PT, R243, R2, RZ ;  /* 0x00000002f3ae7210 */ /* 0x000fe20007f3e0ff */
[----:B------:R-:W-:Y:S01]  /*1d4f0*/  UIMAD.WIDE UR4, UR4, 0x4, URZ ;  /* 0x00000004040478a5 */ /* 0x000fe2000f8e02ff */
        /* <DEDUP_REMOVED lines=8> */
[-C--:B------:R-:W-:Y:S02]  /*1d580*/  IADD3 R182, P3, PT, R235, R2.reuse, RZ ;  /* 0x00000002ebb67210 */ /* 0x080fe40007f7e0ff */
[-C--:B------:R-:W-:Y:S02]  /*1d590*/  IADD3 R184, P2, PT, R183, R2.reuse, RZ ;  /* 0x00000002b7b87210 */ /* 0x080fe40007f5e0ff */
[----:B------:R-:W-:Y:S02]  /*1d5a0*/  LEA.HI.X.SX32 R175, R175, R3, 0x1, P1 ;  /* 0x00000003afaf7211 */ /* 0x000fe400008f0eff */
[----:B------:R-:W-:Y:S01]  /*1d5b0*/  IADD3 R2, P1, PT, R179, R2, RZ ;  /* 0x00000002b3027210 */ /* 0x000fe20007f3e0ff */
[C---:B------:R-:W-:Y:S01]  /*1d5c0*/  IMAD R179, R0.reuse, 0x7b, RZ ;  /* 0x0000007b00b37824 */ /* 0x040fe200078e02ff */
[----:B------:R-:W-:Y:S01]  /*1d5d0*/  F2FP.F16.F32.PACK_AB R56, R57, R56 ;  /* 0x000000383938723e */ /* 0x000fe200000000ff */
[C---:B------:R-:W-:Y:S01]  /*1d5e0*/  IMAD R57, R0.reuse, 0x7d, RZ ;  /* 0x0000007d00397824 */ /* 0x040fe200078e02ff */
[----:B------:R-:W-:-:S02]  /*1d5f0*/  LEA R235, R0, -R0, 0x7 ;  /* 0x8000000000eb7211 */ /* 0x000fc400078e38ff */
[----:B------:R-:W-:Y:S02]  /*1d600*/  PRMT R0, R185, 0x7632, R0 ;  /* 0x00007632b9007816 */ /* 0x000fe40000000000 */
[----:B------:R-:W-:Y:S02]  /*1d610*/  F2FP.F16.F32.PACK_AB R58, R59, R58 ;  /* 0x0000003a3b3a723e */ /* 0x000fe400000000ff */
[----:B------:R-:W-:Y:S01]  /*1d620*/  F2FP.F16.F32.PACK_AB R60, R61, R60 ;  /* 0x0000003c3d3c723e */ /* 0x000fe200000000ff */
[----:B------:R1:W-:Y:S01]  /*1d630*/  STG.E.U16 desc[UR18][R8.64], R0 ;  /* 0x0000000008007986 */ /* 0x0003e2000c101512 */
[----:B------:R-:W-:Y:S02]  /*1d640*/  F2FP.F16.F32.PACK_AB R62, R63, R62 ;  /* 0x0000003e3f3e723e */ /* 0x000fe400000000ff */
[----:B------:R-:W-:Y:S01]  /*1d650*/  F2FP.F16.F32.PACK_AB R64, R65, R64 ;  /* 0x000000404140723e */ /* 0x000fe200000000ff */
[----:B------:R2:W-:Y:S01]  /*1d660*/  STG.E.U16 desc[UR18][R12.64], R56 ;  /* 0x000000380c007986 */ /* 0x0005e2000c101512 */
[----:B------:R-:W-:-:S02]  /*1d670*/  F2FP.F16.F32.PACK_AB R66, R67, R66 ;  /* 0x000000424342723e */ /* 0x000fc400000000ff */
[----:B------:R-:W-:Y:S02]  /*1d680*/  F2FP.F16.F32.PACK_AB R68, R69, R68 ;  /* 0x000000444544723e */ /* 0x000fe400000000ff */
[----:B------:R-:W-:Y:S02]  /*1d690*/  F2FP.F16.F32.PACK_AB R70, R71, R70 ;  /* 0x000000464746723e */ /* 0x000fe400000000ff */
[----:B------:R-:W-:Y:S02]  /*1d6a0*/  F2FP.F16.F32.PACK_AB R72, R73, R72 ;  /* 0x000000484948723e */ /* 0x000fe400000000ff */
[----:B-1----:R-:W-:Y:S02]  /*1d6b0*/  PRMT R9, R56, 0x7632, R9 ;  /* 0x0000763238097816 */ /* 0x002fe40000000009 */
[----:B------:R-:W-:Y:S02]  /*1d6c0*/  PRMT R0, R60, 0x7632, R0 ;  /* 0x000076323c007816 */ /* 0x000fe40000000000 */
[----:B--2---:R-:W-:Y:S01]  /*1d6d0*/  PRMT R13, R58, 0x7632, R13 ;  /* 0x000076323a0d7816 */ /* 0x004fe2000000000d */
[----:B------:R1:W-:Y:S01]  /*1d6e0*/  STG.E.U16 desc[UR18][R14.64], R9 ;  /* 0x000000090e007986 */ /* 0x0003e2000c101512 */
[----:B------:R-:W-:-:S02]  /*1d6f0*/  PRMT R8, R62, 0x7632, R8 ;  /* 0x000076323e087816 */ /* 0x000fc40000000008 */
[----:B------:R-:W-:Y:S01]  /*1d700*/  F2FP.F16.F32.PACK_AB R74, R75, R74 ;  /* 0x0000004a4b4a723e */ /* 0x000fe200000000ff */
[----:B------:R2:W-:Y:S01]  /*1d710*/  STG.E.U16 desc[UR18][R16.64], R58 ;  /* 0x0000003a10007986 */ /* 0x0005e2000c101512 */
[----:B------:R-:W-:Y:S02]  /*1d720*/  F2FP.F16.F32.PACK_AB R76, R77, R76 ;  /* 0x0000004c4d4c723e */ /* 0x000fe400000000ff */
[----:B------:R-:W-:Y:S01]  /*1d730*/  F2FP.F16.F32.PACK_AB R78, R79, R78 ;  /* 0x0000004e4f4e723e */ /* 0x000fe200000000ff */
[----:B------:R-:W-:Y:S01]  /*1d740*/  STG.E.U16 desc[UR18][R18.64], R13 ;  /* 0x0000000d12007986 */ /* 0x000fe2000c101512 */
[----:B------:R-:W-:Y:S02]  /*1d750*/  F2FP.F16.F32.PACK_AB R80, R81, R80 ;  /* 0x000000505150723e */ /* 0x000fe400000000ff */
[----:B------:R-:W-:Y:S01]  /*1d760*/  F2FP.F16.F32.PACK_AB R82, R83, R82 ;  /* 0x000000525352723e */ /* 0x000fe200000000ff */
[----:B------:R3:W-:Y:S01]  /*1d770*/  STG.E.U16 desc[UR18][R20.64], R60 ;  /* 0x0000003c14007986 */ /* 0x0007e2000c101512 */
[----:B-1----:R-:W-:-:S02]  /*1d780*/  PRMT R15, R64, 0x7632, R15 ;  /* 0x00007632400f7816 */ /* 0x002fc4000000000f */
[----:B------:R-:W-:Y:S01]  /*1d790*/  F2FP.F16.F32.PACK_AB R84, R85, R84 ;  /* 0x000000545554723e */ /* 0x000fe200000000ff */
[----:B------:R1:W-:Y:S01]  /*1d7a0*/  STG.E.U16 desc[UR18][R22.64], R0 ;  /* 0x0000000016007986 */ /* 0x0003e2000c101512 */
[----:B--2---:R-:W-:Y:S02]  /*1d7b0*/  PRMT R17, R66, 0x7632, R17 ;  /* 0x0000763242117816 */ /* 0x004fe40000000011 */
[----:B------:R-:W-:Y:S01]  /*1d7c0*/  F2FP.F16.F32.PACK_AB R186, R187, R186 ;  /* 0x000000babbba723e */ /* 0x000fe200000000ff */
[----:B------:R2:W-:Y:S01]  /*1d7d0*/  STG.E.U16 desc[UR18][R24.64], R62 ;  /* 0x0000003e18007986 */ /* 0x0005e2000c101512 */
[----:B------:R-:W-:Y:S02]  /*1d7e0*/  F2FP.F16.F32.PACK_AB R188, R189, R188 ;  /* 0x000000bcbdbc723e */ /* 0x000fe400000000ff */
[----:B------:R-:W-:Y:S01]  /*1d7f0*/  F2FP.F16.F32.PACK_AB R190, R191, R190 ;  /* 0x000000bebfbe723e */ /* 0x000fe200000000ff */
[----:B------:R4:W-:Y:S01]  /*1d800*/  STG.E.U16 desc[UR18][R26.64], R8 ;  /* 0x000000081a007986 */ /* 0x0009e2000c101512 */
[----:B---3--:R-:W-:-:S02]  /*1d810*/  PRMT R20, R72, 0x7632, R20 ;  /* 0x0000763248147816 */ /* 0x008fc40000000014 */
[----:B------:R-:W-:Y:S01]  /*1d820*/  F2FP.F16.F32.PACK_AB R192, R193, R192 ;  /* 0x000000c0c1c0723e */ /* 0x000fe200000000ff */
[----:B------:R-:W-:Y:S01]  /*1d830*/  STG.E.U16 desc[UR18][R28.64], R64 ;  /* 0x000000401c007986 */ /* 0x000fe2000c101512 */
[----:B-1----:R-:W-:Y:S02]  /*1d840*/  PRMT R0, R68, 0x7632, R0 ;  /* 0x0000763244007816 */ /* 0x002fe40000000000 */
[----:B------:R-:W-:Y:S01]  /*1d850*/  PRMT R22, R74, 0x7632, R22 ;  /* 0x000076324a167816 */ /* 0x000fe20000000016 */
[----:B------:R-:W-:Y:S01]  /*1d860*/  STG.E.U16 desc[UR18][R30.64], R15 ;  /* 0x0000000f1e007986 */ /* 0x000fe2000c101512 */
[----:B--2---:R-:W-:Y:S02]  /*1d870*/  PRMT R24, R76, 0x7632, R24 ;  /* 0x000076324c187816 */ /* 0x004fe40000000018 */
[----:B------:R-:W-:Y:S01]  /*1d880*/  F2FP.F16.F32.PACK_AB R194, R195, R194 ;  /* 0x000000c2c3c2723e */ /* 0x000fe200000000ff */
[----:B------:R-:W-:Y:S01]  /*1d890*/  STG.E.U16 desc[UR18][R32.64], R66 ;  /* 0x0000004220007986 */ /* 0x000fe2000c101512 */
[----:B----4-:R-:W-:-:S02]  /*1d8a0*/  PRMT R26, R78, 0x7632, R26 ;  /* 0x000076324e1a7816 */ /* 0x010fc4000000001a */
[----:B------:R-:W-:Y:S01]  /*1d8b0*/  F2FP.F16.F32.PACK_AB R196, R197, R196 ;  /* 0x000000c4c5c4723e */ /* 0x000fe200000000ff */
[----:B------:R-:W-:Y:S01]  /*1d8c0*/  STG.E.U16 desc[UR18][R34.64], R17 ;  /* 0x0000001122007986 */ /* 0x000fe2000c101512 */
[----:B------:R-:W-:Y:S02]  /*1d8d0*/  LEA.HI.X.SX32 R183, R57, R3, 0x1, P3 ;  /* 0x0000000339b77211 */ /* 0x000fe400018f0eff */
[----:B------:R-:W-:Y:S01]  /*1d8e0*/  PRMT R57, R194, 0x7632, R57 ;  /* 0x00007632c2397816 */ /* 0x000fe20000000039 */
[----:B------:R-:W-:Y:S01]  /*1d8f0*/  STG.E.U16 desc[UR18][R36.64], R68 ;  /* 0x0000004424007986 */ /* 0x000fe2000c101512 */
[----:B------:R-:W-:Y:S02]  /*1d900*/  F2FP.F16.F32.PACK_AB R198, R199, R198 ;  /* 0x000000c6c7c6723e */ /* 0x000fe400000000ff */
[----:B------:R-:W-:Y:S01]  /*1d910*/  PRMT R59, R196, 0x7632, R59 ;  /* 0x00007632c43b7816 */ /* 0x000fe2000000003b */
[----:B------:R1:W-:Y:S01]  /*1d920*/  STG.E.U16 desc[UR18][R4.64], R0 ;  /* 0x0000000004007986 */ /* 0x0003e2000c101512 */
[----:B------:R-:W-:-:S02]  /*1d930*/  F2FP.F16.F32.PACK_AB R200, R201, R200 ;  /* 0x000000c8c9c8723e */ /* 0x000fc400000000ff */
[----:B------:R-:W-:Y:S01]  /*1d940*/  PRMT R61, R198, 0x7632, R61 ;  /* 0x00007632c63d7816 */ /* 0x000fe2000000003d */
[----:B------:R2:W-:Y:S01]  /*1d950*/  STG.E.U16 desc[UR18][R6.64], R70 ;  /* 0x0000004606007986 */ /* 0x0005e2000c101512 */
[----:B------:R-:W-:Y:S02]  /*1d960*/  F2FP.F16.F32.PACK_AB R202, R203, R202 ;  /* 0x000000cacbca723e */ /* 0x000fe400000000ff */
[----:B------:R-:W-:Y:S02]  /*1d970*/  PRMT R63, R200, 0x7632, R63 ;  /* 0x00007632c83f7816 */ /* 0x000fe4000000003f */
[----:B------:R-:W-:Y:S02]  /*1d980*/  F2FP.F16.F32.PACK_AB R204, R205, R204 ;  /* 0x000000cccdcc723e */ /* 0x000fe400000000ff */
[----:B------:R-:W-:Y:S01]  /*1d990*/  PRMT R65, R202, 0x7632, R65 ;  /* 0x00007632ca417816 */ /* 0x000fe20000000041 */
[----:B-1----:R-:W-:Y:S01]  /*1d9a0*/  IMAD.HI R0, R234, 0x4, RZ ;  /* 0x00000004ea007827 */ /* 0x002fe200078e02ff */
[----:B------:R-:W-:-:S02]  /*1d9b0*/  PRMT R5, R70, 0x7632, R5 ;  /* 0x0000763246057816 */ /* 0x000fc40000000005 */
[----:B------:R-:W-:Y:S01]  /*1d9c0*/  F2FP.F16.F32.PACK_AB R206, R207, R206 ;  /* 0x000000cecfce723e */ /* 0x000fe200000000ff */
[----:B--2---:R-:W1:Y:S01]  /*1d9d0*/  LDC.64 R6, c[0x0][0x3a0] ;  /* 0x0000e800ff067b82 */ /* 0x004e620000000a00 */
[----:B------:R-:W-:Y:S01]  /*1d9e0*/  PRMT R67, R204, 0x7632, R67 ;  /* 0x00007632cc437816 */ /* 0x000fe20000000043 */
[----:B------:R-:W-:Y:S01]  /*1d9f0*/  STG.E.U16 desc[UR18][R10.64], R5 ;  /* 0x000000050a007986 */ /* 0x000fe2000c101512 */
[----:B------:R-:W-:Y:S02]  /*1da00*/  F2FP.F16.F32.PACK_AB R208, R209, R208 ;  /* 0x000000d0d1d0723e */ /* 0x000fe400000000ff */
[----:B------:R-:W-:Y:S01]  /*1da10*/  PRMT R69, R206, 0x7632, R69 ;  /* 0x00007632ce457816 */ /* 0x000fe20000000045 */
[----:B------:R-:W-:Y:S01]  /*1da20*/  STG.E.U16 desc[UR18][R38.64], R72 ;  /* 0x0000004826007986 */ /* 0x000fe2000c101512 */
[----:B------:R-:W-:Y:S02]  /*1da30*/  F2FP.F16.F32.PACK_AB R210, R211, R210 ;  /* 0x000000d2d3d2723e */ /* 0x000fe400000000ff */
[----:B------:R-:W-:Y:S01]  /*1da40*/  PRMT R71, R208, 0x7632, R71 ;  /* 0x00007632d0477816 */ /* 0x000fe20000000047 */
[----:B------:R-:W-:Y:S01]  /*1da50*/  STG.E.U16 desc[UR18][R40.64], R20 ;  /* 0x0000001428007986 */ /* 0x000fe2000c101512 */
[----:B------:R-:W-:-:S02]  /*1da60*/  F2FP.F16.F32.PACK_AB R212, R213, R212 ;  /* 0x000000d4d5d4723e */ /* 0x000fc400000000ff */
[----:B------:R-:W-:Y:S01]  /*1da70*/  PRMT R73, R210, 0x7632, R73 ;  /* 0x00007632d2497816 */ /* 0x000fe20000000049 */
[----:B------:R2:W-:Y:S01]  /*1da80*/  STG.E.U16 desc[UR18][R42.64], R74 ;  /* 0x0000004a2a007986 */ /* 0x0005e2000c101512 */
[----:B------:R-:W-:Y:S02]  /*1da90*/  F2FP.F16.F32.PACK_AB R214, R215, R214 ;  /* 0x000000d6d7d6723e */ /* 0x000fe400000000ff */
[----:B------:R-:W-:Y:S01]  /*1daa0*/  PRMT R75, R212, 0x7632, R75 ;  /* 0x00007632d44b7816 */ /* 0x000fe2000000004b */
[----:B------:R3:W-:Y:S01]  /*1dab0*/  STG.E.U16 desc[UR18][R44.64], R22 ;  /* 0x000000162c007986 */ /* 0x0007e2000c101512 */
[----:B------:R-:W-:Y:S02]  /*1dac0*/  F2FP.F16.F32.PACK_AB R216, R217, R216 ;  /* 0x000000d8d9d8723e */ /* 0x000fe400000000ff */
[----:B------:R-:W-:Y:S01]  /*1dad0*/  PRMT R77, R214, 0x7632, R77 ;  /* 0x00007632d64d7816 */ /* 0x000fe2000000004d */
[----:B------:R4:W-:Y:S01]  /*1dae0*/  STG.E.U16 desc[UR18][R46.64], R76 ;  /* 0x0000004c2e007986 */ /* 0x0009e2000c101512 */
[----:B------:R-:W-:-:S02]  /*1daf0*/  F2FP.F16.F32.PACK_AB R218, R219, R218 ;  /* 0x000000dadbda723e */ /* 0x000fc400000000ff */
[----:B------:R-:W-:Y:S01]  /*1db00*/  PRMT R79, R216, 0x7632, R79 ;  /* 0x00007632d84f7816 */ /* 0x000fe2000000004f */
[----:B------:R5:W-:Y:S01]  /*1db10*/  STG.E.U16 desc[UR18][R48.64], R24 ;  /* 0x0000001830007986 */ /* 0x000be2000c101512 */
[----:B--2---:R-:W-:Y:S02]  /*1db20*/  PRMT R43, R80, 0x7632, R43 ;  /* 0x00007632502b7816 */ /* 0x004fe4000000002b */
[----:B------:R-:W-:Y:S01]  /*1db30*/  F2FP.F16.F32.PACK_AB R220, R221, R220 ;  /* 0x000000dcdddc723e */ /* 0x000fe200000000ff */
[----:B------:R2:W-:Y:S01]  /*1db40*/  STG.E.U16 desc[UR18][R50.64], R78 ;  /* 0x0000004e32007986 */ /* 0x0005e2000c101512 */
[----:B---3--:R-:W-:Y:S02]  /*1db50*/  PRMT R45, R82, 0x7632, R45 ;  /* 0x00007632522d7816 */ /* 0x008fe4000000002d */
[----:B------:R-:W-:Y:S01]  /*1db60*/  PRMT R81, R218, 0x7632, R81 ;  /* 0x00007632da517816 */ /* 0x000fe20000000051 */
[----:B------:R3:W-:Y:S01]  /*1db70*/  STG.E.U16 desc[UR18][R52.64], R26 ;  /* 0x0000001a34007986 */ /* 0x0007e2000c101512 */
[----:B----4-:R-:W-:-:S02]  /*1db80*/  PRMT R47, R84, 0x7632, R47 ;  /* 0x00007632542f7816 */ /* 0x010fc4000000002f */
[----:B------:R-:W-:Y:S01]  /*1db90*/  F2FP.F16.F32.PACK_AB R222, R223, R222 ;  /* 0x000000dedfde723e */ /* 0x000fe200000000ff */
[----:B------:R4:W-:Y:S01]  /*1dba0*/  STG.E.U16 desc[UR18][R54.64], R80 ;  /* 0x0000005036007986 */ /* 0x0009e2000c101512 */
[----:B-----5:R-:W-:Y:S02]  /*1dbb0*/  PRMT R49, R186, 0x7632, R49 ;  /* 0x00007632ba317816 */ /* 0x020fe40000000031 */
[----:B------:R-:W-:Y:S01]  /*1dbc0*/  PRMT R83, R220, 0x7632, R83 ;  /* 0x00007632dc537816 */ /* 0x000fe20000000053 */
[----:B------:R5:W-:Y:S01]  /*1dbd0*/  STG.E.U16 desc[UR18][R86.64], R43 ;  /* 0x0000002b56007986 */ /* 0x000be2000c101512 */
[----:B--2---:R-:W-:Y:S02]  /*1dbe0*/  PRMT R51, R188, 0x7632, R51 ;  /* 0x00007632bc337816 */ /* 0x004fe40000000033 */
[----:B------:R-:W-:Y:S01]  /*1dbf0*/  F2FP.F16.F32.PACK_AB R224, R225, R224 ;  /* 0x000000e0e1e0723e */ /* 0x000fe200000000ff */
[----:B------:R2:W-:Y:S01]  /*1dc00*/  STG.E.U16 desc[UR18][R88.64], R82 ;  /* 0x0000005258007986 */ /* 0x0005e2000c101512 */
[----:B---3--:R-:W-:-:S02]  /*1dc10*/  PRMT R53, R190, 0x7632, R53 ;  /* 0x00007632be357816 */ /* 0x008fc40000000035 */
[----:B------:R-:W-:Y:S01]  /*1dc20*/  SHF.L.U32 R5, R234, 0x2, RZ ;  /* 0x00000002ea057819 */ /* 0x000fe200000006ff */
[----:B------:R3:W-:Y:S01]  /*1dc30*/  STG.E.U16 desc[UR18][R90.64], R45 ;  /* 0x0000002d5a007986 */ /* 0x0007e2000c101512 */
[----:B----4-:R-:W-:Y:S02]  /*1dc40*/  PRMT R55, R192, 0x7632, R55 ;  /* 0x00007632c0377816 */ /* 0x010fe40000000037 */
[----:B------:R-:W-:Y:S01]  /*1dc50*/  PRMT R85, R222, 0x7632, R85 ;  /* 0x00007632de557816 */ /* 0x000fe20000000055 */
[----:B------:R4:W-:Y:S01]  /*1dc60*/  STG.E.U16 desc[UR18][R92.64], R84 ;  /* 0x000000545c007986 */ /* 0x0009e2000c101512 */
[----:B------:R-:W-:Y:S02]  /*1dc70*/  F2FP.F16.F32.PACK_AB R226, R227, R226 ;  /* 0x000000e2e3e2723e */ /* 0x000fe400000000ff */
[-C--:B------:R-:W-:Y:S01]  /*1dc80*/  LEA.HI.X.SX32 R177, R177, R3.reuse, 0x1, P6 ;  /* 0x00000003b1b17211 */ /* 0x080fe200030f0eff */
[----:B------:R4:W-:Y:S01]  /*1dc90*/  STG.E.U16 desc[UR18][R94.64], R47 ;  /* 0x0000002f5e007986 */ /* 0x0009e2000c101512 */
[----:B------:R-:W-:-:S02]  /*1dca0*/  LEA.HI.X.SX32 R179, R179, R3, 0x1, P5 ;  /* 0x00000003b3b37211 */ /* 0x000fc400028f0eff */
[-C--:B------:R-:W-:Y:S01]  /*1dcb0*/  LEA.HI.X.SX32 R181, R181, R3.reuse, 0x1, P4 ;  /* 0x00000003b5b57211 */ /* 0x080fe200020f0eff */
[----:B------:R4:W-:Y:S01]  /*1dcc0*/  STG.E.U16 desc[UR18][R96.64], R186 ;  /* 0x000000ba60007986 */ /* 0x0009e2000c101512 */
[-C--:B------:R-:W-:Y:S02]  /*1dcd0*/  LEA.HI.X.SX32 R185, R233, R3.reuse, 0x1, P2 ;  /* 0x00000003e9b97211 */ /* 0x080fe400010f0eff */
[----:B------:R-:W-:Y:S01]  /*1dce0*/  LEA.HI.X.SX32 R3, R235, R3, 0x1, P1 ;  /* 0x00000003eb037211 */ /* 0x000fe200008f0eff */
[----:B------:R4:W-:Y:S01]  /*1dcf0*/  STG.E.U16 desc[UR18][R98.64], R49 ;  /* 0x0000003162007986 */ /* 0x0009e2000c101512 */
[----:B-----5:R-:W-:Y:S02]  /*1dd00*/  PRMT R87, R224, 0x7632, R87 ;  /* 0x00007632e0577816 */ /* 0x020fe40000000057 */
[----:B------:R-:W-:Y:S01]  /*1dd10*/  F2FP.F16.F32.PACK_AB R228, R229, R228 ;  /* 0x000000e4e5e4723e */ /* 0x000fe200000000ff */
[----:B------:R4:W-:Y:S01]  /*1dd20*/  STG.E.U16 desc[UR18][R100.64], R188 ;  /* 0x000000bc64007986 */ /* 0x0009e2000c101512 */
[----:B-1----:R-:W-:-:S02]  /*1dd30*/  IADD3 R4, P1, P2, R5, UR6, R6 ;  /* 0x0000000605047c10 */ /* 0x002fc4000fa3e006 */
[----:B--2---:R-:W-:Y:S01]  /*1dd40*/  PRMT R89, R226, 0x7632, R89 ;  /* 0x00007632e2597816 */ /* 0x004fe20000000059 */
[----:B------:R4:W-:Y:S01]  /*1dd50*/  STG.E.U16 desc[UR18][R102.64], R51 ;  /* 0x0000003366007986 */ /* 0x0009e2000c101512 */
[----:B------:R-:W-:Y:S02]  /*1dd60*/  F2FP.F16.F32.PACK_AB R230, R231, R230 ;  /* 0x000000e6e7e6723e */ /* 0x000fe400000000ff */
[----:B---3--:R-:W-:Y:S01]  /*1dd70*/  PRMT R91, R228, 0x7632, R91 ;  /* 0x00007632e45b7816 */ /* 0x008fe2000000005b */
[----:B------:R4:W-:Y:S01]  /*1dd80*/  STG.E.U16 desc[UR18][R104.64], R190 ;  /* 0x000000be68007986 */ /* 0x0009e2000c101512 */
[----:B------:R-:W-:Y:S02]  /*1dd90*/  IADD3.X R5, PT, PT, R0, UR5, R7, P1, P2 ;  /* 0x0000000500057c10 */ /* 0x000fe40008fe4407 */
[----:B------:R-:W-:Y:S01]  /*1dda0*/  PRMT R0, R230, 0x7632, R0 ;  /* 0x00007632e6007816 */ /* 0x000fe20000000000 */
[----:B------:R4:W-:Y:S04]  /*1ddb0*/  STG.E.U16 desc[UR18][R106.64], R53 ;  /* 0x000000356a007986 */ /* 0x0009e8000c101512 */
        /* <DEDUP_REMOVED lines=40> */
[----:B------:R4:W-:Y:S01]  /*1e040*/  STG.E desc[UR18][R4.64], R232 ;  /* 0x000000e804007986 */ /* 0x0009e2000c101912 */
[----:B0-----:R-:W-:Y:S06]  /*1e050*/  BAR.SYNC.DEFER_BLOCKING 0x0 ;  /* 0x0000000000007b1d */ /* 0x001fec0000010000 */
[----:B------:R-:W-:Y:S05]  /*1e060*/  @P0 BRA `(.L_x_20) ;  /* 0x0000000000a00947 */ /* 0x000fea0003800000 */
[----:B------:R-:W0:Y:S01]  /*1e070*/  S2UR UR5, SR_CgaCtaId ;  /* 0x00000000000579c3 */ /* 0x000e220000008800 */
[----:B------:R-:W-:Y:S01]  /*1e080*/  NOP ;  /* 0x0000000000007918 */ /* 0x000fe20000000000 */
[----:B------:R-:W-:Y:S01]  /*1e090*/  UMOV UR4, 0x50 ;  /* 0x0000005000047882 */ /* 0x000fe20000000000 */
[----:B----4-:R-:W-:Y:S01]  /*1e0a0*/  MOV R0, UR8 ;  /* 0x0000000800007c02 */ /* 0x010fe20008000f00 */
[----:B------:R-:W-:Y:S01]  /*1e0b0*/  HFMA2 R7, -RZ, RZ, 0, 5.9604644775390625e-08 ;  /* 0x00000001ff077431 */ /* 0x000fe200000001ff */
[----:B------:R-:W-:Y:S02]  /*1e0c0*/  MOV R3, 0xffff ;  /* 0x0000ffff00037802 */ /* 0x000fe40000000f00 */
[----:B------:R-:W-:-:S04]  /*1e0d0*/  LOP3.LUT R0, R0, 0xffff, RZ, 0xc0, !PT ;  /* 0x0000ffff00007812 */ /* 0x000fc800078ec0ff */
[----:B------:R-:W-:-:S04]  /*1e0e0*/  SHF.R.U32.HI R0, RZ, 0x5, R0 ;  /* 0x00000005ff007819 */ /* 0x000fc80000011600 */
[----:B------:R-:W-:Y:S02]  /*1e0f0*/  IADD3 R2, PT, PT, R0, 0x10, RZ ;  /* 0x0000001000027810 */ /* 0x000fe40007ffe0ff */
[----:B------:R-:W-:Y:S01]  /*1e100*/  SHF.L.U32 R0, R3, R0, RZ ;  /* 0x0000000003007219 */ /* 0x000fe200000006ff */
[----:B0-----:R-:W-:Y:S01]  /*1e110*/  ULEA UR6, UR5, UR4, 0x18 ;  /* 0x0000000405067291 */ /* 0x001fe2000f8ec0ff */
[----:B------:R-:W-:-:S04]  /*1e120*/  SHF.L.U32 R3, R7, R2, RZ ;  /* 0x0000000207037219 */ /* 0x000fc800000006ff */
[----:B------:R-:W-:-:S04]  /*1e130*/  LOP3.LUT R0, R3, R0, RZ, 0xfc, !PT ;  /* 0x0000000003007212 */ /* 0x000fc800078efcff */
[----:B------:R-:W0:Y:S01]  /*1e140*/  LDS R5, [UR6] ;  /* 0x00000006ff057984 */ /* 0x000e220008000800 */
[C---:B------:R-:W-:Y:S02]  /*1e150*/  LOP3.LUT R2, R0.reuse, 0xffff, RZ, 0xc0, !PT ;  /* 0x0000ffff00027812 */ /* 0x040fe400078ec0ff */
[----:B0-----:R-:W-:-:S04]  /*1e160*/  LOP3.LUT R3, R0, 0xffff, R5, 0x80, !PT ;  /* 0x0000ffff00037812 */ /* 0x001fc800078e8005 */
[----:B------:R-:W-:-:S13]  /*1e170*/  ISETP.NE.AND P0, PT, R3, R2, PT ;  /* 0x000000020300720c */ /* 0x000fda0003f05270 */
[----:B------:R-:W-:Y:S05]  /*1e180*/  @P0 BRA `(.L_x_21) ;  /* 0x0000000000500947 */ /* 0x000fea0003800000 */
[----:B------:R-:W-:Y:S02]  /*1e190*/  SHF.R.U32.HI R5, RZ, 0x10, R5 ;  /* 0x00000010ff057819 */ /* 0x000fe40000011605 */
[----:B------:R-:W-:-:S04]  /*1e1a0*/  SHF.R.U32.HI R2, RZ, 0x10, R0 ;  /* 0x00000010ff027819 */ /* 0x000fc80000011600 */
[----:B------:R-:W-:-:S04]  /*1e1b0*/  LOP3.LUT R5, R5, R2, RZ, 0xc0, !PT ;  /* 0x0000000205057212 */ /* 0x000fc800078ec0ff */
[----:B------:R-:W-:-:S13]  /*1e1c0*/  ISETP.NE.AND P0, PT, R5, R2, PT ;  /* 0x000000020500720c */ /* 0x000fda0003f05270 */
[----:B------:R-:W-:Y:S05]  /*1e1d0*/  @P0 BRA `(.L_x_22) ;  /* 0x0000000000300947 */ /* 0x000fea0003800000 */
[----:B------:R-:W-:Y:S01]  /*1e1e0*/  R2UR UR4, R0 ;  /* 0x00000000000472ca */ /* 0x000fe200000e0000 */
[----:B------:R-:W-:Y:S01]  /*1e1f0*/  VOTEU.ANY UR5, UPT, PT ;  /* 0x0000000000057886 */ /* 0x000fe200038e0100 */
[----:B------:R-:W0:Y:S01]  /*1e200*/  S2R R0, SR_LANEID ;  /* 0x0000000000007919 */ /* 0x000e220000000000 */
[----:B------:R-:W-:-:S10]  /*1e210*/  UFLO.U32 UR5, UR5 ;  /* 0x00000005000572bd */ /* 0x000fd400080e0000 */
[----:B------:R-:W-:-:S06]  /*1e220*/  ULOP3.LUT UR4, URZ, UR4, URZ, 0x33, !UPT ;  /* 0x00000004ff047292 */ /* 0x000fcc000f8e33ff */
[----:B------:R-:W-:-:S04]  /*1e230*/  MOV R2, UR4 ;  /* 0x0000000400027c02 */ /* 0x000fc80008000f00 */
[----:B------:R-:W1:Y:S02]  /*1e240*/  REDUX UR7, R2 ;  /* 0x00000000020773c4 */ /* 0x000e640000000000 */
[----:B------:R2:W-:Y:S01]  /*1e250*/  UTCATOMSWS.AND URZ, UR4 ;  /* 0x0000000400ff79e3 */ /* 0x0005e20008000000 */
[----:B0-----:R-:W-:Y:S02]  /*1e260*/  ISETP.EQ.U32.AND P0, PT, R0, UR5, PT ;  /* 0x0000000500007c0c */ /* 0x001fe4000bf02070 */
[----:B-1----:R-:W-:-:S11]  /*1e270*/  MOV R0, UR7 ;  /* 0x0000000700007c02 */ /* 0x002fd60008000f00 */
[----:B------:R2:W-:Y:S01]  /*1e280*/  @P0 ATOMS.AND RZ, [UR6], R0 ;  /* 0x00000000ffff098c */ /* 0x0005e2000a800006 */
[----:B------:R-:W-:Y:S05]  /*1e290*/  BRA `(.L_x_20) ;  /* 0x0000000000147947 */ /* 0x000fea0003800000 */
.L_x_22:
[----:B------:R-:W-:-:S07]  /*1e2a0*/  MOV R2, 0x1e2c0 ;  /* 0x0001e2c000027802 */ /* 0x000fce0000000f00 */
[----:B------:R-:W-:Y:S05]  /*1e2b0*/  CALL.REL.NOINC `($__internal_0_$__cuda_sm10x_tcgen05_guardrail_trap_col_being_dealloced_not_returned_by_alloc) ;  /* 0x0000000000447944 */ /* 0x000fea0003c00000 */
[----:B------:R-:W-:Y:S05]  /*1e2c0*/  BRA `(.L_x_20) ;  /* 0x0000000000087947 */ /* 0x000fea0003800000 */
.L_x_21:
[----:B------:R-:W-:-:S07]  /*1e2d0*/  MOV R2, 0x1e2f0 ;  /* 0x0001e2f000027802 */ /* 0x000fce0000000f00 */
[----:B------:R-:W-:Y:S05]  /*1e2e0*/  CALL.REL.NOINC `($__internal_2_$__cuda_sm10x_tcgen05_guardrail_trap_unallocated_columns_being_dealloced) ;  /* 0x0000000000507944 */ /* 0x000fea0003c00000 */
.L_x_20:
[----:B------:R-:W-:Y:S01]  /*1e2f0*/  NOP ;  /* 0x0000000000007918 */ /* 0x000fe20000000000 */
[----:B--2---:R-:W-:Y:S05]  /*1e300*/  EXIT ;  /* 0x000000000000794d */ /* 0x004fea0003800000 */
.L_x_8:
[----:B------:R-:W1:Y:S02]  /*1e310*/  SYNCS.PHASECHK.TRANS64.TRYWAIT P4, [UR7+0x10000], RZ ;  /* 0x010000ffff0075a7 */ /* 0x000e640008081107 */
[----:B-1----:R-:W-:Y:S05]  /*1e320*/  @!P4 BRA `(.L_x_8) ;  /* 0xfffffffc00f8c947 */ /* 0x002fea000383ffff */
[----:B------:R-:W-:Y:S05]  /*1e330*/  BRA `(.L_x_7) ;  /* 0xfffffea400b07947 */ /* 0x000fea000383ffff */
.L_x_14:
[----:B------:R-:W0:Y:S02]  /*1e340*/  SYNCS.PHASECHK.TRANS64.TRYWAIT P2, [UR7+0x20010], RZ ;  /* 0x020010ffff0075a7 */ /* 0x000e240008041107 */
[----:B0-----:R-:W-:Y:S05]  /*1e350*/  @!P2 BRA `(.L_x_14) ;  /* 0xfffffffc00f8a947 */ /* 0x001fea000383ffff */
[----:B------:R-:W-:Y:S05]  /*1e360*/  BRA `(.L_x_23) ;  /* 0xffffff5800a07947 */ /* 0x000fea000383ffff */
.L_x_15:
[----:B------:R-:W0:Y:S02]  /*1e370*/  SYNCS.PHASECHK.TRANS64.TRYWAIT P2, [UR10], R140 ;  /* 0x0000008cff0075a7 */ /* 0x000e24000804110a */
[----:B0-----:R-:W-:Y:S05]  /*1e380*/  @!P2 BRA `(.L_x_15) ;  /* 0xfffffffc00f8a947 */ /* 0x001fea000383ffff */
[----:B------:R-:W-:Y:S05]  /*1e390*/  BRA `(.L_x_24) ;  /* 0xffffff7800647947 */ /* 0x000fea000383ffff */
.L_x_19:
[----:B------:R-:W0:Y:S02]  /*1e3a0*/  SYNCS.PHASECHK.TRANS64.TRYWAIT P3, [UR10], R3 ;  /* 0x00000003ff0075a7 */ /* 0x000e24000806110a */
[----:B0-----:R-:W-:Y:S05]  /*1e3b0*/  @!P3 BRA `(.L_x_19) ;  /* 0xfffffffc00f8b947 */ /* 0x001fea000383ffff */
[----:B------:R-:W-:Y:S05]  /*1e3c0*/  BRA `(.L_x_18) ;  /* 0xffffffb400747947 */ /* 0x000fea000383ffff */
        .weak           $__internal_0_$__cuda_sm10x_tcgen05_guardrail_trap_col_being_dealloced_not_returned_by_alloc
        .type           $__internal_0_$__cuda_sm10x_tcgen05_guardrail_trap_col_being_dealloced_not_returned_by_alloc,@function
        .size           $__internal_0_$__cuda_sm10x_tcgen05_guardrail_trap_col_being_dealloced_not_returned_by_alloc,($__internal_1_$__cuda_sm10x_tcgen05_guardrail_trap_phase_invalid_during_alloc - $__internal_0_$__cuda_sm10x_tcgen05_guardrail_trap_col_being_dealloced_not_returned_by_alloc)
$__internal_0_$__cuda_sm10x_tcgen05_guardrail_trap_col_being_dealloced_not_returned_by_alloc:
[----:B------:R-:W-:Y:S05]  /*1e3d0*/  BPT.TRAP 0x1 ;  /* 0x000000040000795c */ /* 0x000fea0000300000 */
[----:B------:R-:W-:-:S04]  /*1e3e0*/  MOV R3, 0x0 ;  /* 0x0000000000037802 */ /* 0x000fc80000000f00 */
[----:B------:R-:W-:Y:S05]  /*1e3f0*/  RET.REL.NODEC R2 `(attn_fwd) ;  /* 0xfffffe1c02007950 */ /* 0x000fea0003c3ffff */
        .weak           $__internal_1_$__cuda_sm10x_tcgen05_guardrail_trap_phase_invalid_during_alloc
        .type           $__internal_1_$__cuda_sm10x_tcgen05_guardrail_trap_phase_invalid_during_alloc,@function
        .size           $__internal_1_$__cuda_sm10x_tcgen05_guardrail_trap_phase_invalid_during_alloc,($__internal_2_$__cuda_sm10x_tcgen05_guardrail_trap_unallocated_columns_being_dealloced - $__internal_1_$__cuda_sm10x_tcgen05_guardrail_trap_phase_invalid_during_alloc)
$__internal_1_$__cuda_sm10x_tcgen05_guardrail_trap_phase_invalid_during_alloc:
[----:B------:R-:W-:Y:S05]  /*1e400*/  BPT.TRAP 0x1 ;  /* 0x000000040000795c */ /* 0x000fea0000300000 */
[----:B------:R-:W-:-:S04]  /*1e410*/  HFMA2 R3, -RZ, RZ, 0, 0 ;  /* 0x00000000ff037431 */ /* 0x000fc800000001ff */
[----:B------:R-:W-:Y:S05]  /*1e420*/  RET.REL.NODEC R2 `(attn_fwd) ;  /* 0xfffffe1802f47950 */ /* 0x000fea0003c3ffff */
        .weak           $__internal_2_$__cuda_sm10x_tcgen05_guardrail_trap_unallocated_columns_being_dealloced
        .type           $__internal_2_$__cuda_sm10x_tcgen05_guardrail_trap_unallocated_columns_being_dealloced,@function
        .size           $__internal_2_$__cuda_sm10x_tcgen05_guardrail_trap_unallocated_columns_being_dealloced,(.L_x_28 - $__internal_2_$__cuda_sm10x_tcgen05_guardrail_trap_unallocated_columns_being_dealloced)
$__internal_2_$__cuda_sm10x_tcgen05_guardrail_trap_unallocated_columns_being_dealloced:
[----:B------:R-:W-:Y:S05]  /*1e430*/  BPT.TRAP 0x1 ;  /* 0x000000040000795c */ /* 0x000fea0000300000 */
[----:B------:R-:W-:-:S04]  /*1e440*/  MOV R3, 0x0 ;  /* 0x0000000000037802 */ /* 0x000fc80000000f00 */
[----:B------:R-:W-:Y:S05]  /*1e450*/  RET.REL.NODEC R2 `(attn_fwd) ;  /* 0xfffffe1802e87950 */ /* 0x000fea0003c3ffff */
.L_x_25:
[----:B------:R-:W-:-:S00]  /*1e460*/  BRA `(.L_x_25) ;  /* 0xfffffffc00fc7947 */ /* 0x000fc0000383ffff */
[----:B------:R-:W-:-:S00]  /*1e470*/  NOP ;  /* 0x0000000000007918 */ /* 0x000fc00000000000 */
        /* <DEDUP_REMOVED lines=8> */
.L_x_28:


//--------------------- .nv.global.init           --------------------------
	.section	.nv.global.init,"aw",@progbits
.nv.global.init:
	.type		_$_str,@object
	.size		_$_str,(.L_3 - _$_str)
_$_str:
        /*0000*/ 	.byte	0x5f, 0x5f, 0x43, 0x55, 0x44, 0x41, 0x5f, 0x46, 0x54, 0x5a, 0x00
.L_3:


//--------------------- .nv.shared.attn_fwd       --------------------------
	.section	.nv.shared.attn_fwd,"aw",@nobits
	.sectionflags	@""
	.align	16
	.zero		1024


//--------------------- .nv.shared.reserved.0     --------------------------
	.section	.nv.shared.reserved.0,"aw",@nobits
	.align	8
	.weak		__nv_reservedSMEM_offset_0_alias
	.size		__nv_reservedSMEM_offset_0_alias, 0, 64
	.other		__nv_reservedSMEM_offset_0_alias,@"STO_CUDA_RESERVED_SHARED STV_DEFAULT"
__nv_reservedSMEM_offset_0_alias:
	.zero		0
.nv.shared.reserved.0:
	.zero		64
	.weak		__nv_reservedSMEM_allocation_phase
	.type		__nv_reservedSMEM_allocation_phase,@object
	.size		__nv_reservedSMEM_allocation_phase,(.L_0 - __nv_reservedSMEM_allocation_phase)
__nv_reservedSMEM_allocation_phase:
	.zero		1
.L_0:
	.zero		7
	.weak		__nv_reservedSMEM_devtool_atexit_pc
	.type		__nv_reservedSMEM_devtool_atexit_pc,@object
	.size		__nv_reservedSMEM_devtool_atexit_pc,(__nv_reservedSMEM_allocation_mask - __nv_reservedSMEM_devtool_atexit_pc)
__nv_reservedSMEM_devtool_atexit_pc:
	.zero		8
	.weak		__nv_reservedSMEM_allocation_mask
	.type		__nv_reservedSMEM_allocation_mask,@object
	.size		__nv_reservedSMEM_allocation_mask,(.L_2 - __nv_reservedSMEM_allocation_mask)
__nv_reservedSMEM_allocation_mask:
	.zero		4
.L_2:


//--------------------- .nv.constant0.attn_fwd    --------------------------
	.section	.nv.constant0.attn_fwd,"a",@progbits
	.sectionflags	@""
	.align	4
.nv.constant0.attn_fwd:
	.zero		1032


//--------------------- SYMBOLS --------------------------

	.type		.nv.reservedSmem.offset0,@object
	.size		.nv.reservedSmem.offset0,0x4
	.type		.nv.reservedSmem.cap,@object
	.size		.nv.reservedSmem.cap,0x4
